	.target	sm_90a

	.elftype	@"ET_EXEC"


//--------------------- .note.nv.tkinfo           --------------------------
	.section	.note.nv.tkinfo,"",@"SHT_NOTE"
	.sectionflags	@"SHF_NOTE_NV_TKINFO"
	.tkinfo
        /*0018*/ 	.word	0x00000002
        /*0030*/ 	.string	""
        /*0030*/ 	.string	"ptxas"
        /*0030*/ 	.string	"Cuda compilation tools, release 13.0, V13.0.88"
        /*0030*/ 	.string	"Build cuda_13.0.r13.0/compiler.36424714_0"
        /*0030*/ 	.string	"-arch sm_90a -m 64 "



//--------------------- .note.nv.cuinfo           --------------------------
	.section	.note.nv.cuinfo,"",@"SHT_NOTE"
	.sectionflags	@"SHF_NOTE_NV_CUINFO"
        /*0018*/ 	.short	0x0002
        /*001a*/ 	.short	0x005a
        /*001c*/ 	.short	0x0082
	.zero		2


//--------------------- .nv.info                  --------------------------
	.section	.nv.info,"",@"SHT_CUDA_INFO"
	.align	4


	//----- nvinfo : EIATTR_REGCOUNT
	.align		4
        /*0000*/ 	.byte	0x04, 0x2f
        /*0002*/ 	.short	(.L_18 - .L_17)
	.align		4
.L_17:
        /*0004*/ 	.word	index@(_ZN7cutlass13device_kernelINS_4gemm6kernel13GemmUniversalIN4cute5tupleIJiiiiEEENS1_10collective13CollectiveMmaINS1_34MainloopSm90TmaGmmaWarpSpecializedILi4ENS5_IJNS4_1CILi1EEESB_SB_EEENS1_35KernelTmaWarpSpecializedCooperativeEEENS5_IJNSA_ILi256EEENSA_ILi128EEENSA_ILi64EEEEEENS_10bfloat16_tENS5_IJlSB_lEEESJ_SK_NS4_8TiledMMAINS4_8MMA_AtomIJNS4_4SM904GMMA28MMA_64x128x16_F32BF16BF16_SSILNSO_5MajorE0ELSQ_0ELNSO_7ScaleInE1ELSR_1EEEEEENS4_6LayoutINS5_IJNSA_ILi2EEESB_SB_EEENS5_IJSB_NSA_ILi0EEESX_EEEEENS5_IJNS4_10UnderscoreES10_S10_EEEEENS4_13SM90_TMA_LOADENS4_14ComposedLayoutINS4_7SwizzleILi3ELi4ELi3EEENS4_18smem_ptr_flag_bitsILi16EEENSU_INS5_IJNSA_ILi8EEESH_EEENS5_IJSH_SB_EEEEEEEvNS4_8identityES13_S1D_vS1E_EENS_8epilogue10collective18CollectiveEpilogueINS1G_22Sm90TmaWarpSpecializedILi4ELi2ELi16ELb1ELb0EEEJSI_NS5_IJSG_NSA_ILi32EEEEEESJ_SK_SJ_SK_NS1G_6fusion15FusionCallbacksIS1K_NS1N_13LinCombEltActINS1G_6thread7SigmoidESJ_fSJ_fLNS_15FloatRoundStyleE2EEESI_S1M_JEEES13_NS14_INS15_ILi2ELi4ELi3EEES18_NSU_INS5_IJS19_S1L_EEENS5_IJS1L_SB_EEEEEEENS4_17SM75_U32x4_LDSM_NENS4_14SM90_TMA_STOREES1Z_NS4_17SM90_U32x4_STSM_NENS4_9Copy_AtomIJS22_NS_6half_tEEEEvEEEvvEEEEvNT_6ParamsE)
        /*0008*/ 	.word	0x000000a8


	//----- nvinfo : EIATTR_FRAME_SIZE
	.align		4
.L_18:
        /*000c*/ 	.byte	0x04, 0x11
        /*000e*/ 	.short	(.L_20 - .L_19)
	.align		4
.L_19:
        /*0010*/ 	.word	index@($__internal_0_$__cuda_sm20_rcp_rn_f32_slowpath)
        /*0014*/ 	.word	0x00000000


	//----- nvinfo : EIATTR_FRAME_SIZE
	.align		4
.L_20:
        /*0018*/ 	.byte	0x04, 0x11
        /*001a*/ 	.short	(.L_22 - .L_21)
	.align		4
.L_21:
        /*001c*/ 	.word	index@(_ZN7cutlass13device_kernelINS_4gemm6kernel13GemmUniversalIN4cute5tupleIJiiiiEEENS1_10collective13CollectiveMmaINS1_34MainloopSm90TmaGmmaWarpSpecializedILi4ENS5_IJNS4_1CILi1EEESB_SB_EEENS1_35KernelTmaWarpSpecializedCooperativeEEENS5_IJNSA_ILi256EEENSA_ILi128EEENSA_ILi64EEEEEENS_10bfloat16_tENS5_IJlSB_lEEESJ_SK_NS4_8TiledMMAINS4_8MMA_AtomIJNS4_4SM904GMMA28MMA_64x128x16_F32BF16BF16_SSILNSO_5MajorE0ELSQ_0ELNSO_7ScaleInE1ELSR_1EEEEEENS4_6LayoutINS5_IJNSA_ILi2EEESB_SB_EEENS5_IJSB_NSA_ILi0EEESX_EEEEENS5_IJNS4_10UnderscoreES10_S10_EEEEENS4_13SM90_TMA_LOADENS4_14ComposedLayoutINS4_7SwizzleILi3ELi4ELi3EEENS4_18smem_ptr_flag_bitsILi16EEENSU_INS5_IJNSA_ILi8EEESH_EEENS5_IJSH_SB_EEEEEEEvNS4_8identityES13_S1D_vS1E_EENS_8epilogue10collective18CollectiveEpilogueINS1G_22Sm90TmaWarpSpecializedILi4ELi2ELi16ELb1ELb0EEEJSI_NS5_IJSG_NSA_ILi32EEEEEESJ_SK_SJ_SK_NS1G_6fusion15FusionCallbacksIS1K_NS1N_13LinCombEltActINS1G_6thread7SigmoidESJ_fSJ_fLNS_15FloatRoundStyleE2EEESI_S1M_JEEES13_NS14_INS15_ILi2ELi4ELi3EEES18_NSU_INS5_IJS19_S1L_EEENS5_IJS1L_SB_EEEEEEENS4_17SM75_U32x4_LDSM_NENS4_14SM90_TMA_STOREES1Z_NS4_17SM90_U32x4_STSM_NENS4_9Copy_AtomIJS22_NS_6half_tEEEEvEEEvvEEEEvNT_6ParamsE)
        /*0020*/ 	.word	0x00000000


	//----- nvinfo : EIATTR_MIN_STACK_SIZE
	.align		4
.L_22:
        /*0024*/ 	.byte	0x04, 0x12
        /*0026*/ 	.short	(.L_24 - .L_23)
	.align		4
.L_23:
        /*0028*/ 	.word	index@(_ZN7cutlass13device_kernelINS_4gemm6kernel13GemmUniversalIN4cute5tupleIJiiiiEEENS1_10collective13CollectiveMmaINS1_34MainloopSm90TmaGmmaWarpSpecializedILi4ENS5_IJNS4_1CILi1EEESB_SB_EEENS1_35KernelTmaWarpSpecializedCooperativeEEENS5_IJNSA_ILi256EEENSA_ILi128EEENSA_ILi64EEEEEENS_10bfloat16_tENS5_IJlSB_lEEESJ_SK_NS4_8TiledMMAINS4_8MMA_AtomIJNS4_4SM904GMMA28MMA_64x128x16_F32BF16BF16_SSILNSO_5MajorE0ELSQ_0ELNSO_7ScaleInE1ELSR_1EEEEEENS4_6LayoutINS5_IJNSA_ILi2EEESB_SB_EEENS5_IJSB_NSA_ILi0EEESX_EEEEENS5_IJNS4_10UnderscoreES10_S10_EEEEENS4_13SM90_TMA_LOADENS4_14ComposedLayoutINS4_7SwizzleILi3ELi4ELi3EEENS4_18smem_ptr_flag_bitsILi16EEENSU_INS5_IJNSA_ILi8EEESH_EEENS5_IJSH_SB_EEEEEEEvNS4_8identityES13_S1D_vS1E_EENS_8epilogue10collective18CollectiveEpilogueINS1G_22Sm90TmaWarpSpecializedILi4ELi2ELi16ELb1ELb0EEEJSI_NS5_IJSG_NSA_ILi32EEEEEESJ_SK_SJ_SK_NS1G_6fusion15FusionCallbacksIS1K_NS1N_13LinCombEltActINS1G_6thread7SigmoidESJ_fSJ_fLNS_15FloatRoundStyleE2EEESI_S1M_JEEES13_NS14_INS15_ILi2ELi4ELi3EEES18_NSU_INS5_IJS19_S1L_EEENS5_IJS1L_SB_EEEEEEENS4_17SM75_U32x4_LDSM_NENS4_14SM90_TMA_STOREES1Z_NS4_17SM90_U32x4_STSM_NENS4_9Copy_AtomIJS22_NS_6half_tEEEEvEEEvvEEEEvNT_6ParamsE)
        /*002c*/ 	.word	0x00000000
.L_24:


//--------------------- .nv.compat                --------------------------
	.section	.nv.compat,"",@"SHT_CUDA_COMPAT_INFO"
	.align	4
        /*0000*/ 	.byte	0x02, 0x09, 0x01, 0x00, 0x02, 0x02, 0x04, 0x00, 0x02, 0x05, 0x05, 0x00, 0x03, 0x07, 0x01, 0x01
        /*0010*/ 	.byte	0x02, 0x03, 0x01, 0x00, 0x02, 0x06, 0x01, 0x00, 0x04, 0x0b, 0x08, 0x00, 0x00, 0x00, 0x00, 0x00
        /*0020*/ 	.byte	0x00, 0x00, 0x00, 0x00


//--------------------- .nv.info._ZN7cutlass13device_kernelINS_4gemm6kernel13GemmUniversalIN4cute5tupleIJiiiiEEENS1_10collective13CollectiveMmaINS1_34MainloopSm90TmaGmmaWarpSpecializedILi4ENS5_IJNS4_1CILi1EEESB_SB_EEENS1_35KernelTmaWarpSpecializedCooperativeEEENS5_IJNSA_ILi256EEENSA_ILi128EEENSA_ILi64EEEEEENS_10bfloat16_tENS5_IJlSB_lEEESJ_SK_NS4_8TiledMMAINS4_8MMA_AtomIJNS4_4SM904GMMA28MMA_64x128x16_F32BF16BF16_SSILNSO_5MajorE0ELSQ_0ELNSO_7ScaleInE1ELSR_1EEEEEENS4_6LayoutINS5_IJNSA_ILi2EEESB_SB_EEENS5_IJSB_NSA_ILi0EEESX_EEEEENS5_IJNS4_10UnderscoreES10_S10_EEEEENS4_13SM90_TMA_LOADENS4_14ComposedLayoutINS4_7SwizzleILi3ELi4ELi3EEENS4_18smem_ptr_flag_bitsILi16EEENSU_INS5_IJNSA_ILi8EEESH_EEENS5_IJSH_SB_EEEEEEEvNS4_8identityES13_S1D_vS1E_EENS_8epilogue10collective18CollectiveEpilogueINS1G_22Sm90TmaWarpSpecializedILi4ELi2ELi16ELb1ELb0EEEJSI_NS5_IJSG_NSA_ILi32EEEEEESJ_SK_SJ_SK_NS1G_6fusion15FusionCallbacksIS1K_NS1N_13LinCombEltActINS1G_6thread7SigmoidESJ_fSJ_fLNS_15FloatRoundStyleE2EEESI_S1M_JEEES13_NS14_INS15_ILi2ELi4ELi3EEES18_NSU_INS5_IJS19_S1L_EEENS5_IJS1L_SB_EEEEEEENS4_17SM75_U32x4_LDSM_NENS4_14SM90_TMA_STOREES1Z_NS4_17SM90_U32x4_STSM_NENS4_9Copy_AtomIJS22_NS_6half_tEEEEvEEEvvEEEEvNT_6ParamsE --------------------------
	.section	.nv.info._ZN7cutlass13device_kernelINS_4gemm6kernel13GemmUniversalIN4cute5tupleIJiiiiEEENS1_10collective13CollectiveMmaINS1_34MainloopSm90TmaGmmaWarpSpecializedILi4ENS5_IJNS4_1CILi1EEESB_SB_EEENS1_35KernelTmaWarpSpecializedCooperativeEEENS5_IJNSA_ILi256EEENSA_ILi128EEENSA_ILi64EEEEEENS_10bfloat16_tENS5_IJlSB_lEEESJ_SK_NS4_8TiledMMAINS4_8MMA_AtomIJNS4_4SM904GMMA28MMA_64x128x16_F32BF16BF16_SSILNSO_5MajorE0ELSQ_0ELNSO_7ScaleInE1ELSR_1EEEEEENS4_6LayoutINS5_IJNSA_ILi2EEESB_SB_EEENS5_IJSB_NSA_ILi0EEESX_EEEEENS5_IJNS4_10UnderscoreES10_S10_EEEEENS4_13SM90_TMA_LOADENS4_14ComposedLayoutINS4_7SwizzleILi3ELi4ELi3EEENS4_18smem_ptr_flag_bitsILi16EEENSU_INS5_IJNSA_ILi8EEESH_EEENS5_IJSH_SB_EEEEEEEvNS4_8identityES13_S1D_vS1E_EENS_8epilogue10collective18CollectiveEpilogueINS1G_22Sm90TmaWarpSpecializedILi4ELi2ELi16ELb1ELb0EEEJSI_NS5_IJSG_NSA_ILi32EEEEEESJ_SK_SJ_SK_NS1G_6fusion15FusionCallbacksIS1K_NS1N_13LinCombEltActINS1G_6thread7SigmoidESJ_fSJ_fLNS_15FloatRoundStyleE2EEESI_S1M_JEEES13_NS14_INS15_ILi2ELi4ELi3EEES18_NSU_INS5_IJS19_S1L_EEENS5_IJS1L_SB_EEEEEEENS4_17SM75_U32x4_LDSM_NENS4_14SM90_TMA_STOREES1Z_NS4_17SM90_U32x4_STSM_NENS4_9Copy_AtomIJS22_NS_6half_tEEEEvEEEvvEEEEvNT_6ParamsE,"",@"SHT_CUDA_INFO"
	.sectionflags	@""
	.align	4


	//----- nvinfo : EIATTR_CUDA_API_VERSION
	.align		4
        /*0000*/ 	.byte	0x04, 0x37
        /*0002*/ 	.short	(.L_26 - .L_25)
.L_25:
        /*0004*/ 	.word	0x00000082


	//----- nvinfo : EIATTR_KPARAM_INFO
	.align		4
.L_26:
        /*0008*/ 	.byte	0x04, 0x17
        /*000a*/ 	.short	(.L_28 - .L_27)
.L_27:
        /*000c*/ 	.word	0x00000000
        /*0010*/ 	.short	0x0000
        /*0012*/ 	.short	0x0070
        /*0014*/ 	.byte	0x00, 0xf0, 0x01, 0x1c


	//----- nvinfo : EIATTR_SPARSE_MMA_MASK
	.align		4
.L_28:
        /*0018*/ 	.byte	0x03, 0x50
        /*001a*/ 	.short	0x0000


	//----- nvinfo : EIATTR_MAXREG_COUNT
	.align		4
        /*001c*/ 	.byte	0x03, 0x1b
        /*001e*/ 	.short	0x00a8


	//----- nvinfo : EIATTR_NUM_BARRIERS
	.align		4
        /*0020*/ 	.byte	0x02, 0x4c
        /*0022*/ 	.byte	0x02
	.zero		1


	//----- nvinfo : EIATTR_EXTERNS
	.align		4
        /*0024*/ 	.byte	0x04, 0x0f
        /*0026*/ 	.short	(.L_30 - .L_29)


	//   ....[0]....
	.align		4
.L_29:
        /*0028*/ 	.word	index@(__assertfail)


	//----- nvinfo : EIATTR_MERCURY_ISA_VERSION
	.align		4
.L_30:
        /*002c*/ 	.byte	0x03, 0x5f
        /*002e*/ 	.short	0x0101


	//----- nvinfo : EIATTR_INT_WARP_WIDE_INSTR_OFFSETS
	.align		4
        /*0030*/ 	.byte	0x04, 0x31
        /*0032*/ 	.short	(.L_32 - .L_31)


	//   ....[0]....
.L_31:
        /*0034*/ 	.word	0x000008c0


	//   ....[1]....
        /*0038*/ 	.word	0x000008d0


	//   ....[2]....
        /*003c*/ 	.word	0x00000950


	//----- nvinfo : EIATTR_COOP_GROUP_MASK_REGIDS
	.align		4
.L_32:
        /*0040*/ 	.byte	0x04, 0x29
        /*0042*/ 	.short	(.L_34 - .L_33)


	//   ....[0]....
.L_33:
        /*0044*/ 	.word	0xffffffff


	//   ....[1]....
        /*0048*/ 	.word	0xffffffff


	//   ....[2]....
        /*004c*/ 	.word	0xffffffff


	//   ....[3]....
        /*0050*/ 	.word	0xffffffff


	//   ....[4]....
        /*0054*/ 	.word	0xffffffff


	//   ....[5]....
        /*0058*/ 	.word	0xffffffff


	//----- nvinfo : EIATTR_COOP_GROUP_INSTR_OFFSETS
	.align		4
.L_34:
        /*005c*/ 	.byte	0x04, 0x28
        /*005e*/ 	.short	(.L_36 - .L_35)


	//   ....[0]....
.L_35:
        /*0060*/ 	.word	0x00000070


	//   ....[1]....
        /*0064*/ 	.word	0x00000080


	//   ....[2]....
        /*0068*/ 	.word	0x00000440


	//   ....[3]....
        /*006c*/ 	.word	0x000005d0


	//   ....[4]....
        /*0070*/ 	.word	0x00000780


	//   ....[5]....
        /*0074*/ 	.word	0x000014a0


	//----- nvinfo : EIATTR_REG_RECONFIG
	.align		4
.L_36:
        /*0078*/ 	.byte	0x01, 0x54
	.zero		2


	//----- nvinfo : EIATTR_SYSCALL_OFFSETS
	.align		4
        /*007c*/ 	.byte	0x04, 0x46
        /*007e*/ 	.short	(.L_38 - .L_37)


	//   ....[0]....
.L_37:
        /*0080*/ 	.word	0x00001660


	//   ....[1]....
        /*0084*/ 	.word	0x00002300


	//   ....[2]....
        /*0088*/ 	.word	0x000023f0


	//----- nvinfo : EIATTR_MBARRIER_INSTR_OFFSETS
	.align		4
.L_38:
        /*008c*/ 	.byte	0x04, 0x39
        /*008e*/ 	.short	(.L_40 - .L_39)


	//   ....[0]....
.L_39:
        /*0090*/ 	.word	0x00000540
        /*0094*/ 	.word	0x000000ff
        /*0098*/ 	.word	0x00000000
        /*009c*/ 	.short	0x0100
        /*009e*/ 	.byte	0x08
	.zero		1


	//   ....[1]....
        /*00a0*/ 	.word	0x00000550
        /*00a4*/ 	.word	0x000000ff
        /*00a8*/ 	.word	0x00000020
        /*00ac*/ 	.short	0x0100
        /*00ae*/ 	.byte	0x08
	.zero		1


	//   ....[2]....
        /*00b0*/ 	.word	0x00000560
        /*00b4*/ 	.word	0x000000ff
        /*00b8*/ 	.word	0x00000008
        /*00bc*/ 	.short	0x0100
        /*00be*/ 	.byte	0x08
	.zero		1


	//   ....[3]....
        /*00c0*/ 	.word	0x00000570
        /*00c4*/ 	.word	0x000000ff
        /*00c8*/ 	.word	0x00000028
        /*00cc*/ 	.short	0x0100
        /*00ce*/ 	.byte	0x08
	.zero		1


	//   ....[4]....
        /*00d0*/ 	.word	0x00000580
        /*00d4*/ 	.word	0x000000ff
        /*00d8*/ 	.word	0x00000010
        /*00dc*/ 	.short	0x0100
        /*00de*/ 	.byte	0x08
	.zero		1


	//   ....[5]....
        /*00e0*/ 	.word	0x00000590
        /*00e4*/ 	.word	0x000000ff
        /*00e8*/ 	.word	0x00000030
        /*00ec*/ 	.short	0x0100
        /*00ee*/ 	.byte	0x08
	.zero		1


	//   ....[6]....
        /*00f0*/ 	.word	0x000005a0
        /*00f4*/ 	.word	0x000000ff
        /*00f8*/ 	.word	0x00000018
        /*00fc*/ 	.short	0x0100
        /*00fe*/ 	.byte	0x08
	.zero		1


	//   ....[7]....
        /*0100*/ 	.word	0x000005b0
        /*0104*/ 	.word	0x000000ff
        /*0108*/ 	.word	0x00000038
        /*010c*/ 	.short	0x0100
        /*010e*/ 	.byte	0x08
	.zero		1


	//   ....[8]....
        /*0110*/ 	.word	0x000006f0
        /*0114*/ 	.word	0x000000ff
        /*0118*/ 	.word	0x00000040
        /*011c*/ 	.short	0x0100
        /*011e*/ 	.byte	0x08
	.zero		1


	//   ....[9]....
        /*0120*/ 	.word	0x00000700
        /*0124*/ 	.word	0x000000ff
        /*0128*/ 	.word	0x00000060
        /*012c*/ 	.short	0x0100
        /*012e*/ 	.byte	0x08
	.zero		1


	//   ....[10]....
        /*0130*/ 	.word	0x00000710
        /*0134*/ 	.word	0x000000ff
        /*0138*/ 	.word	0x00000048
        /*013c*/ 	.short	0x0100
        /*013e*/ 	.byte	0x08
	.zero		1


	//   ....[11]....
        /*0140*/ 	.word	0x00000720
        /*0144*/ 	.word	0x000000ff
        /*0148*/ 	.word	0x00000068
        /*014c*/ 	.short	0x0100
        /*014e*/ 	.byte	0x08
	.zero		1


	//   ....[12]....
        /*0150*/ 	.word	0x00000730
        /*0154*/ 	.word	0x000000ff
        /*0158*/ 	.word	0x00000050
        /*015c*/ 	.short	0x0100
        /*015e*/ 	.byte	0x08
	.zero		1


	//   ....[13]....
        /*0160*/ 	.word	0x00000740
        /*0164*/ 	.word	0x000000ff
        /*0168*/ 	.word	0x00000070
        /*016c*/ 	.short	0x0100
        /*016e*/ 	.byte	0x08
	.zero		1


	//   ....[14]....
        /*0170*/ 	.word	0x00000750
        /*0174*/ 	.word	0x000000ff
        /*0178*/ 	.word	0x00000058
        /*017c*/ 	.short	0x0100
        /*017e*/ 	.byte	0x08
	.zero		1


	//   ....[15]....
        /*0180*/ 	.word	0x00000760
        /*0184*/ 	.word	0x000000ff
        /*0188*/ 	.word	0x00000078
        /*018c*/ 	.short	0x0100
        /*018e*/ 	.byte	0x08
	.zero		1


	//   ....[16]....
        /*0190*/ 	.word	0x000009f0
        /*0194*/ 	.word	0x000000ff
        /*0198*/ 	.word	0x00000080
        /*019c*/ 	.short	0x0100
        /*019e*/ 	.byte	0x08
	.zero		1


	//   ....[17]....
        /*01a0*/ 	.word	0x00000a60
        /*01a4*/ 	.word	0x000000ff
        /*01a8*/ 	.word	0x00000088
        /*01ac*/ 	.short	0x0100
        /*01ae*/ 	.byte	0x08
	.zero		1


	//   ....[18]....
        /*01b0*/ 	.word	0x000016e0
        /*01b4*/ 	.word	0x00000003
        /*01b8*/ 	.word	0x00000000
        /*01bc*/ 	.short	0x010a
        /*01be*/ 	.byte	0x3f
	.zero		1


	//   ....[19]....
        /*01c0*/ 	.word	0x00001720
        /*01c4*/ 	.word	0x00000003
        /*01c8*/ 	.word	0x00000000
        /*01cc*/ 	.short	0x010a
        /*01ce*/ 	.byte	0x3f
	.zero		1


	//   ....[20]....
        /*01d0*/ 	.word	0x00001bd0
        /*01d4*/ 	.word	0x000000ff
        /*01d8*/ 	.word	0x00000000
        /*01dc*/ 	.short	0x010a
        /*01de*/ 	.byte	0x08
	.zero		1


	//   ....[21]....
        /*01e0*/ 	.word	0x00001c10
        /*01e4*/ 	.word	0x000000ff
        /*01e8*/ 	.word	0x00000000
        /*01ec*/ 	.short	0x010a
        /*01ee*/ 	.byte	0x08
	.zero		1


	//   ....[22]....
        /*01f0*/ 	.word	0x00001fb0
        /*01f4*/ 	.word	0x000000ff
        /*01f8*/ 	.word	0x00000000
        /*01fc*/ 	.short	0x0101
        /*01fe*/ 	.byte	0x08
	.zero		1


	//   ....[23]....
        /*0200*/ 	.word	0x00002160
        /*0204*/ 	.word	0x000000ff
        /*0208*/ 	.word	0x00000000
        /*020c*/ 	.short	0x0101
        /*020e*/ 	.byte	0x04
	.zero		1


	//   ....[24]....
        /*0210*/ 	.word	0x00002890
        /*0214*/ 	.word	0x000000ff
        /*0218*/ 	.word	0x00000040
        /*021c*/ 	.short	0x010a
        /*021e*/ 	.byte	0x34
	.zero		1


	//   ....[25]....
        /*0220*/ 	.word	0x000047a0
        /*0224*/ 	.word	0x000000ff
        /*0228*/ 	.word	0x00000000
        /*022c*/ 	.short	0x0101
        /*022e*/ 	.byte	0x04
	.zero		1


	//   ....[26]....
        /*0230*/ 	.word	0x00004870
        /*0234*/ 	.word	0x00000000
        /*0238*/ 	.word	0x00000040
        /*023c*/ 	.short	0x010a
        /*023e*/ 	.byte	0x3f
	.zero		1


	//   ....[27]....
        /*0240*/ 	.word	0x000065b0
        /*0244*/ 	.word	0x000000ff
        /*0248*/ 	.word	0x00000000
        /*024c*/ 	.short	0x0101
        /*024e*/ 	.byte	0x04
	.zero		1


	//   ....[28]....
        /*0250*/ 	.word	0x000066a0
        /*0254*/ 	.word	0x00000000
        /*0258*/ 	.word	0x00000040
        /*025c*/ 	.short	0x010a
        /*025e*/ 	.byte	0x3f
	.zero		1


	//   ....[29]....
        /*0260*/ 	.word	0x00008400
        /*0264*/ 	.word	0x000000ff
        /*0268*/ 	.word	0x00000000
        /*026c*/ 	.short	0x0101
        /*026e*/ 	.byte	0x04
	.zero		1


	//   ....[30]....
        /*0270*/ 	.word	0x000084e0
        /*0274*/ 	.word	0x00000003
        /*0278*/ 	.word	0x00000040
        /*027c*/ 	.short	0x010a
        /*027e*/ 	.byte	0x3f
	.zero		1


	//   ....[31]....
        /*0280*/ 	.word	0x0000a250
        /*0284*/ 	.word	0x000000ff
        /*0288*/ 	.word	0x00000000
        /*028c*/ 	.short	0x0101
        /*028e*/ 	.byte	0x04
	.zero		1


	//   ....[32]....
        /*0290*/ 	.word	0x0000a330
        /*0294*/ 	.word	0x00000000
        /*0298*/ 	.word	0x00000040
        /*029c*/ 	.short	0x010a
        /*029e*/ 	.byte	0x3f
	.zero		1


	//   ....[33]....
        /*02a0*/ 	.word	0x0000c070
        /*02a4*/ 	.word	0x000000ff
        /*02a8*/ 	.word	0x00000000
        /*02ac*/ 	.short	0x0101
        /*02ae*/ 	.byte	0x04
	.zero		1


	//   ....[34]....
        /*02b0*/ 	.word	0x0000c150
        /*02b4*/ 	.word	0x00000000
        /*02b8*/ 	.word	0x00000040
        /*02bc*/ 	.short	0x010a
        /*02be*/ 	.byte	0x3f
	.zero		1


	//   ....[35]....
        /*02c0*/ 	.word	0x0000de90
        /*02c4*/ 	.word	0x000000ff
        /*02c8*/ 	.word	0x00000000
        /*02cc*/ 	.short	0x0101
        /*02ce*/ 	.byte	0x04
	.zero		1


	//   ....[36]....
        /*02d0*/ 	.word	0x0000df70
        /*02d4*/ 	.word	0x00000000
        /*02d8*/ 	.word	0x00000040
        /*02dc*/ 	.short	0x010a
        /*02de*/ 	.byte	0x3f
	.zero		1


	//   ....[37]....
        /*02e0*/ 	.word	0x0000fcb0
        /*02e4*/ 	.word	0x000000ff
        /*02e8*/ 	.word	0x00000000
        /*02ec*/ 	.short	0x0101
        /*02ee*/ 	.byte	0x04
	.zero		1


	//   ....[38]....
        /*02f0*/ 	.word	0x0000fd80
        /*02f4*/ 	.word	0x00000003
        /*02f8*/ 	.word	0x00000040
        /*02fc*/ 	.short	0x010a
        /*02fe*/ 	.byte	0x3f
	.zero		1


	//   ....[39]....
        /*0300*/ 	.word	0x00011a80
        /*0304*/ 	.word	0x000000ff
        /*0308*/ 	.word	0x00000000
        /*030c*/ 	.short	0x0101
        /*030e*/ 	.byte	0x04
	.zero		1


	//   ....[40]....
        /*0310*/ 	.word	0x00012470
        /*0314*/ 	.word	0x000000ff
        /*0318*/ 	.word	0x00000000
        /*031c*/ 	.short	0x0101
        /*031e*/ 	.byte	0x04
	.zero		1


	//   ....[41]....
        /*0320*/ 	.word	0x00012b60
        /*0324*/ 	.word	0x000000ff
        /*0328*/ 	.word	0x00000088
        /*032c*/ 	.short	0x010a
        /*032e*/ 	.byte	0x04
	.zero		1


	//   ....[42]....
        /*0330*/ 	.word	0x00012f60
        /*0334*/ 	.word	0x000000ff
        /*0338*/ 	.word	0x00000060
        /*033c*/ 	.short	0x010a
        /*033e*/ 	.byte	0x0d
	.zero		1


	//   ....[43]....
        /*0340*/ 	.word	0x00013050
        /*0344*/ 	.word	0x000000ff
        /*0348*/ 	.word	0x00000040
        /*034c*/ 	.short	0x010b
        /*034e*/ 	.byte	0x0d
	.zero		1


	//   ....[44]....
        /*0350*/ 	.word	0x000130b0
        /*0354*/ 	.word	0x000000ff
        /*0358*/ 	.word	0x00000000
        /*035c*/ 	.short	0x0101
        /*035e*/ 	.byte	0x10
	.zero		1


	//   ....[45]....
        /*0360*/ 	.word	0x000130e0
        /*0364*/ 	.word	0x000000ff
        /*0368*/ 	.word	0x00000068
        /*036c*/ 	.short	0x010a
        /*036e*/ 	.byte	0x0d
	.zero		1


	//   ....[46]....
        /*0370*/ 	.word	0x000131f0
        /*0374*/ 	.word	0x000000ff
        /*0378*/ 	.word	0x00000048
        /*037c*/ 	.short	0x010b
        /*037e*/ 	.byte	0x0d
	.zero		1


	//   ....[47]....
        /*0380*/ 	.word	0x00013260
        /*0384*/ 	.word	0x000000ff
        /*0388*/ 	.word	0x00000000
        /*038c*/ 	.short	0x0101
        /*038e*/ 	.byte	0x14
	.zero		1


	//   ....[48]....
        /*0390*/ 	.word	0x00013290
        /*0394*/ 	.word	0x000000ff
        /*0398*/ 	.word	0x00000070
        /*039c*/ 	.short	0x010a
        /*039e*/ 	.byte	0x0d
	.zero		1


	//   ....[49]....
        /*03a0*/ 	.word	0x00013390
        /*03a4*/ 	.word	0x000000ff
        /*03a8*/ 	.word	0x00000050
        /*03ac*/ 	.short	0x010b
        /*03ae*/ 	.byte	0x0d
	.zero		1


	//   ....[50]....
        /*03b0*/ 	.word	0x000133f0
        /*03b4*/ 	.word	0x000000ff
        /*03b8*/ 	.word	0x00000000
        /*03bc*/ 	.short	0x0101
        /*03be*/ 	.byte	0x15
	.zero		1


	//   ....[51]....
        /*03c0*/ 	.word	0x00013420
        /*03c4*/ 	.word	0x000000ff
        /*03c8*/ 	.word	0x00000078
        /*03cc*/ 	.short	0x010a
        /*03ce*/ 	.byte	0x0d
	.zero		1


	//   ....[52]....
        /*03d0*/ 	.word	0x00013520
        /*03d4*/ 	.word	0x000000ff
        /*03d8*/ 	.word	0x00000058
        /*03dc*/ 	.short	0x010b
        /*03de*/ 	.byte	0x0d
	.zero		1


	//   ....[53]....
        /*03e0*/ 	.word	0x00013590
        /*03e4*/ 	.word	0x000000ff
        /*03e8*/ 	.word	0x00000000
        /*03ec*/ 	.short	0x0101
        /*03ee*/ 	.byte	0x1d
	.zero		1


	//   ....[54]....
        /*03f0*/ 	.word	0x000135d0
        /*03f4*/ 	.word	0x000000ff
        /*03f8*/ 	.word	0x00000060
        /*03fc*/ 	.short	0x010a
        /*03fe*/ 	.byte	0x0d
	.zero		1


	//   ....[55]....
        /*0400*/ 	.word	0x000136c0
        /*0404*/ 	.word	0x000000ff
        /*0408*/ 	.word	0x00000040
        /*040c*/ 	.short	0x010b
        /*040e*/ 	.byte	0x0d
	.zero		1


	//   ....[56]....
        /*0410*/ 	.word	0x00013700
        /*0414*/ 	.word	0x000000ff
        /*0418*/ 	.word	0x00000000
        /*041c*/ 	.short	0x0101
        /*041e*/ 	.byte	0x10
	.zero		1


	//   ....[57]....
        /*0420*/ 	.word	0x00013730
        /*0424*/ 	.word	0x000000ff
        /*0428*/ 	.word	0x00000068
        /*042c*/ 	.short	0x010a
        /*042e*/ 	.byte	0x0d
	.zero		1


	//   ....[58]....
        /*0430*/ 	.word	0x00013830
        /*0434*/ 	.word	0x000000ff
        /*0438*/ 	.word	0x00000048
        /*043c*/ 	.short	0x010b
        /*043e*/ 	.byte	0x0d
	.zero		1


	//   ....[59]....
        /*0440*/ 	.word	0x00013870
        /*0444*/ 	.word	0x000000ff
        /*0448*/ 	.word	0x00000000
        /*044c*/ 	.short	0x0101
        /*044e*/ 	.byte	0x14
	.zero		1


	//   ....[60]....
        /*0450*/ 	.word	0x000138b0
        /*0454*/ 	.word	0x000000ff
        /*0458*/ 	.word	0x00000070
        /*045c*/ 	.short	0x010a
        /*045e*/ 	.byte	0x0d
	.zero		1


	//   ....[61]....
        /*0460*/ 	.word	0x00013990
        /*0464*/ 	.word	0x000000ff
        /*0468*/ 	.word	0x00000050
        /*046c*/ 	.short	0x010b
        /*046e*/ 	.byte	0x0d
	.zero		1


	//   ....[62]....
        /*0470*/ 	.word	0x000139d0
        /*0474*/ 	.word	0x000000ff
        /*0478*/ 	.word	0x00000000
        /*047c*/ 	.short	0x0101
        /*047e*/ 	.byte	0x15
	.zero		1


	//   ....[63]....
        /*0480*/ 	.word	0x00013a00
        /*0484*/ 	.word	0x000000ff
        /*0488*/ 	.word	0x00000078
        /*048c*/ 	.short	0x010a
        /*048e*/ 	.byte	0x0d
	.zero		1


	//   ....[64]....
        /*0490*/ 	.word	0x00013b00
        /*0494*/ 	.word	0x000000ff
        /*0498*/ 	.word	0x00000058
        /*049c*/ 	.short	0x010b
        /*049e*/ 	.byte	0x0d
	.zero		1


	//   ....[65]....
        /*04a0*/ 	.word	0x00013b50
        /*04a4*/ 	.word	0x000000ff
        /*04a8*/ 	.word	0x00000000
        /*04ac*/ 	.short	0x0101
        /*04ae*/ 	.byte	0x1d
	.zero		1


	//   ....[66]....
        /*04b0*/ 	.word	0x00014220
        /*04b4*/ 	.word	0x00000000
        /*04b8*/ 	.word	0x00000060
        /*04bc*/ 	.short	0x010a
        /*04be*/ 	.byte	0x3f
	.zero		1


	//   ....[67]....
        /*04c0*/ 	.word	0x00014260
        /*04c4*/ 	.word	0x00000000
        /*04c8*/ 	.word	0x00000068
        /*04cc*/ 	.short	0x010a
        /*04ce*/ 	.byte	0x3f
	.zero		1


	//   ....[68]....
        /*04d0*/ 	.word	0x000142a0
        /*04d4*/ 	.word	0x00000000
        /*04d8*/ 	.word	0x00000070
        /*04dc*/ 	.short	0x010a
        /*04de*/ 	.byte	0x3f
	.zero		1


	//   ....[69]....
        /*04e0*/ 	.word	0x00014300
        /*04e4*/ 	.word	0x00000000
        /*04e8*/ 	.word	0x00000078
        /*04ec*/ 	.short	0x010a
        /*04ee*/ 	.byte	0x3f
	.zero		1


	//   ....[70]....
        /*04f0*/ 	.word	0x00014630
        /*04f4*/ 	.word	0x00000014
        /*04f8*/ 	.word	0x00000020
        /*04fc*/ 	.short	0x010a
        /*04fe*/ 	.byte	0x3f
	.zero		1


	//   ....[71]....
        /*0500*/ 	.word	0x000149e0
        /*0504*/ 	.word	0x00000004
        /*0508*/ 	.word	0x00000088
        /*050c*/ 	.short	0x0101
        /*050e*/ 	.byte	0x3f
	.zero		1


	//   ....[72]....
        /*0510*/ 	.word	0x00015100
        /*0514*/ 	.word	0x00000007
        /*0518*/ 	.word	0x00000000
        /*051c*/ 	.short	0x010a
        /*051e*/ 	.byte	0x3f
	.zero		1


	//   ....[73]....
        /*0520*/ 	.word	0x00015180
        /*0524*/ 	.word	0x00000009
        /*0528*/ 	.word	0x00000000
        /*052c*/ 	.short	0x010a
        /*052e*/ 	.byte	0x3f
	.zero		1


	//   ....[74]....
        /*0530*/ 	.word	0x00015210
        /*0534*/ 	.word	0x00000006
        /*0538*/ 	.word	0x00000000
        /*053c*/ 	.short	0x010a
        /*053e*/ 	.byte	0x3f
	.zero		1


	//   ....[75]....
        /*0540*/ 	.word	0x000152a0
        /*0544*/ 	.word	0x00000003
        /*0548*/ 	.word	0x00000000
        /*054c*/ 	.short	0x010a
        /*054e*/ 	.byte	0x3f
	.zero		1


	//   ....[76]....
        /*0550*/ 	.word	0x00015300
        /*0554*/ 	.word	0x00000003
        /*0558*/ 	.word	0x00000000
        /*055c*/ 	.short	0x010a
        /*055e*/ 	.byte	0x3f
	.zero		1


	//   ....[77]....
        /*0560*/ 	.word	0x00015360
        /*0564*/ 	.word	0x00000004
        /*0568*/ 	.word	0x00000000
        /*056c*/ 	.short	0x010a
        /*056e*/ 	.byte	0x3f
	.zero		1


	//   ....[78]....
        /*0570*/ 	.word	0x000153c0
        /*0574*/ 	.word	0x00000003
        /*0578*/ 	.word	0x00000040
        /*057c*/ 	.short	0x010a
        /*057e*/ 	.byte	0x3f
	.zero		1


	//   ....[79]....
        /*0580*/ 	.word	0x00015410
        /*0584*/ 	.word	0x00000000
        /*0588*/ 	.word	0x00000040
        /*058c*/ 	.short	0x010a
        /*058e*/ 	.byte	0x3f
	.zero		1


	//   ....[80]....
        /*0590*/ 	.word	0x00015460
        /*0594*/ 	.word	0x00000000
        /*0598*/ 	.word	0x00000040
        /*059c*/ 	.short	0x010a
        /*059e*/ 	.byte	0x3f
	.zero		1


	//   ....[81]....
        /*05a0*/ 	.word	0x000154b0
        /*05a4*/ 	.word	0x00000003
        /*05a8*/ 	.word	0x00000040
        /*05ac*/ 	.short	0x010a
        /*05ae*/ 	.byte	0x3f
	.zero		1


	//   ....[82]....
        /*05b0*/ 	.word	0x00015500
        /*05b4*/ 	.word	0x00000000
        /*05b8*/ 	.word	0x00000040
        /*05bc*/ 	.short	0x010a
        /*05be*/ 	.byte	0x3f
	.zero		1


	//   ....[83]....
        /*05c0*/ 	.word	0x00015550
        /*05c4*/ 	.word	0x00000000
        /*05c8*/ 	.word	0x00000040
        /*05cc*/ 	.short	0x010a
        /*05ce*/ 	.byte	0x3f
	.zero		1


	//   ....[84]....
        /*05d0*/ 	.word	0x000155a0
        /*05d4*/ 	.word	0x00000000
        /*05d8*/ 	.word	0x00000040
        /*05dc*/ 	.short	0x010a
        /*05de*/ 	.byte	0x3f
	.zero		1


	//   ....[85]....
        /*05e0*/ 	.word	0x000155f0
        /*05e4*/ 	.word	0x00000003
        /*05e8*/ 	.word	0x00000040
        /*05ec*/ 	.short	0x010a
        /*05ee*/ 	.byte	0x3f
	.zero		1


	//   ....[86]....
        /*05f0*/ 	.word	0x00015650
        /*05f4*/ 	.word	0x00000009
        /*05f8*/ 	.word	0x00000088
        /*05fc*/ 	.short	0x010a
        /*05fe*/ 	.byte	0x3f
	.zero		1


	//   ....[87]....
        /*0600*/ 	.word	0x000156b0
        /*0604*/ 	.word	0x00000005
        /*0608*/ 	.word	0x00000060
        /*060c*/ 	.short	0x010a
        /*060e*/ 	.byte	0x3f
	.zero		1


	//   ....[88]....
        /*0610*/ 	.word	0x00015710
        /*0614*/ 	.word	0x00000005
        /*0618*/ 	.word	0x00000068
        /*061c*/ 	.short	0x010a
        /*061e*/ 	.byte	0x3f
	.zero		1


	//   ....[89]....
        /*0620*/ 	.word	0x00015770
        /*0624*/ 	.word	0x00000005
        /*0628*/ 	.word	0x00000070
        /*062c*/ 	.short	0x010a
        /*062e*/ 	.byte	0x3f
	.zero		1


	//   ....[90]....
        /*0630*/ 	.word	0x000157d0
        /*0634*/ 	.word	0x00000005
        /*0638*/ 	.word	0x00000078
        /*063c*/ 	.short	0x010a
        /*063e*/ 	.byte	0x3f
	.zero		1


	//   ....[91]....
        /*0640*/ 	.word	0x00015830
        /*0644*/ 	.word	0x00000005
        /*0648*/ 	.word	0x00000060
        /*064c*/ 	.short	0x010a
        /*064e*/ 	.byte	0x3f
	.zero		1


	//   ....[92]....
        /*0650*/ 	.word	0x00015890
        /*0654*/ 	.word	0x00000005
        /*0658*/ 	.word	0x00000068
        /*065c*/ 	.short	0x010a
        /*065e*/ 	.byte	0x3f
	.zero		1


	//   ....[93]....
        /*0660*/ 	.word	0x000158f0
        /*0664*/ 	.word	0x00000005
        /*0668*/ 	.word	0x00000070
        /*066c*/ 	.short	0x010a
        /*066e*/ 	.byte	0x3f
	.zero		1


	//   ....[94]....
        /*0670*/ 	.word	0x00015950
        /*0674*/ 	.word	0x00000005
        /*0678*/ 	.word	0x00000078
        /*067c*/ 	.short	0x010a
        /*067e*/ 	.byte	0x3f
	.zero		1


	//   ....[95]....
        /*0680*/ 	.word	0x000159a0
        /*0684*/ 	.word	0x00000000
        /*0688*/ 	.word	0x00000060
        /*068c*/ 	.short	0x010a
        /*068e*/ 	.byte	0x3f
	.zero		1


	//   ....[96]....
        /*0690*/ 	.word	0x000159f0
        /*0694*/ 	.word	0x00000000
        /*0698*/ 	.word	0x00000068
        /*069c*/ 	.short	0x010a
        /*069e*/ 	.byte	0x3f
	.zero		1


	//   ....[97]....
        /*06a0*/ 	.word	0x00015a40
        /*06a4*/ 	.word	0x00000000
        /*06a8*/ 	.word	0x00000070
        /*06ac*/ 	.short	0x010a
        /*06ae*/ 	.byte	0x3f
	.zero		1


	//   ....[98]....
        /*06b0*/ 	.word	0x00015b10
        /*06b4*/ 	.word	0x00000014
        /*06b8*/ 	.word	0x00000020
        /*06bc*/ 	.short	0x010a
        /*06be*/ 	.byte	0x3f
	.zero		1


	//   ....[99]....
        /*06c0*/ 	.word	0x00015be0
        /*06c4*/ 	.word	0x00000007
        /*06c8*/ 	.word	0x00000000
        /*06cc*/ 	.short	0x010a
        /*06ce*/ 	.byte	0x3f
	.zero		1


	//   ....[100]....
        /*06d0*/ 	.word	0x00015c30
        /*06d4*/ 	.word	0x00000009
        /*06d8*/ 	.word	0x00000000
        /*06dc*/ 	.short	0x010a
        /*06de*/ 	.byte	0x3f
	.zero		1


	//   ....[101]....
        /*06e0*/ 	.word	0x00015c80
        /*06e4*/ 	.word	0x00000006
        /*06e8*/ 	.word	0x00000000
        /*06ec*/ 	.short	0x010a
        /*06ee*/ 	.byte	0x3f
	.zero		1


	//----- nvinfo : EIATTR_NUM_MBARRIERS
	.align		4
.L_40:
        /*06f0*/ 	.byte	0x03, 0x38
        /*06f2*/ 	.short	0x0012


	//----- nvinfo : EIATTR_EXIT_INSTR_OFFSETS
	.align		4
        /*06f4*/ 	.byte	0x04, 0x1c
        /*06f6*/ 	.short	(.L_42 - .L_41)


	//   ....[0]....
.L_41:
        /*06f8*/ 	.word	0x000152f0


	//----- nvinfo : EIATTR_MAX_THREADS
	.align		4
.L_42:
        /*06fc*/ 	.byte	0x04, 0x05
        /*06fe*/ 	.short	(.L_44 - .L_43)
.L_43:
        /*0700*/ 	.word	0x00000180
        /*0704*/ 	.word	0x00000001
        /*0708*/ 	.word	0x00000001


	//----- nvinfo : EIATTR_CRS_STACK_SIZE
	.align		4
.L_44:
        /*070c*/ 	.byte	0x04, 0x1e
        /*070e*/ 	.short	(.L_46 - .L_45)
.L_45:
        /*0710*/ 	.word	0x00000000


	//----- nvinfo : EIATTR_CBANK_PARAM_SIZE
	.align		4
.L_46:
        /*0714*/ 	.byte	0x03, 0x19
        /*0716*/ 	.short	0x0770


	//----- nvinfo : EIATTR_PARAM_CBANK
	.align		4
        /*0718*/ 	.byte	0x04, 0x0a
        /*071a*/ 	.short	(.L_48 - .L_47)
	.align		4
.L_47:
        /*071c*/ 	.word	index@(.nv.constant0._ZN7cutlass13device_kernelINS_4gemm6kernel13GemmUniversalIN4cute5tupleIJiiiiEEENS1_10collective13CollectiveMmaINS1_34MainloopSm90TmaGmmaWarpSpecializedILi4ENS5_IJNS4_1CILi1EEESB_SB_EEENS1_35KernelTmaWarpSpecializedCooperativeEEENS5_IJNSA_ILi256EEENSA_ILi128EEENSA_ILi64EEEEEENS_10bfloat16_tENS5_IJlSB_lEEESJ_SK_NS4_8TiledMMAINS4_8MMA_AtomIJNS4_4SM904GMMA28MMA_64x128x16_F32BF16BF16_SSILNSO_5MajorE0ELSQ_0ELNSO_7ScaleInE1ELSR_1EEEEEENS4_6LayoutINS5_IJNSA_ILi2EEESB_SB_EEENS5_IJSB_NSA_ILi0EEESX_EEEEENS5_IJNS4_10UnderscoreES10_S10_EEEEENS4_13SM90_TMA_LOADENS4_14ComposedLayoutINS4_7SwizzleILi3ELi4ELi3EEENS4_18smem_ptr_flag_bitsILi16EEENSU_INS5_IJNSA_ILi8EEESH_EEENS5_IJSH_SB_EEEEEEEvNS4_8identityES13_S1D_vS1E_EENS_8epilogue10collective18CollectiveEpilogueINS1G_22Sm90TmaWarpSpecializedILi4ELi2ELi16ELb1ELb0EEEJSI_NS5_IJSG_NSA_ILi32EEEEEESJ_SK_SJ_SK_NS1G_6fusion15FusionCallbacksIS1K_NS1N_13LinCombEltActINS1G_6thread7SigmoidESJ_fSJ_fLNS_15FloatRoundStyleE2EEESI_S1M_JEEES13_NS14_INS15_ILi2ELi4ELi3EEES18_NSU_INS5_IJS19_S1L_EEENS5_IJS1L_SB_EEEEEEENS4_17SM75_U32x4_LDSM_NENS4_14SM90_TMA_STOREES1Z_NS4_17SM90_U32x4_STSM_NENS4_9Copy_AtomIJS22_NS_6half_tEEEEvEEEvvEEEEvNT_6ParamsE)
        /*0720*/ 	.short	0x0210
        /*0722*/ 	.short	0x0770


	//----- nvinfo : EIATTR_SW_WAR
	.align		4
.L_48:
        /*0724*/ 	.byte	0x04, 0x36
        /*0726*/ 	.short	(.L_50 - .L_49)
.L_49:
        /*0728*/ 	.word	0x00000008
.L_50:


//--------------------- .nv.callgraph             --------------------------
	.section	.nv.callgraph,"",@"SHT_CUDA_CALLGRAPH"
	.align	4
	.sectionentsize	8
	.align		4
        /*0000*/ 	.word	0x00000000
	.align		4
        /*0004*/ 	.word	0xffffffff
	.align		4
        /*0008*/ 	.word	index@(_ZN7cutlass13device_kernelINS_4gemm6kernel13GemmUniversalIN4cute5tupleIJiiiiEEENS1_10collective13CollectiveMmaINS1_34MainloopSm90TmaGmmaWarpSpecializedILi4ENS5_IJNS4_1CILi1EEESB_SB_EEENS1_35KernelTmaWarpSpecializedCooperativeEEENS5_IJNSA_ILi256EEENSA_ILi128EEENSA_ILi64EEEEEENS_10bfloat16_tENS5_IJlSB_lEEESJ_SK_NS4_8TiledMMAINS4_8MMA_AtomIJNS4_4SM904GMMA28MMA_64x128x16_F32BF16BF16_SSILNSO_5MajorE0ELSQ_0ELNSO_7ScaleInE1ELSR_1EEEEEENS4_6LayoutINS5_IJNSA_ILi2EEESB_SB_EEENS5_IJSB_NSA_ILi0EEESX_EEEEENS5_IJNS4_10UnderscoreES10_S10_EEEEENS4_13SM90_TMA_LOADENS4_14ComposedLayoutINS4_7SwizzleILi3ELi4ELi3EEENS4_18smem_ptr_flag_bitsILi16EEENSU_INS5_IJNSA_ILi8EEESH_EEENS5_IJSH_SB_EEEEEEEvNS4_8identityES13_S1D_vS1E_EENS_8epilogue10collective18CollectiveEpilogueINS1G_22Sm90TmaWarpSpecializedILi4ELi2ELi16ELb1ELb0EEEJSI_NS5_IJSG_NSA_ILi32EEEEEESJ_SK_SJ_SK_NS1G_6fusion15FusionCallbacksIS1K_NS1N_13LinCombEltActINS1G_6thread7SigmoidESJ_fSJ_fLNS_15FloatRoundStyleE2EEESI_S1M_JEEES13_NS14_INS15_ILi2ELi4ELi3EEES18_NSU_INS5_IJS19_S1L_EEENS5_IJS1L_SB_EEEEEEENS4_17SM75_U32x4_LDSM_NENS4_14SM90_TMA_STOREES1Z_NS4_17SM90_U32x4_STSM_NENS4_9Copy_AtomIJS22_NS_6half_tEEEEvEEEvvEEEEvNT_6ParamsE)
	.align		4
        /*000c*/ 	.word	index@(__assertfail)
	.align		4
        /*0010*/ 	.word	0x00000000
	.align		4
        /*0014*/ 	.word	0xfffffffe
	.align		4
        /*0018*/ 	.word	0x00000000
	.align		4
        /*001c*/ 	.word	0xfffffffd
	.align		4
        /*0020*/ 	.word	0x00000000
	.align		4
        /*0024*/ 	.word	0xfffffffc


//--------------------- .nv.constant4             --------------------------
	.section	.nv.constant4,"a",@progbits
	.align	8
	.align		8
.nv.constant4:
        /*0000*/ 	.dword	__assertfail
	.align		8
        /*0008*/ 	.dword	__unnamed_1
	.align		8
        /*0010*/ 	.dword	__unnamed_2
	.align		8
        /*0018*/ 	.dword	_ZN39_INTERNAL_123a3d9a_4_k_cu_3f4dde02_27994cuda3std3__45__cpo5beginE
	.align		8
        /*0020*/ 	.dword	_ZN39_INTERNAL_123a3d9a_4_k_cu_3f4dde02_27994cuda3std3__45__cpo3endE
	.align		8
        /*0028*/ 	.dword	_ZN39_INTERNAL_123a3d9a_4_k_cu_3f4dde02_27994cuda3std3__45__cpo6cbeginE
	.align		8
        /*0030*/ 	.dword	_ZN39_INTERNAL_123a3d9a_4_k_cu_3f4dde02_27994cuda3std3__45__cpo4cendE
	.align		8
        /*0038*/ 	.dword	_ZN39_INTERNAL_123a3d9a_4_k_cu_3f4dde02_27994cuda3std3__441_GLOBAL__N__123a3d9a_4_k_cu_3f4dde02_27996ignoreE
	.align		8
        /*0040*/ 	.dword	_ZN39_INTERNAL_123a3d9a_4_k_cu_3f4dde02_27994cuda3std3__419piecewise_constructE
	.align		8
        /*0048*/ 	.dword	_ZN39_INTERNAL_123a3d9a_4_k_cu_3f4dde02_27994cuda3std3__48in_placeE
	.align		8
        /*0050*/ 	.dword	_ZN39_INTERNAL_123a3d9a_4_k_cu_3f4dde02_27994cuda3std6ranges3__45__cpo4swapE
	.align		8
        /*0058*/ 	.dword	_ZN39_INTERNAL_123a3d9a_4_k_cu_3f4dde02_27994cuda3std6ranges3__45__cpo9iter_moveE
	.align		8
        /*0060*/ 	.dword	_ZN39_INTERNAL_123a3d9a_4_k_cu_3f4dde02_27994cute7productE
	.align		8
        /*0068*/ 	.dword	_ZN39_INTERNAL_123a3d9a_4_k_cu_3f4dde02_27994cute1_E
	.align		8
        /*0070*/ 	.dword	$str$22
	.align		8
        /*0078*/ 	.dword	$str$23
	.align		8
        /*0080*/ 	.dword	$str$26
	.align		8
        /*0088*/ 	.dword	$str$27


//--------------------- .text._ZN7cutlass13device_kernelINS_4gemm6kernel13GemmUniversalIN4cute5tupleIJiiiiEEENS1_10collective13CollectiveMmaINS1_34MainloopSm90TmaGmmaWarpSpecializedILi4ENS5_IJNS4_1CILi1EEESB_SB_EEENS1_35KernelTmaWarpSpecializedCooperativeEEENS5_IJNSA_ILi256EEENSA_ILi128EEENSA_ILi64EEEEEENS_10bfloat16_tENS5_IJlSB_lEEESJ_SK_NS4_8TiledMMAINS4_8MMA_AtomIJNS4_4SM904GMMA28MMA_64x128x16_F32BF16BF16_SSILNSO_5MajorE0ELSQ_0ELNSO_7ScaleInE1ELSR_1EEEEEENS4_6LayoutINS5_IJNSA_ILi2EEESB_SB_EEENS5_IJSB_NSA_ILi0EEESX_EEEEENS5_IJNS4_10UnderscoreES10_S10_EEEEENS4_13SM90_TMA_LOADENS4_14ComposedLayoutINS4_7SwizzleILi3ELi4ELi3EEENS4_18smem_ptr_flag_bitsILi16EEENSU_INS5_IJNSA_ILi8EEESH_EEENS5_IJSH_SB_EEEEEEEvNS4_8identityES13_S1D_vS1E_EENS_8epilogue10collective18CollectiveEpilogueINS1G_22Sm90TmaWarpSpecializedILi4ELi2ELi16ELb1ELb0EEEJSI_NS5_IJSG_NSA_ILi32EEEEEESJ_SK_SJ_SK_NS1G_6fusion15FusionCallbacksIS1K_NS1N_13LinCombEltActINS1G_6thread7SigmoidESJ_fSJ_fLNS_15FloatRoundStyleE2EEESI_S1M_JEEES13_NS14_INS15_ILi2ELi4ELi3EEES18_NSU_INS5_IJS19_S1L_EEENS5_IJS1L_SB_EEEEEEENS4_17SM75_U32x4_LDSM_NENS4_14SM90_TMA_STOREES1Z_NS4_17SM90_U32x4_STSM_NENS4_9Copy_AtomIJS22_NS_6half_tEEEEvEEEvvEEEEvNT_6ParamsE --------------------------
	.section	.text._ZN7cutlass13device_kernelINS_4gemm6kernel13GemmUniversalIN4cute5tupleIJiiiiEEENS1_10collective13CollectiveMmaINS1_34MainloopSm90TmaGmmaWarpSpecializedILi4ENS5_IJNS4_1CILi1EEESB_SB_EEENS1_35KernelTmaWarpSpecializedCooperativeEEENS5_IJNSA_ILi256EEENSA_ILi128EEENSA_ILi64EEEEEENS_10bfloat16_tENS5_IJlSB_lEEESJ_SK_NS4_8TiledMMAINS4_8MMA_AtomIJNS4_4SM904GMMA28MMA_64x128x16_F32BF16BF16_SSILNSO_5MajorE0ELSQ_0ELNSO_7ScaleInE1ELSR_1EEEEEENS4_6LayoutINS5_IJNSA_ILi2EEESB_SB_EEENS5_IJSB_NSA_ILi0EEESX_EEEEENS5_IJNS4_10UnderscoreES10_S10_EEEEENS4_13SM90_TMA_LOADENS4_14ComposedLayoutINS4_7SwizzleILi3ELi4ELi3EEENS4_18smem_ptr_flag_bitsILi16EEENSU_INS5_IJNSA_ILi8EEESH_EEENS5_IJSH_SB_EEEEEEEvNS4_8identityES13_S1D_vS1E_EENS_8epilogue10collective18CollectiveEpilogueINS1G_22Sm90TmaWarpSpecializedILi4ELi2ELi16ELb1ELb0EEEJSI_NS5_IJSG_NSA_ILi32EEEEEESJ_SK_SJ_SK_NS1G_6fusion15FusionCallbacksIS1K_NS1N_13LinCombEltActINS1G_6thread7SigmoidESJ_fSJ_fLNS_15FloatRoundStyleE2EEESI_S1M_JEEES13_NS14_INS15_ILi2ELi4ELi3EEES18_NSU_INS5_IJS19_S1L_EEENS5_IJS1L_SB_EEEEEEENS4_17SM75_U32x4_LDSM_NENS4_14SM90_TMA_STOREES1Z_NS4_17SM90_U32x4_STSM_NENS4_9Copy_AtomIJS22_NS_6half_tEEEEvEEEvvEEEEvNT_6ParamsE,"ax",@progbits
	.align	128
.text._ZN7cutlass13device_kernelINS_4gemm6kernel13GemmUniversalIN4cute5tupleIJiiiiEEENS1_10collective13CollectiveMmaINS1_34MainloopSm90TmaGmmaWarpSpecializedILi4ENS5_IJNS4_1CILi1EEESB_SB_EEENS1_35KernelTmaWarpSpecializedCooperativeEEENS5_IJNSA_ILi256EEENSA_ILi128EEENSA_ILi64EEEEEENS_10bfloat16_tENS5_IJlSB_lEEESJ_SK_NS4_8TiledMMAINS4_8MMA_AtomIJNS4_4SM904GMMA28MMA_64x128x16_F32BF16BF16_SSILNSO_5MajorE0ELSQ_0ELNSO_7ScaleInE1ELSR_1EEEEEENS4_6LayoutINS5_IJNSA_ILi2EEESB_SB_EEENS5_IJSB_NSA_ILi0EEESX_EEEEENS5_IJNS4_10UnderscoreES10_S10_EEEEENS4_13SM90_TMA_LOADENS4_14ComposedLayoutINS4_7SwizzleILi3ELi4ELi3EEENS4_18smem_ptr_flag_bitsILi16EEENSU_INS5_IJNSA_ILi8EEESH_EEENS5_IJSH_SB_EEEEEEEvNS4_8identityES13_S1D_vS1E_EENS_8epilogue10collective18CollectiveEpilogueINS1G_22Sm90TmaWarpSpecializedILi4ELi2ELi16ELb1ELb0EEEJSI_NS5_IJSG_NSA_ILi32EEEEEESJ_SK_SJ_SK_NS1G_6fusion15FusionCallbacksIS1K_NS1N_13LinCombEltActINS1G_6thread7SigmoidESJ_fSJ_fLNS_15FloatRoundStyleE2EEESI_S1M_JEEES13_NS14_INS15_ILi2ELi4ELi3EEES18_NSU_INS5_IJS19_S1L_EEENS5_IJS1L_SB_EEEEEEENS4_17SM75_U32x4_LDSM_NENS4_14SM90_TMA_STOREES1Z_NS4_17SM90_U32x4_STSM_NENS4_9Copy_AtomIJS22_NS_6half_tEEEEvEEEvvEEEEvNT_6ParamsE:
        .type           _ZN7cutlass13device_kernelINS_4gemm6kernel13GemmUniversalIN4cute5tupleIJiiiiEEENS1_10collective13CollectiveMmaINS1_34MainloopSm90TmaGmmaWarpSpecializedILi4ENS5_IJNS4_1CILi1EEESB_SB_EEENS1_35KernelTmaWarpSpecializedCooperativeEEENS5_IJNSA_ILi256EEENSA_ILi128EEENSA_ILi64EEEEEENS_10bfloat16_tENS5_IJlSB_lEEESJ_SK_NS4_8TiledMMAINS4_8MMA_AtomIJNS4_4SM904GMMA28MMA_64x128x16_F32BF16BF16_SSILNSO_5MajorE0ELSQ_0ELNSO_7ScaleInE1ELSR_1EEEEEENS4_6LayoutINS5_IJNSA_ILi2EEESB_SB_EEENS5_IJSB_NSA_ILi0EEESX_EEEEENS5_IJNS4_10UnderscoreES10_S10_EEEEENS4_13SM90_TMA_LOADENS4_14ComposedLayoutINS4_7SwizzleILi3ELi4ELi3EEENS4_18smem_ptr_flag_bitsILi16EEENSU_INS5_IJNSA_ILi8EEESH_EEENS5_IJSH_SB_EEEEEEEvNS4_8identityES13_S1D_vS1E_EENS_8epilogue10collective18CollectiveEpilogueINS1G_22Sm90TmaWarpSpecializedILi4ELi2ELi16ELb1ELb0EEEJSI_NS5_IJSG_NSA_ILi32EEEEEESJ_SK_SJ_SK_NS1G_6fusion15FusionCallbacksIS1K_NS1N_13LinCombEltActINS1G_6thread7SigmoidESJ_fSJ_fLNS_15FloatRoundStyleE2EEESI_S1M_JEEES13_NS14_INS15_ILi2ELi4ELi3EEES18_NSU_INS5_IJS19_S1L_EEENS5_IJS1L_SB_EEEEEEENS4_17SM75_U32x4_LDSM_NENS4_14SM90_TMA_STOREES1Z_NS4_17SM90_U32x4_STSM_NENS4_9Copy_AtomIJS22_NS_6half_tEEEEvEEEvvEEEEvNT_6ParamsE,@function
        .size           _ZN7cutlass13device_kernelINS_4gemm6kernel13GemmUniversalIN4cute5tupleIJiiiiEEENS1_10collective13CollectiveMmaINS1_34MainloopSm90TmaGmmaWarpSpecializedILi4ENS5_IJNS4_1CILi1EEESB_SB_EEENS1_35KernelTmaWarpSpecializedCooperativeEEENS5_IJNSA_ILi256EEENSA_ILi128EEENSA_ILi64EEEEEENS_10bfloat16_tENS5_IJlSB_lEEESJ_SK_NS4_8TiledMMAINS4_8MMA_AtomIJNS4_4SM904GMMA28MMA_64x128x16_F32BF16BF16_SSILNSO_5MajorE0ELSQ_0ELNSO_7ScaleInE1ELSR_1EEEEEENS4_6LayoutINS5_IJNSA_ILi2EEESB_SB_EEENS5_IJSB_NSA_ILi0EEESX_EEEEENS5_IJNS4_10UnderscoreES10_S10_EEEEENS4_13SM90_TMA_LOADENS4_14ComposedLayoutINS4_7SwizzleILi3ELi4ELi3EEENS4_18smem_ptr_flag_bitsILi16EEENSU_INS5_IJNSA_ILi8EEESH_EEENS5_IJSH_SB_EEEEEEEvNS4_8identityES13_S1D_vS1E_EENS_8epilogue10collective18CollectiveEpilogueINS1G_22Sm90TmaWarpSpecializedILi4ELi2ELi16ELb1ELb0EEEJSI_NS5_IJSG_NSA_ILi32EEEEEESJ_SK_SJ_SK_NS1G_6fusion15FusionCallbacksIS1K_NS1N_13LinCombEltActINS1G_6thread7SigmoidESJ_fSJ_fLNS_15FloatRoundStyleE2EEESI_S1M_JEEES13_NS14_INS15_ILi2ELi4ELi3EEES18_NSU_INS5_IJS19_S1L_EEENS5_IJS1L_SB_EEEEEEENS4_17SM75_U32x4_LDSM_NENS4_14SM90_TMA_STOREES1Z_NS4_17SM90_U32x4_STSM_NENS4_9Copy_AtomIJS22_NS_6half_tEEEEvEEEvvEEEEvNT_6ParamsE,(.L_x_644 - _ZN7cutlass13device_kernelINS_4gemm6kernel13GemmUniversalIN4cute5tupleIJiiiiEEENS1_10collective13CollectiveMmaINS1_34MainloopSm90TmaGmmaWarpSpecializedILi4ENS5_IJNS4_1CILi1EEESB_SB_EEENS1_35KernelTmaWarpSpecializedCooperativeEEENS5_IJNSA_ILi256EEENSA_ILi128EEENSA_ILi64EEEEEENS_10bfloat16_tENS5_IJlSB_lEEESJ_SK_NS4_8TiledMMAINS4_8MMA_AtomIJNS4_4SM904GMMA28MMA_64x128x16_F32BF16BF16_SSILNSO_5MajorE0ELSQ_0ELNSO_7ScaleInE1ELSR_1EEEEEENS4_6LayoutINS5_IJNSA_ILi2EEESB_SB_EEENS5_IJSB_NSA_ILi0EEESX_EEEEENS5_IJNS4_10UnderscoreES10_S10_EEEEENS4_13SM90_TMA_LOADENS4_14ComposedLayoutINS4_7SwizzleILi3ELi4ELi3EEENS4_18smem_ptr_flag_bitsILi16EEENSU_INS5_IJNSA_ILi8EEESH_EEENS5_IJSH_SB_EEEEEEEvNS4_8identityES13_S1D_vS1E_EENS_8epilogue10collective18CollectiveEpilogueINS1G_22Sm90TmaWarpSpecializedILi4ELi2ELi16ELb1ELb0EEEJSI_NS5_IJSG_NSA_ILi32EEEEEESJ_SK_SJ_SK_NS1G_6fusion15FusionCallbacksIS1K_NS1N_13LinCombEltActINS1G_6thread7SigmoidESJ_fSJ_fLNS_15FloatRoundStyleE2EEESI_S1M_JEEES13_NS14_INS15_ILi2ELi4ELi3EEES18_NSU_INS5_IJS19_S1L_EEENS5_IJS1L_SB_EEEEEEENS4_17SM75_U32x4_LDSM_NENS4_14SM90_TMA_STOREES1Z_NS4_17SM90_U32x4_STSM_NENS4_9Copy_AtomIJS22_NS_6half_tEEEEvEEEvvEEEEvNT_6ParamsE)
        .other          _ZN7cutlass13device_kernelINS_4gemm6kernel13GemmUniversalIN4cute5tupleIJiiiiEEENS1_10collective13CollectiveMmaINS1_34MainloopSm90TmaGmmaWarpSpecializedILi4ENS5_IJNS4_1CILi1EEESB_SB_EEENS1_35KernelTmaWarpSpecializedCooperativeEEENS5_IJNSA_ILi256EEENSA_ILi128EEENSA_ILi64EEEEEENS_10bfloat16_tENS5_IJlSB_lEEESJ_SK_NS4_8TiledMMAINS4_8MMA_AtomIJNS4_4SM904GMMA28MMA_64x128x16_F32BF16BF16_SSILNSO_5MajorE0ELSQ_0ELNSO_7ScaleInE1ELSR_1EEEEEENS4_6LayoutINS5_IJNSA_ILi2EEESB_SB_EEENS5_IJSB_NSA_ILi0EEESX_EEEEENS5_IJNS4_10UnderscoreES10_S10_EEEEENS4_13SM90_TMA_LOADENS4_14ComposedLayoutINS4_7SwizzleILi3ELi4ELi3EEENS4_18smem_ptr_flag_bitsILi16EEENSU_INS5_IJNSA_ILi8EEESH_EEENS5_IJSH_SB_EEEEEEEvNS4_8identityES13_S1D_vS1E_EENS_8epilogue10collective18CollectiveEpilogueINS1G_22Sm90TmaWarpSpecializedILi4ELi2ELi16ELb1ELb0EEEJSI_NS5_IJSG_NSA_ILi32EEEEEESJ_SK_SJ_SK_NS1G_6fusion15FusionCallbacksIS1K_NS1N_13LinCombEltActINS1G_6thread7SigmoidESJ_fSJ_fLNS_15FloatRoundStyleE2EEESI_S1M_JEEES13_NS14_INS15_ILi2ELi4ELi3EEES18_NSU_INS5_IJS19_S1L_EEENS5_IJS1L_SB_EEEEEEENS4_17SM75_U32x4_LDSM_NENS4_14SM90_TMA_STOREES1Z_NS4_17SM90_U32x4_STSM_NENS4_9Copy_AtomIJS22_NS_6half_tEEEEvEEEvvEEEEvNT_6ParamsE,@"STO_CUDA_ENTRY STV_DEFAULT"
_ZN7cutlass13device_kernelINS_4gemm6kernel13GemmUniversalIN4cute5tupleIJiiiiEEENS1_10collective13CollectiveMmaINS1_34MainloopSm90TmaGmmaWarpSpecializedILi4ENS5_IJNS4_1CILi1EEESB_SB_EEENS1_35KernelTmaWarpSpecializedCooperativeEEENS5_IJNSA_ILi256EEENSA_ILi128EEENSA_ILi64EEEEEENS_10bfloat16_tENS5_IJlSB_lEEESJ_SK_NS4_8TiledMMAINS4_8MMA_AtomIJNS4_4SM904GMMA28MMA_64x128x16_F32BF16BF16_SSILNSO_5MajorE0ELSQ_0ELNSO_7ScaleInE1ELSR_1EEEEEENS4_6LayoutINS5_IJNSA_ILi2EEESB_SB_EEENS5_IJSB_NSA_ILi0EEESX_EEEEENS5_IJNS4_10UnderscoreES10_S10_EEEEENS4_13SM90_TMA_LOADENS4_14ComposedLayoutINS4_7SwizzleILi3ELi4ELi3EEENS4_18smem_ptr_flag_bitsILi16EEENSU_INS5_IJNSA_ILi8EEESH_EEENS5_IJSH_SB_EEEEEEEvNS4_8identityES13_S1D_vS1E_EENS_8epilogue10collective18CollectiveEpilogueINS1G_22Sm90TmaWarpSpecializedILi4ELi2ELi16ELb1ELb0EEEJSI_NS5_IJSG_NSA_ILi32EEEEEESJ_SK_SJ_SK_NS1G_6fusion15FusionCallbacksIS1K_NS1N_13LinCombEltActINS1G_6thread7SigmoidESJ_fSJ_fLNS_15FloatRoundStyleE2EEESI_S1M_JEEES13_NS14_INS15_ILi2ELi4ELi3EEES18_NSU_INS5_IJS19_S1L_EEENS5_IJS1L_SB_EEEEEEENS4_17SM75_U32x4_LDSM_NENS4_14SM90_TMA_STOREES1Z_NS4_17SM90_U32x4_STSM_NENS4_9Copy_AtomIJS22_NS_6half_tEEEEvEEEvvEEEEvNT_6ParamsE:
[----:B------:R-:W1:Y:S01]  /*0000*/  LDC R1, c[0x0][0x28] ;  /* 0x00000a00ff017b82 */ /* 0x000e620000000800 */
[----:B------:R-:W2:Y:S07]  /*0010*/  S2R R18, SR_TID.X ;  /* 0x0000000000127919 */ /* 0x000eae0000002100 */
[----:B------:R-:W3:Y:S01]  /*0020*/  LDC.64 R4, c[0x0][0x588] ;  /* 0x00016200ff047b82 */ /* 0x000ee20000000a00 */
[----:B------:R-:W-:Y:S01]  /*0030*/  ELECT P0, URZ, PT ;  /* 0x00000000003f782f */ /* 0x000fe20003800000 */
[----:B------:R-:W-:Y:S01]  /*0040*/  BSSY B0, `(.L_x_0) ;  /* 0x0000016000007945 */ /* 0x000fe20003800000 */
[----:B--2---:R-:W-:-:S02]  /*0050*/  SHF.R.U32.HI R6, RZ, 0x5, R18 ;  /* 0x00000005ff067819 */ /* 0x004fc40000011612 */
[----:B------:R-:W-:-:S03]  /*0060*/  SHF.R.U32.HI R2, RZ, 0x7, R18 ;  /* 0x00000007ff027819 */ /* 0x000fc60000011612 */
[----:B------:R-:W2:Y:S04]  /*0070*/  SHFL.IDX PT, R0, R6, RZ, 0x1f ;  /* 0x00001fff06007589 */ /* 0x000ea800000e0000 */
[----:B------:R4:W1:Y:S01]  /*0080*/  SHFL.IDX PT, R12, R2, RZ, 0x1f ;  /* 0x00001fff020c7589 */ /* 0x00086200000e0000 */
[----:B--2---:R-:W-:Y:S02]  /*0090*/  ISETP.NE.OR P0, PT, R0, RZ, !P0 ;  /* 0x000000ff0000720c */ /* 0x004fe40004705670 */
[----:B------:R-:W-:-:S11]  /*00a0*/  SHF.R.S32.HI R3, RZ, 0x1f, R0 ;  /* 0x0000001fff037819 */ /* 0x000fd60000011400 */
[----:B-1-34-:R-:W-:Y:S05]  /*00b0*/  @P0 BRA `(.L_x_1) ;  /* 0x0000000000380947 */ /* 0x01afea0003800000 */
[----:B------:R-:W-:Y:S02]  /*00c0*/  ULDC.64 UR4, c[0x0][0x198] ;  /* 0x0000660000047ab9 */ /* 0x000fe40000000a00 */
[----:B------:R-:W-:Y:S02]  /*00d0*/  UIADD3 UR6, UP0, UR4, 0xf0, URZ ;  /* 0x000000f004067890 */ /* 0x000fe4000ff1e03f */
[----:B------:R-:W-:Y:S02]  /*00e0*/  UIADD3 UR8, UP1, UR4, 0x1f0, URZ ;  /* 0x000001f004087890 */ /* 0x000fe4000ff3e03f */
[----:B------:R-:W-:Y:S02]  /*00f0*/  UIADD3 UR10, UP2, UR4, 0x3f0, URZ ;  /* 0x000003f0040a7890 */ /* 0x000fe4000ff5e03f */
[----:B------:R-:W-:Y:S02]  /*0100*/  UIADD3 UR4, UP3, UR4, 0x4f0, URZ ;  /* 0x000004f004047890 */ /* 0x000fe4000ff7e03f */
[----:B------:R-:W-:-:S02]  /*0110*/  UIADD3.X UR7, URZ, UR5, URZ, UP0, !UPT ;  /* 0x000000053f077290 */ /* 0x000fc400087fe43f */
[----:B------:R-:W-:Y:S02]  /*0120*/  UIADD3.X UR9, URZ, UR5, URZ, UP1, !UPT ;  /* 0x000000053f097290 */ /* 0x000fe40008ffe43f */
[----:B------:R-:W-:Y:S02]  /*0130*/  UIADD3.X UR11, URZ, UR5, URZ, UP2, !UPT ;  /* 0x000000053f0b7290 */ /* 0x000fe400097fe43f */
[----:B------:R-:W-:-:S03]  /*0140*/  UIADD3.X UR5, URZ, UR5, URZ, UP3, !UPT ;  /* 0x000000053f057290 */ /* 0x000fc60009ffe43f */
[----:B------:R1:W-:Y:S02]  /*0150*/  UTMACCTL.PF [UR6] ;  /* 0x00000000060079b9 */ /* 0x0003e40008040000 */
[----:B------:R1:W-:Y:S02]  /*0160*/  UTMACCTL.PF [UR8] ;  /* 0x00000000080079b9 */ /* 0x0003e40008040000 */
[----:B------:R1:W-:Y:S02]  /*0170*/  UTMACCTL.PF [UR10] ;  /* 0x000000000a0079b9 */ /* 0x0003e40008040000 */
[----:B------:R1:W-:Y:S02]  /*0180*/  UTMACCTL.PF [UR4] ;  /* 0x00000000040079b9 */ /* 0x0003e40008040000 */
[----:B-1----:R-:W-:Y:S01]  /*0190*/  NOP ;  /* 0x0000000000007918 */ /* 0x002fe20000000000 */
.L_x_1:
[----:B------:R-:W-:Y:S05]  /*01a0*/  BSYNC B0 ;  /* 0x0000000000007941 */ /* 0x000fea0003800000 */
.L_x_0:
[----:B------:R-:W-:Y:S01]  /*01b0*/  ULDC.64 UR4, c[0x0][0x590] ;  /* 0x0001640000047ab9 */ /* 0x000fe20000000a00 */
[----:B------:R-:W-:Y:S01]  /*01c0*/  LEA.HI R3, R3, R0, RZ, 0x2 ;  /* 0x0000000003037211 */ /* 0x000fe200078f10ff */
[----:B------:R-:W-:Y:S01]  /*01d0*/  ULDC.64 UR42, c[0x0][0x208] ;  /* 0x00008200002a7ab9 */ /* 0x000fe20000000a00 */
[----:B------:R-:W-:Y:S02]  /*01e0*/  ISETP.NE.U32.AND P2, PT, RZ, UR4, PT ;  /* 0x00000004ff007c0c */ /* 0x000fe4000bf45070 */
[----:B------:R-:W-:Y:S02]  /*01f0*/  LOP3.LUT R3, R3, 0xfffffffc, RZ, 0xc0, !PT ;  /* 0xfffffffc03037812 */ /* 0x000fe400078ec0ff */
[----:B------:R-:W-:Y:S02]  /*0200*/  ISETP.NE.AND.EX P3, PT, RZ, UR5, PT, P2 ;  /* 0x00000005ff007c0c */ /* 0x000fe4000bf65320 */
[----:B------:R-:W-:Y:S02]  /*0210*/  IADD3 R0, R0, -R3, RZ ;  /* 0x8000000300007210 */ /* 0x000fe40007ffe0ff */
[----:B------:R-:W-:-:S02]  /*0220*/  PRMT R7, RZ, 0x7610, R7 ;  /* 0x00007610ff077816 */ /* 0x000fc40000000007 */
[----:B------:R-:W-:Y:S02]  /*0230*/  MOV R2, R4 ;  /* 0x0000000400027202 */ /* 0x000fe40000000f00 */
[----:B------:R-:W-:-:S05]  /*0240*/  MOV R3, R5 ;  /* 0x0000000500037202 */ /* 0x000fca0000000f00 */
[----:B------:R-:W-:Y:S05]  /*0250*/  @P3 BRA `(.L_x_2) ;  /* 0x0000000000303947 */ /* 0x000fea0003800000 */
[----:B------:R-:W-:Y:S02]  /*0260*/  ULDC.64 UR6, c[0x0][0x588] ;  /* 0x0001620000067ab9 */ /* 0x000fe40000000a00 */
[----:B------:R-:W-:-:S04]  /*0270*/  ISETP.NE.U32.AND P0, PT, RZ, UR6, PT ;  /* 0x00000006ff007c0c */ /* 0x000fc8000bf05070 */
[----:B------:R-:W-:-:S13]  /*0280*/  ISETP.NE.AND.EX P0, PT, RZ, UR7, PT, P0 ;  /* 0x00000007ff007c0c */ /* 0x000fda000bf05300 */
[----:B------:R-:W-:Y:S05]  /*0290*/  @!P0 BRA `(.L_x_3) ;  /* 0x0000000000108947 */ /* 0x000fea0003800000 */
[----:B------:R-:W2:Y:S02]  /*02a0*/  LDG.E R7, desc[UR42][R2.64] ;  /* 0x0000002a02077981 */ /* 0x000ea4000c1e1900 */
[----:B--2---:R-:W-:Y:S02]  /*02b0*/  FSETP.NEU.AND P1, PT, R7, RZ, PT ;  /* 0x000000ff0700720b */ /* 0x004fe40003f2d000 */
[----:B------:R-:W-:Y:S01]  /*02c0*/  MOV R7, 0x1 ;  /* 0x0000000100077802 */ /* 0x000fe20000000f00 */
[----:B------:R-:W-:Y:S10]  /*02d0*/  BRA `(.L_x_2) ;  /* 0x0000000000107947 */ /* 0x000ff40003800000 */
.L_x_3:
[----:B------:R-:W-:Y:S01]  /*02e0*/  ULDC UR6, c[0x0][0x580] ;  /* 0x0001600000067ab9 */ /* 0x000fe20000000800 */
[----:B------:R-:W-:Y:S01]  /*02f0*/  IMAD.MOV.U32 R7, RZ, RZ, 0x1 ;  /* 0x00000001ff077424 */ /* 0x000fe200078e00ff */
[----:B------:R-:W-:Y:S02]  /*0300*/  FSETP.NEU.AND P1, PT, RZ, UR6, PT ;  /* 0x00000006ff007c0b */ /* 0x000fe4000bf2d000 */
[----:B------:R-:W-:-:S11]  /*0310*/  CS2R R2, SRZ ;  /* 0x0000000000027805 */ /* 0x000fd6000001ff00 */
.L_x_2:
[----:B------:R-:W-:Y:S02]  /*0320*/  ISETP.NE.U32.AND P4, PT, R2, RZ, PT ;  /* 0x000000ff0200720c */ /* 0x000fe40003f85070 */
[----:B------:R-:W-:Y:S02]  /*0330*/  ISETP.NE.AND.EX P5, PT, RZ, UR5, PT, P2 ;  /* 0x00000005ff007c0c */ /* 0x000fe4000bfa5320 */
[----:B------:R-:W-:Y:S02]  /*0340*/  ISETP.NE.AND.EX P2, PT, R3, RZ, PT, P4 ;  /* 0x000000ff0300720c */ /* 0x000fe40003f45340 */
[----:B------:R-:W-:-:S11]  /*0350*/  PLOP3.LUT P0, PT, PT, PT, PT, 0x8, 0x0 ;  /* 0x000000000000781c */ /* 0x000fd60003f0e170 */
[----:B------:R-:W-:Y:S05]  /*0360*/  @P2 BRA P5, `(.L_x_4) ;  /* 0x0000000000342947 */ /* 0x000fea0002800000 */
[----:B------:R-:W-:-:S04]  /*0370*/  ISETP.NE.U32.AND P0, PT, RZ, UR4, PT ;  /* 0x00000004ff007c0c */ /* 0x000fc8000bf05070 */
[----:B------:R-:W-:-:S13]  /*0380*/  ISETP.NE.AND.EX P0, PT, RZ, UR5, PT, P0 ;  /* 0x00000005ff007c0c */ /* 0x000fda000bf05300 */
[----:B------:R-:W-:Y:S05]  /*0390*/  @!P0 BRA `(.L_x_5) ;  /* 0x0000000000248947 */ /* 0x000fea0003800000 */
[----:B------:R-:W-:Y:S02]  /*03a0*/  PRMT R7, R7, 0x9910, RZ ;  /* 0x0000991007077816 */ /* 0x000fe400000000ff */
[----:B------:R-:W-:Y:S02]  /*03b0*/  ISETP.NE.U32.AND P0, PT, R2, RZ, PT ;  /* 0x000000ff0200720c */ /* 0x000fe40003f05070 */
[----:B------:R-:W-:Y:S02]  /*03c0*/  ISETP.NE.AND P2, PT, R7, RZ, PT ;  /* 0x000000ff0700720c */ /* 0x000fe40003f45270 */
[----:B------:R-:W-:Y:S02]  /*03d0*/  ISETP.NE.AND.EX P0, PT, R3, RZ, PT, P0 ;  /* 0x000000ff0300720c */ /* 0x000fe40003f05300 */
[----:B------:R-:W-:-:S09]  /*03e0*/  SEL R2, RZ, 0xffffffff, P1 ;  /* 0xffffffffff027807 */ /* 0x000fd20000800000 */
[----:B------:R-:W-:-:S04]  /*03f0*/  @!P2 SEL R2, RZ, 0xffffffff, P0 ;  /* 0xffffffffff02a807 */ /* 0x000fc80000000000 */
[----:B------:R-:W-:-:S04]  /*0400*/  LOP3.LUT R2, R2, 0x1, RZ, 0xc0, !PT ;  /* 0x0000000102027812 */ /* 0x000fc800078ec0ff */
[----:B------:R-:W-:Y:S01]  /*0410*/  ISETP.EQ.U32.AND P0, PT, R2, 0x1, PT ;  /* 0x000000010200780c */ /* 0x000fe20003f02070 */
[----:B------:R-:W-:-:S12]  /*0420*/  BRA `(.L_x_4) ;  /* 0x0000000000047947 */ /* 0x000fd80003800000 */
.L_x_5:
[----:B------:R-:W-:-:S13]  /*0430*/  PLOP3.LUT P0, PT, P1, PT, PT, 0x8, 0x0 ;  /* 0x000000000000781c */ /* 0x000fda0000f0e170 */
.L_x_4:
[----:B------:R-:W1:Y:S02]  /*0440*/  SHFL.IDX PT, R2, R6, RZ, 0x1f ;  /* 0x00001fff06027589 */ /* 0x000e6400000e0000 */
[----:B-1----:R-:W-:-:S13]  /*0450*/  ISETP.NE.AND P1, PT, R2, RZ, PT ;  /* 0x000000ff0200720c */ /* 0x002fda0003f25270 */
[----:B------:R-:W-:Y:S05]  /*0460*/  @P1 BRA `(.L_x_6) ;  /* 0x0000000000581947 */ /* 0x000fea0003800000 */
[----:B------:R-:W1:Y:S01]  /*0470*/  S2UR UR8, SR_CgaCtaId ;  /* 0x00000000000879c3 */ /* 0x000e620000008800 */
[----:B------:R-:W-:Y:S01]  /*0480*/  UMOV UR4, 0x400 ;  /* 0x0000040000047882 */ /* 0x000fe20000000000 */
[----:B------:R-:W-:Y:S01]  /*0490*/  UMOV UR5, 0x1 ;  /* 0x0000000100057882 */ /* 0x000fe20000000000 */
[----:B------:R-:W-:Y:S01]  /*04a0*/  UMOV UR6, 0x100 ;  /* 0x0000010000067882 */ /* 0x000fe20000000000 */
[----:B------:R-:W-:Y:S01]  /*04b0*/  ELECT P1, URZ, PT ;  /* 0x00000000003f782f */ /* 0x000fe20003820000 */
[----:B------:R-:W-:-:S04]  /*04c0*/  UIADD3 UR6, -UR6, 0x100000, URZ ;  /* 0x0010000006067890 */ /* 0x000fc8000fffe13f */
[----:B------:R-:W-:Y:S02]  /*04d0*/  USHF.L.U32 UR7, UR6, 0xb, URZ ;  /* 0x0000000b06077899 */ /* 0x000fe4000800063f */
[----:B------:R-:W-:Y:S02]  /*04e0*/  USHF.L.U32 UR6, UR6, 0x1, URZ ;  /* 0x0000000106067899 */ /* 0x000fe4000800063f */
[----:B-1----:R-:W-:Y:S02]  /*04f0*/  ULEA UR8, UR8, UR4, 0x18 ;  /* 0x0000000408087291 */ /* 0x002fe4000f8ec03f */
[----:B------:R-:W-:-:S04]  /*0500*/  UIADD3 UR4, -UR5, 0x100000, URZ ;  /* 0x0010000005047890 */ /* 0x000fc8000fffe13f */
[----:B------:R-:W-:Y:S02]  /*0510*/  USHF.L.U32 UR5, UR4, 0xb, URZ ;  /* 0x0000000b04057899 */ /* 0x000fe4000800063f */
[----:B------:R-:W-:Y:S01]  /*0520*/  USHF.L.U32 UR4, UR4, 0x1, URZ ;  /* 0x0000000104047899 */ /* 0x000fe2000800063f */
[----:B------:R-:W1:Y:S11]  /*0530*/  FENCE.VIEW.ASYNC.S ;  /* 0x00000000000073c6 */ /* 0x000e760000000000 */
[----:B-1----:R1:W2:Y:S01]  /*0540*/  SYNCS.EXCH.64 URZ, [UR8], UR4 ;  /* 0x00000004083f75b2 */ /* 0x0022a20008000100 */
[----:B------:R1:W3:Y:S01]  /*0550*/  SYNCS.EXCH.64 URZ, [UR8+0x20], UR6 ;  /* 0x00002006083f75b2 */ /* 0x0002e20008000100 */
[----:B------:R1:W4:Y:S01]  /*0560*/  SYNCS.EXCH.64 URZ, [UR8+0x8], UR4 ;  /* 0x00000804083f75b2 */ /* 0x0003220008000100 */
[----:B------:R1:W1:Y:S01]  /*0570*/  SYNCS.EXCH.64 URZ, [UR8+0x28], UR6 ;  /* 0x00002806083f75b2 */ /* 0x0002620008000100 */
[----:B------:R1:W1:Y:S01]  /*0580*/  SYNCS.EXCH.64 URZ, [UR8+0x10], UR4 ;  /* 0x00001004083f75b2 */ /* 0x0002620008000100 */
[----:B------:R1:W1:Y:S01]  /*0590*/  SYNCS.EXCH.64 URZ, [UR8+0x30], UR6 ;  /* 0x00003006083f75b2 */ /* 0x0002620008000100 */
[----:B------:R1:W1:Y:S01]  /*05a0*/  SYNCS.EXCH.64 URZ, [UR8+0x18], UR4 ;  /* 0x00001804083f75b2 */ /* 0x0002620008000100 */
[----:B------:R1:W1:Y:S01]  /*05b0*/  SYNCS.EXCH.64 URZ, [UR8+0x38], UR6 ;  /* 0x00003806083f75b2 */ /* 0x0002620008000100 */
[----:B------:R-:W-:Y:S01]  /*05c0*/  NOP ;  /* 0x0000000000007918 */ /* 0x000fe20000000000 */
.L_x_6:
[----:B------:R-:W5:Y:S01]  /*05d0*/  SHFL.IDX PT, R2, R6, RZ, 0x1f ;  /* 0x00001fff06027589 */ /* 0x000f6200000e0000 */
[----:B------:R-:W1:Y:S01]  /*05e0*/  LDC R22, c[0x0][0x904] ;  /* 0x00024100ff167b82 */ /* 0x000e620000000800 */
[----:B------:R-:W-:Y:S01]  /*05f0*/  NOP ;  /* 0x0000000000007918 */ /* 0x000fe20000000000 */
[----:B-----5:R-:W-:-:S13]  /*0600*/  ISETP.NE.AND P1, PT, R2, RZ, PT ;  /* 0x000000ff0200720c */ /* 0x020fda0003f25270 */
[----:B------:R-:W-:Y:S05]  /*0610*/  @P1 BRA `(.L_x_7) ;  /* 0x0000000000581947 */ /* 0x000fea0003800000 */
[----:B-1----:R-:W1:Y:S01]  /*0620*/  S2UR UR5, SR_CgaCtaId ;  /* 0x00000000000579c3 */ /* 0x002e620000008800 */
[----:B------:R-:W-:Y:S01]  /*0630*/  UMOV UR4, 0x400 ;  /* 0x0000040000047882 */ /* 0x000fe20000000000 */
[----:B------:R-:W-:Y:S01]  /*0640*/  UMOV UR6, 0x20 ;  /* 0x0000002000067882 */ /* 0x000fe20000000000 */
[----:B------:R-:W-:Y:S01]  /*0650*/  UMOV UR7, 0x100 ;  /* 0x0000010000077882 */ /* 0x000fe20000000000 */
[----:B------:R-:W-:Y:S01]  /*0660*/  ELECT P1, URZ, PT ;  /* 0x00000000003f782f */ /* 0x000fe20003820000 */
[----:B-1----:R-:W-:Y:S02]  /*0670*/  ULEA UR8, UR5, UR4, 0x18 ;  /* 0x0000000405087291 */ /* 0x002fe4000f8ec03f */
[----:B------:R-:W-:-:S04]  /*0680*/  UIADD3 UR4, -UR6, 0x100000, URZ ;  /* 0x0010000006047890 */ /* 0x000fc8000fffe13f */
[----:B------:R-:W-:Y:S02]  /*0690*/  USHF.L.U32 UR5, UR4, 0xb, URZ ;  /* 0x0000000b04057899 */ /* 0x000fe4000800063f */
[----:B------:R-:W-:Y:S02]  /*06a0*/  USHF.L.U32 UR4, UR4, 0x1, URZ ;  /* 0x0000000104047899 */ /* 0x000fe4000800063f */
[----:B------:R-:W-:-:S04]  /*06b0*/  UIADD3 UR6, -UR7, 0x100000, URZ ;  /* 0x0010000007067890 */ /* 0x000fc8000fffe13f */
[----:B------:R-:W-:Y:S02]  /*06c0*/  USHF.L.U32 UR7, UR6, 0xb, URZ ;  /* 0x0000000b06077899 */ /* 0x000fe4000800063f */
[----:B------:R-:W-:Y:S01]  /*06d0*/  USHF.L.U32 UR6, UR6, 0x1, URZ ;  /* 0x0000000106067899 */ /* 0x000fe2000800063f */
[----:B------:R-:W1:Y:S03]  /*06e0*/  FENCE.VIEW.ASYNC.S ;  /* 0x00000000000073c6 */ /* 0x000e660000000000 */
[----:B-1----:R1:W1:Y:S08]  /*06f0*/  SYNCS.EXCH.64 URZ, [UR8+0x40], UR4 ;  /* 0x00004004083f75b2 */ /* 0x0022700008000100 */
[----:B------:R1:W1:Y:S01]  /*0700*/  SYNCS.EXCH.64 URZ, [UR8+0x60], UR6 ;  /* 0x00006006083f75b2 */ /* 0x0002620008000100 */
[----:B------:R1:W1:Y:S01]  /*0710*/  SYNCS.EXCH.64 URZ, [UR8+0x48], UR4 ;  /* 0x00004804083f75b2 */ /* 0x0002620008000100 */
[----:B------:R1:W1:Y:S01]  /*0720*/  SYNCS.EXCH.64 URZ, [UR8+0x68], UR6 ;  /* 0x00006806083f75b2 */ /* 0x0002620008000100 */
[----:B------:R1:W1:Y:S01]  /*0730*/  SYNCS.EXCH.64 URZ, [UR8+0x50], UR4 ;  /* 0x00005004083f75b2 */ /* 0x0002620008000100 */
[----:B------:R1:W1:Y:S01]  /*0740*/  SYNCS.EXCH.64 URZ, [UR8+0x70], UR6 ;  /* 0x00007006083f75b2 */ /* 0x0002620008000100 */
[----:B------:R1:W1:Y:S01]  /*0750*/  SYNCS.EXCH.64 URZ, [UR8+0x58], UR4 ;  /* 0x00005804083f75b2 */ /* 0x0002620008000100 */
[----:B------:R1:W1:Y:S01]  /*0760*/  SYNCS.EXCH.64 URZ, [UR8+0x78], UR6 ;  /* 0x00007806083f75b2 */ /* 0x0002620008000100 */
[----:B------:R-:W-:Y:S01]  /*0770*/  NOP ;  /* 0x0000000000007918 */ /* 0x000fe20000000000 */
.L_x_7:
[----:B------:R-:W5:Y:S01]  /*0780*/  SHFL.IDX PT, R6, R6, RZ, 0x1f ;  /* 0x00001fff06067589 */ /* 0x000f6200000e0000 */
[----:B-1----:R-:W-:Y:S02]  /*0790*/  ISETP.NE.AND P6, PT, R22, 0x1, PT ;  /* 0x000000011600780c */ /* 0x002fe40003fc5270 */
[----:B------:R-:W-:Y:S01]  /*07a0*/  ELECT P1, URZ, PT ;  /* 0x00000000003f782f */ /* 0x000fe20003820000 */
[----:B------:R-:W1:Y:S01]  /*07b0*/  S2UR UR37, SR_CgaCtaId ;  /* 0x00000000002579c3 */ /* 0x000e620000008800 */
[----:B------:R-:W2:Y:S01]  /*07c0*/  S2R R13, SR_CTAID.Y ;  /* 0x00000000000d7919 */ /* 0x000ea20000002600 */
[----:B------:R-:W-:Y:S01]  /*07d0*/  UMOV UR4, 0x20 ;  /* 0x0000002000047882 */ /* 0x000fe20000000000 */
[----:B------:R-:W-:Y:S01]  /*07e0*/  P2R R2, PR, RZ, 0x40 ;  /* 0x00000040ff027803 */ /* 0x000fe20000000000 */
[----:B------:R-:W-:Y:S01]  /*07f0*/  NOP ;  /* 0x0000000000007918 */ /* 0x000fe20000000000 */
[----:B------:R-:W3:Y:S01]  /*0800*/  S2R R8, SR_CTAID.X ;  /* 0x0000000000087919 */ /* 0x000ee20000002500 */
[----:B------:R-:W-:Y:S01]  /*0810*/  ISETP.NE.AND P4, PT, R0, RZ, PT ;  /* 0x000000ff0000720c */ /* 0x000fe20003f85270 */
[----:B------:R-:W-:Y:S03]  /*0820*/  BSSY B6, `(.L_x_8) ;  /* 0x00014ac000067945 */ /* 0x000fe60003800000 */
[----:B------:R-:W3:Y:S01]  /*0830*/  @P6 LDC R3, c[0x0][0x10] ;  /* 0x00000400ff036b82 */ /* 0x000ee20000000800 */
[----:B------:R-:W-:-:S02]  /*0840*/  @P6 MOV R11, RZ ;  /* 0x000000ff000b6202 */ /* 0x000fc40000000f00 */
[----:B------:R-:W-:-:S05]  /*0850*/  @P6 MOV R9, RZ ;  /* 0x000000ff00096202 */ /* 0x000fca0000000f00 */
[----:B------:R-:W4:Y:S01]  /*0860*/  @!P6 LDC R7, c[0x0][0xc] ;  /* 0x00000300ff07eb82 */ /* 0x000f220000000800 */
[----:B-----5:R-:W-:Y:S02]  /*0870*/  ISETP.NE.OR P2, PT, R6, RZ, !P1 ;  /* 0x000000ff0600720c */ /* 0x020fe40004f45670 */
[----:B------:R-:W-:-:S04]  /*0880*/  ISETP.EQ.OR P1, PT, R0, 0x3, !P4 ;  /* 0x000000030000780c */ /* 0x000fc80006722670 */
[----:B------:R-:W-:-:S04]  /*0890*/  ISETP.EQ.AND P1, PT, R12, RZ, P1 ;  /* 0x000000ff0c00720c */ /* 0x000fc80000f22270 */
[----:B------:R-:W-:Y:S02]  /*08a0*/  SEL R17, RZ, 0x1, !P1 ;  /* 0x00000001ff117807 */ /* 0x000fe40004800000 */
[----:B--2---:R-:W-:Y:S01]  /*08b0*/  @P6 MOV R10, R13 ;  /* 0x0000000d000a6202 */ /* 0x004fe20000000f00 */
[----:B------:R-:W-:Y:S01]  /*08c0*/  VOTEU.ALL UP0, P2 ;  /* 0x00000000003f7886 */ /* 0x000fe20001000000 */
[----:B------:R-:W-:-:S03]  /*08d0*/  VOTEU.ALL UP1, P2 ;  /* 0x00000000003f7886 */ /* 0x000fc60001020000 */
[----:B---3--:R-:W-:Y:S01]  /*08e0*/  @P6 IMAD.WIDE.U32 R2, R8, R3, R10 ;  /* 0x0000000308026225 */ /* 0x008fe200078e000a */
[----:B------:R-:W-:Y:S01]  /*08f0*/  @!UP0 UMOV UR6, 0x400 ;  /* 0x0000040000068882 */ /* 0x000fe20000000000 */
[----:B------:R-:W-:-:S04]  /*0900*/  @!UP0 UIADD3 UR4, -UR4, 0x100000, URZ ;  /* 0x0010000004048890 */ /* 0x000fc8000fffe13f */
[----:B------:R-:W-:Y:S02]  /*0910*/  @!UP0 USHF.L.U32 UR5, UR4, 0xb, URZ ;  /* 0x0000000b04058899 */ /* 0x000fe4000800063f */
[----:B------:R-:W-:Y:S02]  /*0920*/  @!UP0 USHF.L.U32 UR4, UR4, 0x1, URZ ;  /* 0x0000000104048899 */ /* 0x000fe4000800063f */
[----:B-1----:R-:W-:Y:S01]  /*0930*/  @!UP0 ULEA UR8, UR37, UR6, 0x18 ;  /* 0x0000000625088291 */ /* 0x002fe2000f8ec03f */
[----:B------:R-:W-:Y:S01]  /*0940*/  @P6 IADD3 R16, R3, R9, RZ ;  /* 0x0000000903106210 */ /* 0x000fe20007ffe0ff */
[----:B------:R-:W-:Y:S01]  /*0950*/  VOTEU.ALL UP0, P2 ;  /* 0x00000000003f7886 */ /* 0x000fe20001000000 */
[C---:B------:R-:W-:Y:S01]  /*0960*/  ISETP.NE.AND P2, PT, R12.reuse, RZ, PT ;  /* 0x000000ff0c00720c */ /* 0x040fe20003f45270 */
[----:B------:R-:W-:Y:S01]  /*0970*/  ULDC UR6, c[0x0][0xc] ;  /* 0x0000030000067ab9 */ /* 0x000fe20000000800 */
[----:B------:R-:W-:Y:S01]  /*0980*/  ULDC UR7, c[0x0][0x10] ;  /* 0x0000040000077ab9 */ /* 0x000fe20000000800 */
[----:B------:R-:W-:Y:S01]  /*0990*/  MOV R9, RZ ;  /* 0x000000ff00097202 */ /* 0x000fe20000000f00 */
[----:B------:R-:W-:Y:S01]  /*09a0*/  @!P6 IMAD.MOV.U32 R10, RZ, RZ, R13 ;  /* 0x000000ffff0ae224 */ /* 0x000fe200078e000d */
[----:B------:R-:W-:-:S02]  /*09b0*/  IADD3 R12, R12, -0x1, RZ ;  /* 0xffffffff0c0c7810 */ /* 0x000fc40007ffe0ff */
[----:B------:R-:W-:Y:S01]  /*09c0*/  ISETP.EQ.AND P5, PT, R0, 0x2, !P2 ;  /* 0x000000020000780c */ /* 0x000fe200057a2270 */
[----:B----4-:R-:W-:Y:S01]  /*09d0*/  @!P6 IMAD.WIDE.U32 R6, R7, R10, R8 ;  /* 0x0000000a0706e225 */ /* 0x010fe200078e0008 */
[----:B------:R-:W1:Y:S02]  /*09e0*/  FENCE.VIEW.ASYNC.S ;  /* 0x00000000000073c6 */ /* 0x000e640000000000 */
[----:B-1----:R-:W1:Y:S01]  /*09f0*/  @!UP0 SYNCS.EXCH.64 URZ, [UR8+0x80], UR4 ;  /* 0x00008004083f85b2 */ /* 0x002e620008000100 */
[----:B------:R-:W-:Y:S02]  /*0a00*/  ISETP.GE.U32.AND P1, PT, R12, 0x2, PT ;  /* 0x000000020c00780c */ /* 0x000fe40003f26070 */
[----:B------:R-:W-:Y:S01]  /*0a10*/  SEL R19, RZ, 0x1, !P5 ;  /* 0x00000001ff137807 */ /* 0x000fe20006800000 */
[----:B------:R-:W-:Y:S01]  /*0a20*/  @!P6 IMAD.MOV.U32 R16, RZ, RZ, R7 ;  /* 0x000000ffff10e224 */ /* 0x000fe200078e0007 */
[----:B------:R-:W-:Y:S02]  /*0a30*/  @!P6 MOV R2, R6 ;  /* 0x000000060002e202 */ /* 0x000fe40000000f00 */
[----:B------:R-:W-:-:S02]  /*0a40*/  SEL R19, R19, 0x2, P1 ;  /* 0x0000000213137807 */ /* 0x000fc40000800000 */
[----:B------:R-:W-:Y:S01]  /*0a50*/  SEL R17, R17, 0x2, P1 ;  /* 0x0000000211117807 */ /* 0x000fe20000800000 */
[----:B------:R2:W1:Y:S01]  /*0a60*/  @!UP1 SYNCS.EXCH.64 URZ, [UR8+0x88], UR4 ;  /* 0x00008804083f95b2 */ /* 0x0004620008000100 */
[----:B------:R-:W-:Y:S01]  /*0a70*/  NOP ;  /* 0x0000000000007918 */ /* 0x000fe20000000000 */
[----:B--2---:R-:W-:-:S03]  /*0a80*/  UIMAD.WIDE.U32 UR4, UR6, UR7, URZ ;  /* 0x00000007060472a5 */ /* 0x004fc6000f8e003f */
[----:B------:R-:W-:Y:S02]  /*0a90*/  ULDC UR6, c[0x0][0x14] ;  /* 0x0000050000067ab9 */ /* 0x000fe40000000800 */
[----:B------:R-:W-:Y:S02]  /*0aa0*/  UIMAD.WIDE.U32 UR40, UR4, UR6, URZ ;  /* 0x00000006042872a5 */ /* 0x000fe4000f8e003f */
[----:B------:R-:W-:-:S04]  /*0ab0*/  UIMAD UR38, UR5, UR6, URZ ;  /* 0x00000006052672a4 */ /* 0x000fc8000f8e023f */
[----:B------:R-:W-:Y:S01]  /*0ac0*/  UIADD3 UR38, UR41, UR38, URZ ;  /* 0x0000002629267290 */ /* 0x000fe2000fffe03f */
[----:B-1----:R-:W-:Y:S06]  /*0ad0*/  BAR.SYNC.DEFER_BLOCKING 0x0 ;  /* 0x0000000000007b1d */ /* 0x002fec0000010000 */
[----:B------:R-:W-:Y:S05]  /*0ae0*/  @!P2 BRA `(.L_x_9) ;  /* 0x000001180068a947 */ /* 0x000fea0003800000 */
[----:B------:R-:W-:-:S13]  /*0af0*/  ISETP.GT.U32.AND P0, PT, R12, 0x1, PT ;  /* 0x000000010c00780c */ /* 0x000fda0003f04070 */
[----:B------:R-:W-:Y:S05]  /*0b00*/  @P0 BRA `(.L_x_10) ;  /* 0x0000014400f40947 */ /* 0x000fea0003800000 */
[----:B------:R-:W-:Y:S01]  /*0b10*/  ULDC.64 UR4, c[0x0][0x8f8] ;  /* 0x00023e0000047ab9 */ /* 0x000fe20000000a00 */
[----:B------:R-:W-:Y:S01]  /*0b20*/  UMOV UR47, 0xffffffff ;  /* 0xffffffff002f7882 */ /* 0x000fe20000000000 */
[----:B------:R-:W-:Y:S02]  /*0b30*/  ISETP.GE.U32.AND P0, PT, R2, UR4, PT ;  /* 0x0000000402007c0c */ /* 0x000fe4000bf06070 */
[----:B------:R-:W-:Y:S02]  /*0b40*/  PRMT R152, RZ, 0x7610, R152 ;  /* 0x00007610ff987816 */ /* 0x000fe40000000098 */
[----:B------:R-:W-:Y:S02]  /*0b50*/  ISETP.GE.U32.AND.EX P0, PT, R16, UR5, PT, P0 ;  /* 0x0000000510007c0c */ /* 0x000fe4000bf06100 */
[----:B------:R-:W-:Y:S02]  /*0b60*/  MOV R23, 0xffffffff ;  /* 0xffffffff00177802 */ /* 0x000fe40000000f00 */
[----:B------:R-:W-:-:S02]  /*0b70*/  MOV R157, 0xffffffff ;  /* 0xffffffff009d7802 */ /* 0x000fc40000000f00 */
[----:B------:R-:W-:-:S07]  /*0b80*/  PRMT R0, RZ, 0x7610, R0 ;  /* 0x00007610ff007816 */ /* 0x000fce0000000000 */
[----:B------:R-:W-:Y:S05]  /*0b90*/  @P0 BRA `(.L_x_11) ;  /* 0x0000000400640947 */ /* 0x000fea0003800000 */
[----:B------:R-:W1:Y:S01]  /*0ba0*/  LDC.64 R14, c[0x0][0x8d0] ;  /* 0x00023400ff0e7b82 */ /* 0x000e620000000a00 */
[----:B------:R-:W-:Y:S02]  /*0bb0*/  MOV R4, R2 ;  /* 0x0000000200047202 */ /* 0x000fe40000000f00 */
[----:B------:R-:W-:-:S05]  /*0bc0*/  MOV R5, R16 ;  /* 0x0000001000057202 */ /* 0x000fca0000000f00 */
[----:B------:R-:W2:Y:S08]  /*0bd0*/  LDC R0, c[0x0][0x8d8] ;  /* 0x00023600ff007b82 */ /* 0x000eb00000000800 */
[----:B------:R-:W3:Y:S01]  /*0be0*/  LDC.64 R20, c[0x0][0x8c8] ;  /* 0x00023200ff147b82 */ /* 0x000ee20000000a00 */
[----:B-1----:R-:W-:-:S04]  /*0bf0*/  ISETP.NE.U32.AND P0, PT, R14, RZ, PT ;  /* 0x000000ff0e00720c */ /* 0x002fc80003f05070 */
[----:B------:R-:W-:-:S13]  /*0c00*/  ISETP.NE.AND.EX P0, PT, R15, RZ, PT, P0 ;  /* 0x000000ff0f00720c */ /* 0x000fda0003f05300 */
[----:B--23--:R-:W-:Y:S05]  /*0c10*/  @!P0 BRA `(.L_x_12) ;  /* 0x0000000000288947 */ /* 0x00cfea0003800000 */
[----:B------:R-:W1:Y:S02]  /*0c20*/  LDC R3, c[0x0][0x8dc] ;  /* 0x00023700ff037b82 */ /* 0x000e640000000800 */
[----:B-1----:R-:W-:-:S05]  /*0c30*/  IADD3 R3, P0, R2, R3, RZ ;  /* 0x0000000302037210 */ /* 0x002fca0007f1e0ff */
[----:B------:R-:W-:-:S04]  /*0c40*/  IMAD.X R11, RZ, RZ, R16, P0 ;  /* 0x000000ffff0b7224 */ /* 0x000fc800000e0610 */
[----:B------:R-:W-:-:S04]  /*0c50*/  IMAD.WIDE.U32 R4, R11, R14, RZ ;  /* 0x0000000e0b047225 */ /* 0x000fc800078e00ff */
[----:B------:R-:W-:-:S04]  /*0c60*/  IMAD.WIDE.U32 R6, P0, R3, R15, R4 ;  /* 0x0000000f03067225 */ /* 0x000fc80007800004 */
[----:B------:R-:W-:Y:S01]  /*0c70*/  IMAD.WIDE.U32 R4, R3, R14, RZ ;  /* 0x0000000e03047225 */ /* 0x000fe200078e00ff */
[----:B------:R-:W-:Y:S02]  /*0c80*/  IADD3.X R13, RZ, RZ, RZ, P0, !PT ;  /* 0x000000ffff0d7210 */ /* 0x000fe400007fe4ff */
[----:B------:R-:W-:Y:S02]  /*0c90*/  MOV R12, R7 ;  /* 0x00000007000c7202 */ /* 0x000fe40000000f00 */
[----:B------:R-:W-:-:S05]  /*0ca0*/  IADD3 RZ, P0, R5, R6, RZ ;  /* 0x0000000605ff7210 */ /* 0x000fca0007f1e0ff */
[----:B------:R-:W-:-:S08]  /*0cb0*/  IMAD.WIDE.U32.X R4, R11, R15, R12, P0 ;  /* 0x0000000f0b047225 */ /* 0x000fd000000e040c */
.L_x_12:
[-CC-:B------:R-:W-:Y:S01]  /*0cc0*/  SHF.R.U64 R29, R4, R0.reuse, R5.reuse ;  /* 0x00000000041d7219 */ /* 0x180fe20000001205 */
[----:B------:R-:W1:Y:S01]  /*0cd0*/  LDC.64 R24, c[0x0][0x8e8] ;  /* 0x00023a00ff187b82 */ /* 0x000e620000000a00 */
[----:B------:R-:W-:Y:S01]  /*0ce0*/  SHF.R.U32.HI R3, RZ, R0, R5 ;  /* 0x00000000ff037219 */ /* 0x000fe20000011605 */
[----:B------:R-:W-:Y:S01]  /*0cf0*/  ULDC UR4, c[0x0][0x150] ;  /* 0x0000540000047ab9 */ /* 0x000fe20000000800 */
[----:B------:R-:W-:Y:S02]  /*0d00*/  IADD3 R9, P0, RZ, -R29, RZ ;  /* 0x8000001dff097210 */ /* 0x000fe40007f1e0ff */
[----:B------:R-:W-:Y:S02]  /*0d10*/  I2FP.F32.U32 R0, R8 ;  /* 0x0000000800007245 */ /* 0x000fe40000201000 */
[----:B------:R-:W-:Y:S01]  /*0d20*/  IADD3.X R11, RZ, ~R3, RZ, P0, !PT ;  /* 0x80000003ff0b7210 */ /* 0x000fe200007fe4ff */
[----:B------:R-:W2:Y:S01]  /*0d30*/  LDC R12, c[0x0][0x8c0] ;  /* 0x00023000ff0c7b82 */ /* 0x000ea20000000800 */
[----:B------:R-:W-:Y:S01]  /*0d40*/  MOV R3, R16 ;  /* 0x0000001000037202 */ /* 0x000fe20000000f00 */
[----:B------:R-:W-:Y:S01]  /*0d50*/  FMUL R0, R0, UR4 ;  /* 0x0000000400007c20 */ /* 0x000fe20008400000 */
[----:B------:R-:W-:Y:S01]  /*0d60*/  ULDC UR4, c[0x0][0x154] ;  /* 0x0000550000047ab9 */ /* 0x000fe20000000800 */
[----:B------:R-:W-:-:S02]  /*0d70*/  IMAD R6, R11, R20, RZ ;  /* 0x000000140b067224 */ /* 0x000fc400078e02ff */
[C---:B------:R-:W-:Y:S02]  /*0d80*/  IMAD.WIDE.U32 R4, R9.reuse, R20, R2 ;  /* 0x0000001409047225 */ /* 0x040fe400078e0002 */
[----:B------:R-:W3:Y:S01]  /*0d90*/  LDC R7, c[0x0][0x144] ;  /* 0x00005100ff077b82 */ /* 0x000ee20000000800 */
[----:B------:R-:W4:Y:S01]  /*0da0*/  F2I.U32.TRUNC.NTZ R0, R0 ;  /* 0x0000000000007305 */ /* 0x000f22000020f000 */
[----:B------:R-:W-:Y:S01]  /*0db0*/  IMAD R3, R9, R21, R6 ;  /* 0x0000001509037224 */ /* 0x000fe200078e0206 */
[----:B------:R-:W-:-:S03]  /*0dc0*/  MOV R9, 0x1 ;  /* 0x0000000100097802 */ /* 0x000fc60000000f00 */
[----:B------:R-:W-:Y:S01]  /*0dd0*/  IMAD.IADD R5, R5, 0x1, R3 ;  /* 0x0000000105057824 */ /* 0x000fe200078e0203 */
[----:B------:R-:W-:Y:S01]  /*0de0*/  I2FP.F32.U32 R3, R10 ;  /* 0x0000000a00037245 */ /* 0x000fe20000201000 */
[----:B------:R-:W5:Y:S01]  /*0df0*/  LDC R11, c[0x0][0x8b0] ;  /* 0x00022c00ff0b7b82 */ /* 0x000f620000000800 */
[----:B-1----:R-:W-:-:S04]  /*0e00*/  ISETP.NE.U32.AND P0, PT, R24, RZ, PT ;  /* 0x000000ff1800720c */ /* 0x002fc80003f05070 */
[----:B------:R-:W-:-:S03]  /*0e10*/  ISETP.NE.AND.EX P0, PT, R25, RZ, PT, P0 ;  /* 0x000000ff1900720c */ /* 0x000fc60003f05300 */
[----:B------:R-:W1:Y:S01]  /*0e20*/  LDC R20, c[0x0][0x900] ;  /* 0x00024000ff147b82 */ /* 0x000e620000000800 */
[----:B----4-:R-:W-:Y:S02]  /*0e30*/  IADD3 R6, -R0, RZ, RZ ;  /* 0x000000ff00067210 */ /* 0x010fe40007ffe1ff */
[-CC-:B--2---:R-:W-:Y:S02]  /*0e40*/  SHF.R.U64 R21, R4, R12.reuse, R5.reuse ;  /* 0x0000000c04157219 */ /* 0x184fe40000001205 */
[----:B------:R-:W-:Y:S01]  /*0e50*/  SHF.R.U32.HI R4, RZ, R12, R5 ;  /* 0x0000000cff047219 */ /* 0x000fe20000011605 */
[----:B------:R-:W-:Y:S02]  /*0e60*/  FMUL R5, R3, UR4 ;  /* 0x0000000403057c20 */ /* 0x000fe40008400000 */
[----:B------:R-:W2:Y:S01]  /*0e70*/  LDC R13, c[0x0][0x148] ;  /* 0x00005200ff0d7b82 */ /* 0x000ea20000000800 */
[----:B---3--:R-:W-:Y:S01]  /*0e80*/  IMAD R0, R7, R6, R8 ;  /* 0x0000000607007224 */ /* 0x008fe200078e0208 */
[----:B------:R-:W-:Y:S01]  /*0e90*/  MOV R7, 0xffffffff ;  /* 0xffffffff00077802 */ /* 0x000fe20000000f00 */
[----:B------:R3:W4:Y:S05]  /*0ea0*/  F2I.U32.TRUNC.NTZ R12, R5 ;  /* 0x00000005000c7305 */ /* 0x00072a000020f000 */
[----:B------:R-:W2:Y:S01]  /*0eb0*/  LDC R14, c[0x0][0x8a8] ;  /* 0x00022a00ff0e7b82 */ /* 0x000ea20000000800 */
[----:B-----5:R-:W-:-:S02]  /*0ec0*/  SHF.R.U32.HI R3, RZ, R11, R4 ;  /* 0x0000000bff037219 */ /* 0x020fc40000011604 */
[----:B------:R-:W-:-:S05]  /*0ed0*/  SHF.R.U64 R28, R21, R11, R4 ;  /* 0x0000000b151c7219 */ /* 0x000fca0000001204 */
[----:B------:R-:W2:Y:S01]  /*0ee0*/  LDC R23, c[0x0][0x8f0] ;  /* 0x00023c00ff177b82 */ /* 0x000ea20000000800 */
[-C--:B-1----:R-:W-:Y:S02]  /*0ef0*/  SHF.L.U32 R4, R7, R20.reuse, RZ ;  /* 0x0000001407047219 */ /* 0x082fe400000006ff */
[-CC-:B------:R-:W-:Y:S02]  /*0f00*/  SHF.R.U32.HI R15, RZ, R20.reuse, R3.reuse ;  /* 0x00000014ff0f7219 */ /* 0x180fe40000011603 */
[----:B------:R-:W-:Y:S02]  /*0f10*/  SHF.R.U64 R30, R28, R20, R3 ;  /* 0x000000141c1e7219 */ /* 0x000fe40000001203 */
[----:B------:R-:W-:Y:S01]  /*0f20*/  LOP3.LUT R11, RZ, R4, RZ, 0x33, !PT ;  /* 0x00000004ff0b7212 */ /* 0x000fe200078e33ff */
[----:B------:R-:W1:Y:S01]  /*0f30*/  LDC R26, c[0x0][0x8e0] ;  /* 0x00023800ff1a7b82 */ /* 0x000e620000000800 */
[----:B------:R-:W-:Y:S01]  /*0f40*/  SHF.L.U32 R3, R9, R20, RZ ;  /* 0x0000001409037219 */ /* 0x000fe200000006ff */
[----:B---3--:R-:W-:Y:S01]  /*0f50*/  IMAD.MOV.U32 R5, RZ, RZ, R15 ;  /* 0x000000ffff057224 */ /* 0x008fe200078e000f */
[----:B------:R-:W-:-:S05]  /*0f60*/  MOV R4, R30 ;  /* 0x0000001e00047202 */ /* 0x000fca0000000f00 */
[----:B------:R-:W3:Y:S01]  /*0f70*/  LDC R27, c[0x0][0x8b8] ;  /* 0x00022e00ff1b7b82 */ /* 0x000ee20000000800 */
[----:B----4-:R-:W-:Y:S05]  /*0f80*/  @!P0 BRA `(.L_x_13) ;  /* 0x0000000000288947 */ /* 0x010fea0003800000 */
[----:B------:R-:W4:Y:S02]  /*0f90*/  LDC R9, c[0x0][0x8f4] ;  /* 0x00023d00ff097b82 */ /* 0x000f240000000800 */
[----:B----4-:R-:W-:-:S04]  /*0fa0*/  IADD3 R9, P0, R30, R9, RZ ;  /* 0x000000091e097210 */ /* 0x010fc80007f1e0ff */
[----:B------:R-:W-:-:S05]  /*0fb0*/  IADD3.X R15, RZ, R15, RZ, P0, !PT ;  /* 0x0000000fff0f7210 */ /* 0x000fca00007fe4ff */
[----:B------:R-:W-:-:S04]  /*0fc0*/  IMAD.WIDE.U32 R4, R15, R24, RZ ;  /* 0x000000180f047225 */ /* 0x000fc800078e00ff */
[----:B------:R-:W-:-:S04]  /*0fd0*/  IMAD.WIDE.U32 R6, P0, R9, R25, R4 ;  /* 0x0000001909067225 */ /* 0x000fc80007800004 */
[----:B------:R-:W-:Y:S01]  /*0fe0*/  IMAD.WIDE.U32 R4, R9, R24, RZ ;  /* 0x0000001809047225 */ /* 0x000fe200078e00ff */
[----:B------:R-:W-:Y:S02]  /*0ff0*/  IADD3.X R9, RZ, RZ, RZ, P0, !PT ;  /* 0x000000ffff097210 */ /* 0x000fe400007fe4ff */
[----:B------:R-:W-:Y:S02]  /*1000*/  MOV R8, R7 ;  /* 0x0000000700087202 */ /* 0x000fe40000000f00 */
[----:B------:R-:W-:-:S05]  /*1010*/  IADD3 RZ, P0, R5, R6, RZ ;  /* 0x0000000605ff7210 */ /* 0x000fca0007f1e0ff */
[----:B------:R-:W-:-:S08]  /*1020*/  IMAD.WIDE.U32.X R4, R15, R25, R8, P0 ;  /* 0x000000190f047225 */ /* 0x000fd000000e0408 */
.L_x_13:
[----:B--2---:R-:W-:Y:S01]  /*1030*/  SHF.R.U64 R5, R4, R23, R5 ;  /* 0x0000001704057219 */ /* 0x004fe20000001205 */
[----:B------:R-:W-:Y:S01]  /*1040*/  VIADD R6, R14, 0xffffffff ;  /* 0xffffffff0e067836 */ /* 0x000fe20000000000 */
[----:B------:R-:W-:Y:S02]  /*1050*/  LOP3.LUT R4, R28, R11, RZ, 0xc0, !PT ;  /* 0x0000000b1c047212 */ /* 0x000fe400078ec0ff */
[----:B------:R-:W-:Y:S02]  /*1060*/  IADD3 R12, -R12, RZ, RZ ;  /* 0x000000ff0c0c7210 */ /* 0x000fe40007ffe1ff */
[----:B------:R-:W-:Y:S01]  /*1070*/  IADD3 R7, -R5, RZ, RZ ;  /* 0x000000ff05077210 */ /* 0x000fe20007ffe1ff */
[----:B------:R-:W-:Y:S01]  /*1080*/  IMAD R5, R3, R5, R4 ;  /* 0x0000000503057224 */ /* 0x000fe200078e0204 */
[----:B------:R-:W-:Y:S01]  /*1090*/  LOP3.LUT R6, R21, R6, RZ, 0xc0, !PT ;  /* 0x0000000615067212 */ /* 0x000fe200078ec0ff */
[----:B------:R-:W-:Y:S01]  /*10a0*/  @P6 IMAD R0, R13, R12, R10 ;  /* 0x0000000c0d006224 */ /* 0x000fe200078e020a */
[----:B------:R-:W-:Y:S01]  /*10b0*/  R2UR UR47, R29 ;  /* 0x000000001d2f72ca */ /* 0x000fe200000e0000 */
[----:B-1----:R-:W-:Y:S01]  /*10c0*/  IMAD R3, R7, R26, R30 ;  /* 0x0000001a07037224 */ /* 0x002fe200078e021e */
[----:B------:R-:W-:Y:S01]  /*10d0*/  MOV R4, 0x1 ;  /* 0x0000000100047802 */ /* 0x000fe20000000f00 */
[----:B---3--:R-:W-:-:S02]  /*10e0*/  IMAD R0, R5, R27, R0 ;  /* 0x0000001b05007224 */ /* 0x008fc400078e0200 */
[----:B------:R-:W-:-:S05]  /*10f0*/  IMAD R3, R3, R14, R6 ;  /* 0x0000000e03037224 */ /* 0x000fca00078e0206 */
[----:B------:R-:W-:Y:S02]  /*1100*/  SEL R157, R3, R0, !P6 ;  /* 0x00000000039d7207 */ /* 0x000fe40007000000 */
[----:B------:R-:W-:Y:S02]  /*1110*/  SEL R23, R0, R3, !P6 ;  /* 0x0000000300177207 */ /* 0x000fe40007000000 */
[----:B------:R-:W-:-:S07]  /*1120*/  PRMT R0, R4, 0x7610, R0 ;  /* 0x0000761004007816 */ /* 0x000fce0000000000 */
.L_x_11:
[----:B------:R-:W-:-:S08]  /*1130*/  NOP ;  /* 0x0000000000007918 */ /* 0x000fd00000000000 */
[----:B------:R-:W1:Y:S02]  /*1140*/  USETMAXREG.TRY_ALLOC.CTAPOOL UP0, 0xe8 ;  /* 0x000000e8000079c8 */ /* 0x000e640008000600 */
[----:B-1----:R-:W-:-:S13]  /*1150*/  PLOP3.LUT P0, PT, PT, PT, UP0, 0x80, 0x0 ;  /* 0x000000000000781c */ /* 0x002fda0003f0f008 */
[----:B------:R-:W-:Y:S05]  /*1160*/  @!P0 BRA `(.L_x_11) ;  /* 0xfffffffc00f08947 */ /* 0x000fea000383ffff */
[----:B------:R-:W-:Y:S02]  /*1170*/  ULDC.64 UR4, c[0x0][0x590] ;  /* 0x0001640000047ab9 */ /* 0x000fe40000000a00 */
[----:B------:R-:W-:-:S04]  /*1180*/  ISETP.NE.U32.AND P0, PT, RZ, UR4, PT ;  /* 0x00000004ff007c0c */ /* 0x000fc8000bf05070 */
[----:B------:R-:W-:-:S13]  /*1190*/  ISETP.NE.AND.EX P0, PT, RZ, UR5, PT, P0 ;  /* 0x00000005ff007c0c */ /* 0x000fda000bf05300 */
[----:B------:R-:W-:Y:S05]  /*11a0*/  @P0 BRA `(.L_x_14) ;  /* 0x00000000002c0947 */ /* 0x000fea0003800000 */
[----:B------:R-:W-:Y:S02]  /*11b0*/  ULDC.64 UR4, c[0x0][0x588] ;  /* 0x0001620000047ab9 */ /* 0x000fe40000000a00 */
[----:B------:R-:W-:-:S04]  /*11c0*/  ISETP.NE.U32.AND P0, PT, RZ, UR4, PT ;  /* 0x00000004ff007c0c */ /* 0x000fc8000bf05070 */
[----:B------:R-:W-:-:S13]  /*11d0*/  ISETP.NE.AND.EX P0, PT, RZ, UR5, PT, P0 ;  /* 0x00000005ff007c0c */ /* 0x000fda000bf05300 */
[----:B------:R-:W-:Y:S05]  /*11e0*/  @!P0 BRA `(.L_x_15) ;  /* 0x0000000000108947 */ /* 0x000fea0003800000 */
[----:B------:R-:W1:Y:S02]  /*11f0*/  LDC.64 R4, c[0x0][0x588] ;  /* 0x00016200ff047b82 */ /* 0x000e640000000a00 */
[----:B-1----:R1:W5:Y:S01]  /*1200*/  LDG.E R153, desc[UR42][R4.64] ;  /* 0x0000002a04997981 */ /* 0x002362000c1e1900 */
[----:B------:R-:W-:Y:S01]  /*1210*/  MOV R152, 0x1 ;  /* 0x0000000100987802 */ /* 0x000fe20000000f00 */
[----:B------:R-:W-:Y:S06]  /*1220*/  BRA `(.L_x_14) ;  /* 0x00000000000c7947 */ /* 0x000fec0003800000 */
.L_x_15:
[----:B------:R-:W-:Y:S01]  /*1230*/  ULDC UR4, c[0x0][0x580] ;  /* 0x0001600000047ab9 */ /* 0x000fe20000000800 */
[----:B------:R-:W-:Y:S01]  /*1240*/  MOV R152, 0x1 ;  /* 0x0000000100987802 */ /* 0x000fe20000000f00 */
[----:B------:R-:W-:-:S07]  /*1250*/  IMAD.U32 R153, RZ, RZ, UR4 ;  /* 0x00000004ff997e24 */ /* 0x000fce000f8e00ff */
.L_x_14:
        /* <DEDUP_REMOVED lines=8> */
[----:B------:R-:W2:Y:S02]  /*12e0*/  LDC.64 R154, c[0x0][0x5a8] ;  /* 0x00016a00ff9a7b82 */ /* 0x000ea40000000a00 */
[----:B--2---:R2:W5:Y:S01]  /*12f0*/  LDG.E R154, desc[UR42][R154.64] ;  /* 0x0000002a9a9a7981 */ /* 0x004562000c1e1900 */
[----:B------:R-:W-:Y:S05]  /*1300*/  BRA `(.L_x_16) ;  /* 0x0000000000087947 */ /* 0x000fea0003800000 */
.L_x_17:
[----:B------:R-:W-:Y:S02]  /*1310*/  ULDC UR4, c[0x0][0x5a0] ;  /* 0x0001680000047ab9 */ /* 0x000fe40000000800 */
[----:B------:R-:W-:-:S07]  /*1320*/  MOV R154, UR4 ;  /* 0x00000004009a7c02 */ /* 0x000fce0008000f00 */
.L_x_16:
[----:B------:R-:W-:Y:S01]  /*1330*/  LOP3.LUT P1, RZ, R0, 0xff, RZ, 0xc0, !PT ;  /* 0x000000ff00ff7812 */ /* 0x000fe2000782c0ff */
[----:B------:R-:W-:Y:S01]  /*1340*/  UMOV UR36, URZ ;  /* 0x0000003f00247c82 */ /* 0x000fe20008000000 */
[----:B------:R-:W-:-:S11]  /*1350*/  PLOP3.LUT P0, PT, PT, PT, PT, 0x80, 0x0 ;  /* 0x000000000000781c */ /* 0x000fd60003f0f070 */
[----:B------:R-:W-:Y:S05]  /*1360*/  @!P1 BRA `(.L_x_18) ;  /* 0x0000010c00a89947 */ /* 0x000fea0003800000 */
[----:B------:R-:W-:Y:S01]  /*1370*/  ULDC UR4, c[0x0][0x28c] ;  /* 0x0000a30000047ab9 */ /* 0x000fe20000000800 */
[----:B------:R-:W-:Y:S01]  /*1380*/  LOP3.LUT P0, RZ, R18, 0x4, RZ, 0xc0, !PT ;  /* 0x0000000412ff7812 */ /* 0x000fe2000780c0ff */
[----:B------:R-:W-:Y:S01]  /*1390*/  UIADD3 UR4, UR4, 0x3f, URZ ;  /* 0x0000003f04047890 */ /* 0x000fe2000fffe03f */
[----:B--2---:R-:W-:Y:S01]  /*13a0*/  MOV R155, 0x10 ;  /* 0x00000010009b7802 */ /* 0x004fe20000000f00 */
[----:B------:R-:W-:Y:S01]  /*13b0*/  ULDC.64 UR54, c[0x0][0x198] ;  /* 0x0000660000367ab9 */ /* 0x000fe20000000a00 */
[----:B------:R-:W-:Y:S01]  /*13c0*/  LOP3.LUT R156, R17, 0x1, RZ, 0xfc, !PT ;  /* 0x00000001119c7812 */ /* 0x000fe200078efcff */
[----:B------:R-:W-:Y:S01]  /*13d0*/  USHF.R.S32.HI UR5, URZ, 0x1f, UR4 ;  /* 0x0000001f3f057899 */ /* 0x000fe20008011404 */
[----:B------:R-:W-:Y:S01]  /*13e0*/  LOP3.LUT R158, R19, 0x1, RZ, 0xfc, !PT ;  /* 0x00000001139e7812 */ /* 0x000fe200078efcff */
[----:B------:R-:W-:Y:S01]  /*13f0*/  UMOV UR39, URZ ;  /* 0x0000003f00277c82 */ /* 0x000fe20008000000 */
[----:B------:R-:W-:Y:S01]  /*1400*/  SEL R155, R155, 0xfffffff0, !P0 ;  /* 0xfffffff09b9b7807 */ /* 0x000fe20004000000 */
[----:B------:R-:W-:Y:S01]  /*1410*/  ULEA.HI UR5, UR5, UR4, URZ, 0x6 ;  /* 0x0000000405057291 */ /* 0x000fe2000f8f303f */
[----:B------:R-:W-:Y:S01]  /*1420*/  UMOV UR48, URZ ;  /* 0x0000003f00307c82 */ /* 0x000fe20008000000 */
[----:B------:R-:W-:-:S02]  /*1430*/  UMOV UR49, URZ ;  /* 0x0000003f00317c82 */ /* 0x000fc40008000000 */
[----:B------:R-:W-:Y:S01]  /*1440*/  USHF.R.S32.HI UR50, URZ, 0x6, UR5 ;  /* 0x000000063f327899 */ /* 0x000fe20008011405 */
[----:B------:R-:W-:-:S11]  /*1450*/  UMOV UR36, URZ ;  /* 0x0000003f00247c82 */ /* 0x000fd60008000000 */
.L_x_512:
[----:B------:R-:W-:Y:S01]  /*1460*/  LOP3.LUT R0, R18, 0x80, RZ, 0xc0, !PT ;  /* 0x0000008012007812 */ /* 0x000fe200078ec0ff */
[----:B------:R-:W2:Y:S01]  /*1470*/  S2UR UR51, SR_CgaCtaId ;  /* 0x00000000003379c3 */ /* 0x000ea20000008800 */
[----:B------:R-:W-:Y:S02]  /*1480*/  UMOV UR52, 0x400 ;  /* 0x0000040000347882 */ /* 0x000fe40000000000 */
[----:B------:R-:W-:-:S06]  /*1490*/  SHF.R.U32.HI R0, RZ, 0x7, R0 ;  /* 0x00000007ff007819 */ /* 0x000fcc0000011600 */
[----:B------:R-:W3:Y:S01]  /*14a0*/  SHFL.IDX PT, R0, R0, RZ, 0x1f ;  /* 0x00001fff00007589 */ /* 0x000ee200000e0000 */
[----:B--2---:R-:W-:Y:S01]  /*14b0*/  ULEA UR52, UR51, UR52, 0x18 ;  /* 0x0000003433347291 */ /* 0x004fe2000f8ec03f */
[----:B---3--:R-:W-:-:S13]  /*14c0*/  R2UR UR4, R0 ;  /* 0x00000000000472ca */ /* 0x008fda00000e0000 */
[----:B------:R-:W-:-:S04]  /*14d0*/  ULEA.HI UR5, UR4, UR4, URZ, 0x1 ;  /* 0x0000000404057291 */ /* 0x000fc8000f8f083f */
[----:B------:R-:W-:-:S04]  /*14e0*/  ULOP3.LUT UR5, UR5, 0x7fffe, URZ, 0xc0, !UPT ;  /* 0x0007fffe05057892 */ /* 0x000fc8000f8ec03f */
[----:B------:R-:W-:-:S03]  /*14f0*/  UIADD3 UR5, UR4, -UR5, URZ ;  /* 0x8000000504057290 */ /* 0x000fc6000fffe03f */
[----:B------:R-:W-:Y:S01]  /*1500*/  ULDC UR4, c[0x0][0x28c] ;  /* 0x0000a30000047ab9 */ /* 0x000fe20000000800 */
[----:B------:R-:W-:Y:S01]  /*1510*/  ULEA UR5, UR5, UR52, 0xd ;  /* 0x0000003405057291 */ /* 0x000fe2000f8e683f */
[----:B------:R-:W-:-:S03]  /*1520*/  ISETP.LT.AND P0, PT, RZ, UR4, PT ;  /* 0x00000004ff007c0c */ /* 0x000fc6000bf01270 */
[----:B------:R-:W-:-:S04]  /*1530*/  UIADD3 UR5, UR5, 0x8400, URZ ;  /* 0x0000840005057890 */ /* 0x000fc8000fffe03f */
[----:B------:R-:W-:-:S04]  /*1540*/  USHF.R.U32.HI UR5, URZ, 0x4, UR5 ;  /* 0x000000043f057899 */ /* 0x000fc80008011605 */
[----:B------:R-:W-:Y:S02]  /*1550*/  ULOP3.LUT UR44, UR5, 0x3fff, URZ, 0xc0, !UPT ;  /* 0x00003fff052c7892 */ /* 0x000fe4000f8ec03f */
[----:B-1----:R-:W-:Y:S10]  /*1560*/  @P0 BRA `(.L_x_19) ;  /* 0x0000000000400947 */ /* 0x002ff40003800000 */
[----:B------:R-:W-:Y:S01]  /*1570*/  MOV R0, 0x0 ;  /* 0x0000000000007802 */ /* 0x000fe20000000f00 */
[----:B------:R-:W-:Y:S01]  /*1580*/  ULDC.64 UR4, c[0x4][0x70] ;  /* 0x01001c0000047ab9 */ /* 0x000fe20000000a00 */
[----:B------:R-:W-:Y:S01]  /*1590*/  ULDC.64 UR6, c[0x4][0x8] ;  /* 0x0100020000067ab9 */ /* 0x000fe20000000a00 */
[----:B-1----:R-:W-:Y:S01]  /*15a0*/  MOV R4, UR4 ;  /* 0x0000000400047c02 */ /* 0x002fe20008000f00 */
[----:B------:R1:W2:Y:S01]  /*15b0*/  LDC.64 R14, c[0x4][R0] ;  /* 0x01000000000e7b82 */ /* 0x0002a20000000a00 */
[----:B------:R-:W-:Y:S01]  /*15c0*/  MOV R5, UR5 ;  /* 0x0000000500057c02 */ /* 0x000fe20008000f00 */
[----:B------:R-:W-:Y:S01]  /*15d0*/  ULDC.64 UR4, c[0x4][0x78] ;  /* 0x01001e0000047ab9 */ /* 0x000fe20000000a00 */
[----:B------:R-:W-:Y:S01]  /*15e0*/  MOV R10, UR6 ;  /* 0x00000006000a7c02 */ /* 0x000fe20008000f00 */
[----:B------:R-:W-:Y:S01]  /*15f0*/  IMAD.U32 R6, RZ, RZ, UR4 ;  /* 0x00000004ff067e24 */ /* 0x000fe2000f8e00ff */
[----:B------:R-:W-:Y:S01]  /*1600*/  MOV R7, UR5 ;  /* 0x0000000500077c02 */ /* 0x000fe20008000f00 */
[----:B------:R-:W-:Y:S01]  /*1610*/  IMAD.MOV.U32 R12, RZ, RZ, 0x1 ;  /* 0x00000001ff0c7424 */ /* 0x000fe200078e00ff */
[----:B------:R-:W-:-:S02]  /*1620*/  MOV R11, UR7 ;  /* 0x00000007000b7c02 */ /* 0x000fc40008000f00 */
[----:B------:R-:W-:Y:S02]  /*1630*/  MOV R8, 0x1e1 ;  /* 0x000001e100087802 */ /* 0x000fe40000000f00 */
[----:B-1----:R-:W-:-:S07]  /*1640*/  MOV R13, RZ ;  /* 0x000000ff000d7202 */ /* 0x002fce0000000f00 */
[----:B------:R-:W-:-:S07]  /*1650*/  LEPC R20, `(.L_x_19) ;  /* 0x000000001014794e */ /* 0x000fce0000000000 */
[----:B--2--5:R-:W-:Y:S05]  /*1660*/  CALL.ABS.NOINC R14 ;  /* 0x000000000e007343 */ /* 0x024fea0003c00000 */
.L_x_19:
[----:B------:R-:W-:-:S13]  /*1670*/  ISETP.NE.AND P0, PT, R156, 0x3, PT ;  /* 0x000000039c00780c */ /* 0x000fda0003f05270 */
[----:B------:R-:W-:Y:S05]  /*1680*/  @!P0 BRA `(.L_x_20) ;  /* 0x0000000000048947 */ /* 0x000fea0003800000 */
[----:B------:R-:W-:Y:S01]  /*1690*/  BPT.TRAP 0x1 ;  /* 0x000000040000795c */ /* 0x000fe20000300000 */
.L_x_20:
[----:B------:R-:W-:Y:S02]  /*16a0*/  MOV R3, UR49 ;  /* 0x0000003100037c02 */ /* 0x000fe40008000f00 */
[----:B------:R-:W-:Y:S02]  /*16b0*/  MOV R0, UR48 ;  /* 0x0000003000007c02 */ /* 0x000fe40008000f00 */
[----:B------:R-:W-:Y:S02]  /*16c0*/  LEA R3, R3, UR52, 0x3 ;  /* 0x0000003403037c11 */ /* 0x000fe4000f8e18ff */
[----:B------:R-:W-:-:S04]  /*16d0*/  SHF.L.U32 R0, R0, 0x1f, RZ ;  /* 0x0000001f00007819 */ /* 0x000fc800000006ff */
[----:B------:R2:W3:Y:S01]  /*16e0*/  SYNCS.PHASECHK.TRANS64.TRYWAIT P1, [R3+URZ], R0 ;  /* 0x00000000030075a7 */ /* 0x0004e2000802017f */
[----:B------:R-:W-:Y:S05]  /*16f0*/  @!P0 BRA `(.L_x_21) ;  /* 0x0000000000048947 */ /* 0x000fea0003800000 */
[----:B------:R-:W-:Y:S01]  /*1700*/  BPT.TRAP 0x1 ;  /* 0x000000040000795c */ /* 0x000fe20000300000 */
.L_x_21:
[----:B---3--:R-:W-:Y:S05]  /*1710*/  @P1 BRA `(.L_x_22) ;  /* 0x0000000000081947 */ /* 0x008fea0003800000 */
[----:B------:R-:W3:Y:S02]  /*1720*/  SYNCS.PHASECHK.TRANS64.TRYWAIT P1, [R3+URZ], R0 ;  /* 0x00000000030075a7 */ /* 0x000ee4000802017f */
[----:B---3--:R-:W-:Y:S05]  /*1730*/  @!P1 BRA `(.L_x_23) ;  /* 0x0000013800f09947 */ /* 0x008fea0003800000 */
.L_x_22:
[----:B------:R-:W-:-:S04]  /*1740*/  UISETP.LT.AND UP0, UPT, UR50, 0x1, UPT ;  /* 0x000000013200788c */ /* 0x000fc8000bf01270 */
[----:B------:R-:W-:-:S06]  /*1750*/  USEL UR4, UR50, 0x1, UP0 ;  /* 0x0000000132047887 */ /* 0x000fcc0008000000 */
[----:B--23--:R-:W-:Y:S01]  /*1760*/  MOV R0, UR4 ;  /* 0x0000000400007c02 */ /* 0x00cfe20008000f00 */
[----:B------:R-:W-:Y:S05]  /*1770*/  WARPSYNC.ALL ;  /* 0x0000000000007948 */ /* 0x000fea0003800000 */
[----:B------:R-:W-:-:S04]  /*1780*/  IADD3 R0, -R0, UR50, RZ ;  /* 0x0000003200007c10 */ /* 0x000fc8000fffe1ff */
[----:B------:R-:W-:Y:S01]  /*1790*/  ISETP.GE.AND P1, PT, R0, 0x1, PT ;  /* 0x000000010000780c */ /* 0x000fe20003f26270 */
[----:B------:R-:W-:Y:S01]  /*17a0*/  UIADD3 UR4, UR52, 0x28400, URZ ;  /* 0x0002840034047890 */ /* 0x000fe2000fffe03f */
[----:B------:R-:W-:Y:S01]  /*17b0*/  WARPGROUP.ARRIVE ;  /* 0x00000000000079c5 */ /* 0x000fe20000000000 */
[----:B------:R-:W-:Y:S01]  /*17c0*/  UMOV UR9, 0x40000040 ;  /* 0x4000004000097882 */ /* 0x000fe20000000000 */
[----:B------:R-:W-:Y:S01]  /*17d0*/  UMOV UR11, 0x40000040 ;  /* 0x40000040000b7882 */ /* 0x000fe20000000000 */
[----:B------:R-:W-:-:S04]  /*17e0*/  USHF.R.U32.HI UR4, URZ, 0x4, UR4 ;  /* 0x000000043f047899 */ /* 0x000fc80008011604 */
[----:B------:R-:W-:Y:S02]  /*17f0*/  ULOP3.LUT UR5, UR4, 0x3fff, URZ, 0xc0, !UPT ;  /* 0x00003fff04057892 */ /* 0x000fe4000f8ec03f */
[----:B------:R-:W-:Y:S02]  /*1800*/  ULOP3.LUT UR4, UR44, 0x10000, URZ, 0xfc, !UPT ;  /* 0x000100002c047892 */ /* 0x000fe4000f8efc3f */
[----:B------:R-:W-:Y:S02]  /*1810*/  ULOP3.LUT UR5, UR5, 0x10000, URZ, 0xfc, !UPT ;  /* 0x0001000005057892 */ /* 0x000fe4000f8efc3f */
[----:B------:R-:W-:Y:S02]  /*1820*/  ULEA UR6, UR49, UR4, 0xb ;  /* 0x0000000431067291 */ /* 0x000fe4000f8e583f */
[----:B------:R-:W-:-:S05]  /*1830*/  ULEA UR7, UR49, UR5, 0xa ;  /* 0x0000000531077291 */ /* 0x000fca000f8e503f */
[----:B------:R-:W-:Y:S02]  /*1840*/  UMOV UR8, UR6 ;  /* 0x0000000600087c82 */ /* 0x000fe40008000000 */
[----:B------:R-:W-:Y:S02]  /*1850*/  UMOV UR10, UR7 ;  /* 0x00000007000a7c82 */ /* 0x000fe40008000000 */
[----:B------:R-:W-:Y:S01]  /*1860*/  HGMMA.64x128x16.F32.BF16 R88, gdesc[UR8], RZ, !UPT, gsb0 ;  /* 0x01e00000085879f0 */ /* 0x000fe2000c0018ff */
[----:B------:R-:W-:Y:S01]  /*1870*/  UIADD3 UR8, UR6, 0x400, URZ ;  /* 0x0000040006087890 */ /* 0x000fe2000fffe03f */
[----:B------:R-:W-:Y:S01]  /*1880*/  UMOV UR9, 0x40000040 ;  /* 0x4000004000097882 */ /* 0x000fe20000000000 */
[----:B------:R-:W-:Y:S02]  /*1890*/  WARPGROUP.DEPBAR.LE gsb0, 0x0 ;  /* 0x00008000000079c5 */ /* 0x000fe40000010000 */
[----:B------:R-:W-:-:S07]  /*18a0*/  WARPGROUP.ARRIVE ;  /* 0x00000000000079c5 */ /* 0x000fce0000000000 */
[----:B------:R-:W-:Y:S01]  /*18b0*/  HGMMA.64x128x16.F32.BF16 R24, gdesc[UR8], RZ, !UPT, gsb0 ;  /* 0x01e00000081879f0 */ /* 0x000fe2000c0018ff */
[----:B------:R-:W-:Y:S02]  /*18c0*/  UIADD3 UR8, UR6, 0x2, URZ ;  /* 0x0000000206087890 */ /* 0x000fe4000fffe03f */
[----:B------:R-:W-:Y:S01]  /*18d0*/  UIADD3 UR10, UR7, 0x2, URZ ;  /* 0x00000002070a7890 */ /* 0x000fe2000fffe03f */
[----:B------:R-:W-:Y:S01]  /*18e0*/  UMOV UR9, 0x40000040 ;  /* 0x4000004000097882 */ /* 0x000fe20000000000 */
[----:B------:R-:W-:Y:S01]  /*18f0*/  UMOV UR11, 0x40000040 ;  /* 0x40000040000b7882 */ /* 0x000fe20000000000 */
[----:B------:R-:W-:Y:S02]  /*1900*/  WARPGROUP.DEPBAR.LE gsb0, 0x0 ;  /* 0x00008000000079c5 */ /* 0x000fe40000010000 */
[----:B------:R-:W-:-:S06]  /*1910*/  WARPGROUP.ARRIVE ;  /* 0x00000000000079c5 */ /* 0x000fcc0000000000 */
[----:B------:R-:W-:Y:S01]  /*1920*/  HGMMA.64x128x16.F32.BF16 R88, gdesc[UR8], R88, gsb0 ;  /* 0x01e00000085879f0 */ /* 0x000fe20008001858 */
[----:B------:R-:W-:Y:S01]  /*1930*/  UIADD3 UR8, UR6, 0x402, URZ ;  /* 0x0000040206087890 */ /* 0x000fe2000fffe03f */
[----:B------:R-:W-:Y:S01]  /*1940*/  UMOV UR9, 0x40000040 ;  /* 0x4000004000097882 */ /* 0x000fe20000000000 */
[----:B------:R-:W-:Y:S02]  /*1950*/  WARPGROUP.DEPBAR.LE gsb0, 0x0 ;  /* 0x00008000000079c5 */ /* 0x000fe40000010000 */
[----:B------:R-:W-:-:S07]  /*1960*/  WARPGROUP.ARRIVE ;  /* 0x00000000000079c5 */ /* 0x000fce0000000000 */
[----:B------:R-:W-:Y:S01]  /*1970*/  HGMMA.64x128x16.F32.BF16 R24, gdesc[UR8], R24, gsb0 ;  /* 0x01e00000081879f0 */ /* 0x000fe20008001818 */
        /* <DEDUP_REMOVED lines=23> */
[----:B------:R-:W-:Y:S03]  /*1af0*/  HGMMA.64x128x16.F32.BF16 R24, gdesc[UR8], R24, gsb0 ;  /* 0x01e00000081879f0 */ /* 0x000fe60008001818 */
[----:B------:R-:W-:Y:S02]  /*1b00*/  WARPGROUP.DEPBAR.LE gsb0, 0x0 ;  /* 0x00008000000079c5 */ /* 0x000fe40000010000 */
[----:B------:R-:W-:Y:S05]  /*1b10*/  @!P1 BRA `(.L_x_24) ;  /* 0x00000004005c9947 */ /* 0x000fea0003800000 */
[----:B------:R-:W-:-:S04]  /*1b20*/  UIADD3 UR6, UR49, 0x1, URZ ;  /* 0x0000000131067890 */ /* 0x000fc8000fffe03f */
[----:B------:R-:W-:-:S04]  /*1b30*/  UISETP.NE.AND UP0, UPT, UR6, 0x4, UPT ;  /* 0x000000040600788c */ /* 0x000fc8000bf05270 */
[----:B------:R-:W-:Y:S02]  /*1b40*/  USEL UR7, URZ, 0x1, UP0 ;  /* 0x000000013f077887 */ /* 0x000fe40008000000 */
[----:B------:R-:W-:Y:S02]  /*1b50*/  USEL UR6, UR6, URZ, UP0 ;  /* 0x0000003f06067287 */ /* 0x000fe40008000000 */
[----:B------:R-:W-:-:S06]  /*1b60*/  ULOP3.LUT UR7, UR48, UR7, URZ, 0x3c, !UPT ;  /* 0x0000000730077292 */ /* 0x000fcc000f8e3c3f */
[----:B-1----:R-:W-:Y:S01]  /*1b70*/  IMAD.U32 R5, RZ, RZ, UR7 ;  /* 0x00000007ff057e24 */ /* 0x002fe2000f8e00ff */
[----:B------:R-:W-:-:S06]  /*1b80*/  UMOV UR7, UR49 ;  /* 0x0000003100077c82 */ /* 0x000fcc0008000000 */
.L_x_31:
[----:B-12---:R-:W-:Y:S05]  /*1b90*/  @!P0 BRA `(.L_x_25) ;  /* 0x0000000000048947 */ /* 0x006fea0003800000 */
[----:B------:R-:W-:Y:S01]  /*1ba0*/  BPT.TRAP 0x1 ;  /* 0x000000040000795c */ /* 0x000fe20000300000 */
.L_x_25:
[----:B------:R-:W-:Y:S01]  /*1bb0*/  ULEA UR8, UR6, UR52, 0x3 ;  /* 0x0000003406087291 */ /* 0x000fe2000f8e183f */
[----:B------:R-:W-:-:S08]  /*1bc0*/  SHF.L.U32 R3, R5, 0x1f, RZ ;  /* 0x0000001f05037819 */ /* 0x000fd000000006ff */
[----:B------:R1:W2:Y:S01]  /*1bd0*/  SYNCS.PHASECHK.TRANS64.TRYWAIT P1, [UR8], R3 ;  /* 0x00000003ff0075a7 */ /* 0x0002a20008020148 */
[----:B------:R-:W-:Y:S05]  /*1be0*/  @!P0 BRA `(.L_x_26) ;  /* 0x0000000000048947 */ /* 0x000fea0003800000 */
[----:B------:R-:W-:Y:S01]  /*1bf0*/  BPT.TRAP 0x1 ;  /* 0x000000040000795c */ /* 0x000fe20000300000 */
.L_x_26:
[----:B--2---:R-:W-:Y:S05]  /*1c00*/  @P1 BRA `(.L_x_27) ;  /* 0x0000000000081947 */ /* 0x004fea0003800000 */
[----:B------:R-:W2:Y:S02]  /*1c10*/  SYNCS.PHASECHK.TRANS64.TRYWAIT P1, [UR8], R3 ;  /* 0x00000003ff0075a7 */ /* 0x000ea40008020148 */
[----:B--2---:R-:W-:Y:S05]  /*1c20*/  @!P1 BRA `(.L_x_28) ;  /* 0x0000013400c89947 */ /* 0x004fea0003800000 */
.L_x_27:
[----:B------:R-:W-:Y:S01]  /*1c30*/  ULEA UR12, UR6, UR4, 0xb ;  /* 0x00000004060c7291 */ /* 0x000fe2000f8e583f */
[----:B------:R-:W-:Y:S01]  /*1c40*/  WARPGROUP.ARRIVE ;  /* 0x00000000000079c5 */ /* 0x000fe20000000000 */
[----:B------:R-:W-:Y:S01]  /*1c50*/  ULEA UR13, UR6, UR5, 0xa ;  /* 0x00000005060d7291 */ /* 0x000fe2000f8e503f */
[----:B------:R-:W-:Y:S01]  /*1c60*/  UMOV UR9, 0x40000040 ;  /* 0x4000004000097882 */ /* 0x000fe20000000000 */
[----:B------:R-:W-:-:S03]  /*1c70*/  UMOV UR11, 0x40000040 ;  /* 0x40000040000b7882 */ /* 0x000fc60000000000 */
[----:B------:R-:W-:Y:S02]  /*1c80*/  UMOV UR8, UR12 ;  /* 0x0000000c00087c82 */ /* 0x000fe40008000000 */
[----:B------:R-:W-:Y:S02]  /*1c90*/  UMOV UR10, UR13 ;  /* 0x0000000d000a7c82 */ /* 0x000fe40008000000 */
        /* <DEDUP_REMOVED lines=44> */
[----:B------:R-:W-:Y:S01]  /*1f60*/  BPT.TRAP 0x1 ;  /* 0x000000040000795c */ /* 0x000fe20000300000 */
.L_x_29:
[----:B------:R-:W-:Y:S01]  /*1f70*/  ULEA UR8, UR7, UR52, 0x3 ;  /* 0x0000003407087291 */ /* 0x000fe2000f8e183f */
[----:B------:R-:W-:-:S03]  /*1f80*/  ISETP.GT.U32.AND P1, PT, R17, 0x1, PT ;  /* 0x000000011100780c */ /* 0x000fc60003f24070 */
[----:B------:R-:W-:-:S04]  /*1f90*/  UIADD3 UR8, UR8, 0x20, URZ ;  /* 0x0000002008087890 */ /* 0x000fc8000fffe03f */
[----:B------:R-:W-:-:S09]  /*1fa0*/  UPRMT UR8, URZ, 0x654, UR8 ;  /* 0x000006543f087896 */ /* 0x000fd20008000008 */
[----:B------:R-:W-:Y:S01]  /*1fb0*/  SYNCS.ARRIVE.TRANS64.RED.A1T0 RZ, [UR8], RZ ;  /* 0x000000ffffff79a7 */ /* 0x000fe20008100408 */
[----:B------:R-:W-:Y:S05]  /*1fc0*/  @P1 BRA `(.L_x_30) ;  /* 0x0000000000041947 */ /* 0x000fea0003800000 */
[----:B------:R-:W-:Y:S01]  /*1fd0*/  BPT.TRAP 0x1 ;  /* 0x000000040000795c */ /* 0x000fe20000300000 */
.L_x_30:
[----:B------:R-:W-:Y:S01]  /*1fe0*/  UIADD3 UR6, UR6, 0x1, URZ ;  /* 0x0000000106067890 */ /* 0x000fe2000fffe03f */
[C---:B------:R-:W-:Y:S01]  /*1ff0*/  ISETP.GT.AND P1, PT, R0.reuse, 0x1, PT ;  /* 0x000000010000780c */ /* 0x040fe20003f24270 */
[----:B------:R-:W-:Y:S01]  /*2000*/  UIADD3 UR7, UR7, 0x1, URZ ;  /* 0x0000000107077890 */ /* 0x000fe2000fffe03f */
[----:B------:R-:W-:Y:S01]  /*2010*/  IADD3 R0, R0, -0x1, RZ ;  /* 0xffffffff00007810 */ /* 0x000fe20007ffe0ff */
[----:B------:R-:W-:Y:S02]  /*2020*/  UISETP.NE.AND UP0, UPT, UR6, 0x4, UPT ;  /* 0x000000040600788c */ /* 0x000fe4000bf05270 */
[----:B------:R-:W-:Y:S02]  /*2030*/  UISETP.NE.AND UP1, UPT, UR7, 0x4, UPT ;  /* 0x000000040700788c */ /* 0x000fe4000bf25270 */
[----:B------:R-:W-:Y:S02]  /*2040*/  USEL UR8, URZ, 0x1, UP0 ;  /* 0x000000013f087887 */ /* 0x000fe40008000000 */
[----:B------:R-:W-:-:S02]  /*2050*/  USEL UR6, UR6, URZ, UP0 ;  /* 0x0000003f06067287 */ /* 0x000fc40008000000 */
[----:B------:R-:W-:Y:S02]  /*2060*/  USEL UR7, UR7, URZ, UP1 ;  /* 0x0000003f07077287 */ /* 0x000fe40008800000 */
[----:B------:R-:W-:Y:S01]  /*2070*/  LOP3.LUT R5, R5, UR8, RZ, 0x3c, !PT ;  /* 0x0000000805057c12 */ /* 0x000fe2000f8e3cff */
[----:B------:R-:W-:Y:S09]  /*2080*/  @P1 BRA `(.L_x_31) ;  /* 0xfffffff800c01947 */ /* 0x000ff2000383ffff */
.L_x_24:
[----:B------:R-:W3:Y:S02]  /*2090*/  LDC R0, c[0x0][0x28c] ;  /* 0x0000a300ff007b82 */ /* 0x000ee40000000800 */
[----:B---3--:R-:W-:-:S13]  /*20a0*/  ISETP.GE.AND P1, PT, R0, 0x1, PT ;  /* 0x000000010000780c */ /* 0x008fda0003f26270 */
[----:B------:R-:W-:Y:S05]  /*20b0*/  @!P1 BRA `(.L_x_32) ;  /* 0x0000000000349947 */ /* 0x000fea0003800000 */
[----:B------:R-:W-:Y:S05]  /*20c0*/  @!P0 BRA `(.L_x_33) ;  /* 0x0000000000048947 */ /* 0x000fea0003800000 */
[----:B------:R-:W-:Y:S01]  /*20d0*/  BPT.TRAP 0x1 ;  /* 0x000000040000795c */ /* 0x000fe20000300000 */
.L_x_33:
[----:B------:R-:W-:Y:S01]  /*20e0*/  UISETP.LT.AND UP0, UPT, UR50, 0x1, UPT ;  /* 0x000000013200788c */ /* 0x000fe2000bf01270 */
[----:B------:R-:W-:-:S03]  /*20f0*/  ISETP.GT.U32.AND P0, PT, R17, 0x1, PT ;  /* 0x000000011100780c */ /* 0x000fc60003f04070 */
[----:B------:R-:W-:-:S04]  /*2100*/  USEL UR4, UR50, 0x1, UP0 ;  /* 0x0000000132047887 */ /* 0x000fc80008000000 */
[----:B------:R-:W-:-:S04]  /*2110*/  UIADD3 UR4, UR49, UR50, -UR4 ;  /* 0x0000003231047290 */ /* 0x000fc8000fffe804 */
[----:B------:R-:W-:-:S04]  /*2120*/  USHF.L.U32 UR4, UR4, 0x3, URZ ;  /* 0x0000000304047899 */ /* 0x000fc8000800063f */
[----:B------:R-:W-:-:S04]  /*2130*/  ULOP3.LUT UR4, UR4, 0x18, URZ, 0xc0, !UPT ;  /* 0x0000001804047892 */ /* 0x000fc8000f8ec03f */
[----:B------:R-:W-:-:S04]  /*2140*/  UIADD3 UR4, UR52, 0x20, UR4 ;  /* 0x0000002034047890 */ /* 0x000fc8000fffe004 */
[----:B------:R-:W-:-:S09]  /*2150*/  UPRMT UR4, URZ, 0x654, UR4 ;  /* 0x000006543f047896 */ /* 0x000fd20008000004 */
[----:B------:R-:W-:Y:S01]  /*2160*/  SYNCS.ARRIVE.TRANS64.RED.A1T0 RZ, [UR4], RZ ;  /* 0x000000ffffff79a7 */ /* 0x000fe20008100404 */
[----:B------:R-:W-:Y:S05]  /*2170*/  @P0 BRA `(.L_x_32) ;  /* 0x0000000000040947 */ /* 0x000fea0003800000 */
[----:B------:R-:W-:Y:S01]  /*2180*/  BPT.TRAP 0x1 ;  /* 0x000000040000795c */ /* 0x000fe20000300000 */
.L_x_32:
[----:B------:R-:W-:Y:S01]  /*2190*/  UIADD3 UR4, UR52, 0x200, URZ ;  /* 0x0000020034047890 */ /* 0x000fe2000fffe03f */
[----:B------:R-:W-:Y:S02]  /*21a0*/  R2UR UR46, R23 ;  /* 0x00000000172e72ca */ /* 0x000fe400000e0000 */
[----:B------:R-:W-:Y:S01]  /*21b0*/  R2UR UR45, R157 ;  /* 0x000000009d2d72ca */ /* 0x000fe200000e0000 */
[----:B------:R-:W-:-:S06]  /*21c0*/  ULOP3.LUT UP0, URZ, UR4, 0x1bf, URZ, 0xc0, !UPT ;  /* 0x000001bf043f7892 */ /* 0x000fcc000f80c03f */
[----:B------:R-:W-:-:S04]  /*21d0*/  PLOP3.LUT P0, PT, PT, PT, UP0, 0x80, 0x0 ;  /* 0x000000000000781c */ /* 0x000fc80003f0f008 */
[----:B------:R-:W-:Y:S02]  /*21e0*/  USHF.L.U32 UR46, UR46, 0x8, URZ ;  /* 0x000000082e2e7899 */ /* 0x000fe4000800063f */
[----:B------:R-:W-:-:S07]  /*21f0*/  USHF.L.U32 UR45, UR45, 0x7, URZ ;  /* 0x000000072d2d7899 */ /* 0x000fce000800063f */
[----:B------:R-:W-:Y:S05]  /*2200*/  @!P0 BRA `(.L_x_34) ;  /* 0x00000000007c8947 */ /* 0x000fea0003800000 */
[----:B------:R-:W-:Y:S01]  /*2210*/  MOV R23, 0x0 ;  /* 0x0000000000177802 */ /* 0x000fe20000000f00 */
[----:B------:R-:W-:Y:S01]  /*2220*/  ULDC.64 UR4, c[0x4][0x80] ;  /* 0x0100200000047ab9 */ /* 0x000fe20000000a00 */
[----:B------:R-:W-:Y:S01]  /*2230*/  ULDC.64 UR6, c[0x4][0x10] ;  /* 0x0100040000067ab9 */ /* 0x000fe20000000a00 */
[----:B-12---:R-:W-:Y:S01]  /*2240*/  MOV R4, UR4 ;  /* 0x0000000400047c02 */ /* 0x006fe20008000f00 */
[----:B------:R1:W2:Y:S01]  /*2250*/  LDC.64 R14, c[0x4][R23] ;  /* 0x01000000170e7b82 */ /* 0x0002a20000000a00 */
[----:B------:R-:W-:Y:S01]  /*2260*/  MOV R5, UR5 ;  /* 0x0000000500057c02 */ /* 0x000fe20008000f00 */
[----:B------:R-:W-:Y:S01]  /*2270*/  ULDC.64 UR4, c[0x4][0x88] ;  /* 0x0100220000047ab9 */ /* 0x000fe20000000a00 */
[----:B------:R-:W-:Y:S01]  /*2280*/  MOV R10, UR6 ;  /* 0x00000006000a7c02 */ /* 0x000fe20008000f00 */
[----:B------:R-:W-:Y:S01]  /*2290*/  IMAD.U32 R7, RZ, RZ, UR5 ;  /* 0x00000005ff077e24 */ /* 0x000fe2000f8e00ff */
[----:B------:R-:W-:Y:S01]  /*22a0*/  MOV R6, UR4 ;  /* 0x0000000400067c02 */ /* 0x000fe20008000f00 */
[----:B------:R-:W-:Y:S01]  /*22b0*/  IMAD.MOV.U32 R13, RZ, RZ, RZ ;  /* 0x000000ffff0d7224 */ /* 0x000fe200078e00ff */
[----:B------:R-:W-:-:S02]  /*22c0*/  MOV R11, UR7 ;  /* 0x00000007000b7c02 */ /* 0x000fc40008000f00 */
[----:B------:R-:W-:Y:S02]  /*22d0*/  MOV R8, 0x70 ;  /* 0x0000007000087802 */ /* 0x000fe40000000f00 */
[----:B-1----:R-:W-:-:S07]  /*22e0*/  MOV R12, 0x1 ;  /* 0x00000001000c7802 */ /* 0x002fce0000000f00 */
[----:B------:R-:W-:-:S07]  /*22f0*/  LEPC R20, `(.L_x_35) ;  /* 0x000000001014794e */ /* 0x000fce0000000000 */
[----:B--2--5:R-:W-:Y:S05]  /*2300*/  CALL.ABS.NOINC R14 ;  /* 0x000000000e007343 */ /* 0x024fea0003c00000 */
.L_x_35:
[----:B------:R1:W2:Y:S01]  /*2310*/  LDC.64 R14, c[0x4][R23] ;  /* 0x01000000170e7b82 */ /* 0x0002a20000000a00 */
[----:B------:R-:W-:Y:S01]  /*2320*/  ULDC.64 UR4, c[0x4][0x80] ;  /* 0x0100200000047ab9 */ /* 0x000fe20000000a00 */
[----:B------:R-:W-:Y:S01]  /*2330*/  ULDC.64 UR6, c[0x4][0x10] ;  /* 0x0100040000067ab9 */ /* 0x000fe20000000a00 */
[----:B------:R-:W-:Y:S01]  /*2340*/  MOV R4, UR4 ;  /* 0x0000000400047c02 */ /* 0x000fe20008000f00 */
[----:B------:R-:W-:Y:S01]  /*2350*/  IMAD.U32 R10, RZ, RZ, UR6 ;  /* 0x00000006ff0a7e24 */ /* 0x000fe2000f8e00ff */
[----:B------:R-:W-:Y:S01]  /*2360*/  MOV R5, UR5 ;  /* 0x0000000500057c02 */ /* 0x000fe20008000f00 */
[----:B------:R-:W-:Y:S01]  /*2370*/  ULDC.64 UR4, c[0x4][0x88] ;  /* 0x0100220000047ab9 */ /* 0x000fe20000000a00 */
[----:B------:R-:W-:Y:S02]  /*2380*/  MOV R11, UR7 ;  /* 0x00000007000b7c02 */ /* 0x000fe40008000f00 */
[----:B------:R-:W-:Y:S02]  /*2390*/  MOV R6, UR4 ;  /* 0x0000000400067c02 */ /* 0x000fe40008000f00 */
[----:B------:R-:W-:-:S02]  /*23a0*/  MOV R7, UR5 ;  /* 0x0000000500077c02 */ /* 0x000fc40008000f00 */
[----:B------:R-:W-:Y:S02]  /*23b0*/  MOV R8, 0x70 ;  /* 0x0000007000087802 */ /* 0x000fe40000000f00 */
[----:B------:R-:W-:Y:S02]  /*23c0*/  MOV R12, 0x1 ;  /* 0x00000001000c7802 */ /* 0x000fe40000000f00 */
[----:B-1----:R-:W-:-:S07]  /*23d0*/  MOV R13, RZ ;  /* 0x000000ff000d7202 */ /* 0x002fce0000000f00 */
[----:B------:R-:W-:-:S07]  /*23e0*/  LEPC R20, `(.L_x_34) ;  /* 0x000000001014794e */ /* 0x000fce0000000000 */
[----:B--2---:R-:W-:Y:S05]  /*23f0*/  CALL.ABS.NOINC R14 ;  /* 0x000000000e007343 */ /* 0x004fea0003c00000 */
.L_x_34:
[----:B------:R-:W3:Y:S02]  /*2400*/  LDC.64 R8, c[0x0][0x590] ;  /* 0x00016400ff087b82 */ /* 0x000ee40000000a00 */
[----:B---3--:R-:W-:-:S04]  /*2410*/  ISETP.NE.U32.AND P2, PT, R8, RZ, PT ;  /* 0x000000ff0800720c */ /* 0x008fc80003f45070 */
[----:B------:R-:W-:-:S13]  /*2420*/  ISETP.NE.AND.EX P2, PT, R9, RZ, PT, P2 ;  /* 0x000000ff0900720c */ /* 0x000fda0003f45320 */
[----:B------:R-:W-:Y:S05]  /*2430*/  @!P2 BRA `(.L_x_36) ;  /* 0x000000000034a947 */ /* 0x000fea0003800000 */
[----:B------:R-:W-:Y:S02]  /*2440*/  ULDC.64 UR4, c[0x0][0x588] ;  /* 0x0001620000047ab9 */ /* 0x000fe40000000a00 */
[----:B------:R-:W-:-:S04]  /*2450*/  ISETP.NE.U32.AND P0, PT, RZ, UR4, PT ;  /* 0x00000004ff007c0c */ /* 0x000fc8000bf05070 */
[----:B------:R-:W-:-:S13]  /*2460*/  ISETP.NE.AND.EX P0, PT, RZ, UR5, PT, P0 ;  /* 0x00000005ff007c0c */ /* 0x000fda000bf05300 */
[----:B------:R-:W-:Y:S05]  /*2470*/  @!P0 BRA `(.L_x_37) ;  /* 0x0000000000188947 */ /* 0x000fea0003800000 */
[----:B-12---:R-:W1:Y:S01]  /*2480*/  LDC.64 R4, c[0x0][0x588] ;  /* 0x00016200ff047b82 */ /* 0x006e620000000a00 */
[----:B------:R-:W-:-:S04]  /*2490*/  IMAD R3, R8, UR47, RZ ;  /* 0x0000002f08037c24 */ /* 0x000fc8000f8e02ff */
[----:B-1----:R-:W-:-:S05]  /*24a0*/  IMAD.WIDE R4, R3, 0x4, R4 ;  /* 0x0000000403047825 */ /* 0x002fca00078e0204 */
[----:B-----5:R3:W5:Y:S01]  /*24b0*/  LDG.E R153, desc[UR42][R4.64] ;  /* 0x0000002a04997981 */ /* 0x020762000c1e1900 */
[----:B------:R-:W-:Y:S01]  /*24c0*/  IMAD.MOV.U32 R152, RZ, RZ, 0x1 ;  /* 0x00000001ff987424 */ /* 0x000fe200078e00ff */
[----:B------:R-:W-:Y:S06]  /*24d0*/  BRA `(.L_x_36) ;  /* 0x00000000000c7947 */ /* 0x000fec0003800000 */
.L_x_37:
[----:B------:R-:W-:Y:S01]  /*24e0*/  ULDC UR4, c[0x0][0x580] ;  /* 0x0001600000047ab9 */ /* 0x000fe20000000800 */
[----:B------:R-:W-:Y:S02]  /*24f0*/  MOV R152, 0x1 ;  /* 0x0000000100987802 */ /* 0x000fe40000000f00 */
[----:B-----5:R-:W-:-:S07]  /*2500*/  MOV R153, UR4 ;  /* 0x0000000400997c02 */ /* 0x020fce0008000f00 */
.L_x_36:
[----:B------:R-:W4:Y:S02]  /*2510*/  LDC.64 R6, c[0x0][0x5b0] ;  /* 0x00016c00ff067b82 */ /* 0x000f240000000a00 */
[----:B----4-:R-:W-:-:S04]  /*2520*/  ISETP.NE.U32.AND P0, PT, R6, RZ, PT ;  /* 0x000000ff0600720c */ /* 0x010fc80003f05070 */
[----:B------:R-:W-:-:S13]  /*2530*/  ISETP.NE.AND.EX P0, PT, R7, RZ, PT, P0 ;  /* 0x000000ff0700720c */ /* 0x000fda0003f05300 */
[----:B------:R-:W-:Y:S05]  /*2540*/  @!P0 BRA `(.L_x_38) ;  /* 0x00000000002c8947 */ /* 0x000fea0003800000 */
[----:B------:R-:W-:Y:S02]  /*2550*/  ULDC.64 UR4, c[0x0][0x5a8] ;  /* 0x00016a0000047ab9 */ /* 0x000fe40000000a00 */
[----:B------:R-:W-:-:S04]  /*2560*/  ISETP.NE.U32.AND P0, PT, RZ, UR4, PT ;  /* 0x00000004ff007c0c */ /* 0x000fc8000bf05070 */
[----:B------:R-:W-:-:S13]  /*2570*/  ISETP.NE.AND.EX P0, PT, RZ, UR5, PT, P0 ;  /* 0x00000005ff007c0c */ /* 0x000fda000bf05300 */
[----:B------:R-:W-:Y:S05]  /*2580*/  @!P0 BRA `(.L_x_39) ;  /* 0x0000000000148947 */ /* 0x000fea0003800000 */
[----:B-123--:R-:W1:Y:S01]  /*2590*/  LDC.64 R4, c[0x0][0x5a8] ;  /* 0x00016a00ff047b82 */ /* 0x00ee620000000a00 */
[----:B------:R-:W-:-:S04]  /*25a0*/  IMAD R3, R6, UR47, RZ ;  /* 0x0000002f06037c24 */ /* 0x000fc8000f8e02ff */
[----:B-1----:R-:W-:-:S05]  /*25b0*/  IMAD.WIDE R4, R3, 0x4, R4 ;  /* 0x0000000403047825 */ /* 0x002fca00078e0204 */
[----:B-----5:R4:W5:Y:S01]  /*25c0*/  LDG.E R154, desc[UR42][R4.64] ;  /* 0x0000002a049a7981 */ /* 0x020962000c1e1900 */
[----:B------:R-:W-:Y:S05]  /*25d0*/  BRA `(.L_x_38) ;  /* 0x0000000000087947 */ /* 0x000fea0003800000 */
.L_x_39:
[----:B------:R-:W-:Y:S02]  /*25e0*/  ULDC UR4, c[0x0][0x5a0] ;  /* 0x0001680000047ab9 */ /* 0x000fe40000000800 */
[----:B-----5:R-:W-:-:S07]  /*25f0*/  MOV R154, UR4 ;  /* 0x00000004009a7c02 */ /* 0x020fce0008000f00 */
.L_x_38:
[----:B------:R-:W-:Y:S01]  /*2600*/  ULDC.64 UR4, c[0x0][0x588] ;  /* 0x0001620000047ab9 */ /* 0x000fe20000000a00 */
[----:B------:R-:W-:Y:S01]  /*2610*/  ISETP.NE.U32.AND P3, PT, R8, RZ, PT ;  /* 0x000000ff0800720c */ /* 0x000fe20003f65070 */
[----:B------:R-:W-:Y:S02]  /*2620*/  UISETP.NE.U32.AND UP0, UPT, UR4, URZ, UPT ;  /* 0x0000003f0400728c */ /* 0x000fe4000bf05070 */
[----:B------:R-:W-:Y:S02]  /*2630*/  ISETP.NE.U32.AND P4, PT, RZ, UR4, PT ;  /* 0x00000004ff007c0c */ /* 0x000fe4000bf85070 */
[----:B------:R-:W-:Y:S01]  /*2640*/  ISETP.NE.AND.EX P3, PT, R9, RZ, PT, P3 ;  /* 0x000000ff0900720c */ /* 0x000fe20003f65330 */
[----:B------:R-:W-:Y:S02]  /*2650*/  UISETP.NE.AND.EX UP0, UPT, UR5, URZ, UPT, UP0 ;  /* 0x0000003f0500728c */ /* 0x000fe4000bf05300 */
[----:B------:R-:W-:Y:S02]  /*2660*/  ISETP.NE.AND.EX P4, PT, RZ, UR5, PT, P4 ;  /* 0x00000005ff007c0c */ /* 0x000fe4000bf85340 */
[----:B------:R-:W-:-:S02]  /*2670*/  PLOP3.LUT P0, PT, PT, PT, PT, 0x8, 0x0 ;  /* 0x000000000000781c */ /* 0x000fc40003f0e170 */
[----:B------:R-:W-:-:S04]  /*2680*/  PLOP3.LUT P1, PT, PT, PT, UP0, 0x80, 0x0 ;  /* 0x000000000000781c */ /* 0x000fc80003f2f008 */
[----:B------:R-:W-:-:S05]  /*2690*/  PLOP3.LUT P1, PT, P1, PT, PT, 0x8, 0x0 ;  /* 0x000000000000781c */ /* 0x000fca0000f2e170 */
[----:B------:R-:W-:Y:S08]  /*26a0*/  @P4 BRA P3, `(.L_x_40) ;  /* 0x0000000000244947 */ /* 0x000ff00001800000 */
[----:B------:R-:W-:Y:S04]  /*26b0*/  BSSY B0, `(.L_x_40) ;  /* 0x0000008000007945 */ /* 0x000fe80003800000 */
[----:B------:R-:W-:Y:S05]  /*26c0*/  @!P2 BRA `(.L_x_41) ;  /* 0x000000000014a947 */ /* 0x000fea0003800000 */
[----:B------:R-:W-:Y:S02]  /*26d0*/  LOP3.LUT P3, RZ, R152, 0xff, RZ, 0xc0, !PT ;  /* 0x000000ff98ff7812 */ /* 0x000fe4000786c0ff */
[----:B------:R-:W-:-:S11]  /*26e0*/  PLOP3.LUT P0, PT, P1, PT, PT, 0x80, 0x0 ;  /* 0x000000000000781c */ /* 0x000fd60000f0f070 */
[----:B------:R-:W-:Y:S05]  /*26f0*/  @!P3 BRA `(.L_x_42) ;  /* 0x00000000000cb947 */ /* 0x000fea0003800000 */
[----:B-----5:R-:W-:Y:S01]  /*2700*/  FSETP.EQ.AND P0, PT, R153, RZ, PT ;  /* 0x000000ff9900720b */ /* 0x020fe20003f02000 */
[----:B------:R-:W-:-:S12]  /*2710*/  BRA `(.L_x_42) ;  /* 0x0000000000047947 */ /* 0x000fd80003800000 */
.L_x_41:
[----:B-----5:R-:W-:-:S13]  /*2720*/  FSETP.EQ.AND P0, PT, R153, RZ, PT ;  /* 0x000000ff9900720b */ /* 0x020fda0003f02000 */
.L_x_42:
[----:B------:R-:W-:Y:S05]  /*2730*/  BSYNC B0 ;  /* 0x0000000000007941 */ /* 0x000fea0003800000 */
.L_x_40:
[----:B------:R-:W-:Y:S04]  /*2740*/  BSSY B0, `(.L_x_43) ;  /* 0x0000007000007945 */ /* 0x000fe80003800000 */
[----:B------:R-:W-:Y:S05]  /*2750*/  @!P2 BRA `(.L_x_44) ;  /* 0x000000000010a947 */ /* 0x000fea0003800000 */
[----:B------:R-:W-:-:S13]  /*2760*/  LOP3.LUT P2, RZ, R152, 0xff, RZ, 0xc0, !PT ;  /* 0x000000ff98ff7812 */ /* 0x000fda000784c0ff */
[----:B------:R-:W-:Y:S05]  /*2770*/  @!P2 BRA `(.L_x_45) ;  /* 0x00000000000ca947 */ /* 0x000fea0003800000 */
[----:B-----5:R-:W-:Y:S01]  /*2780*/  FSETP.EQ.AND P1, PT, R153, RZ, PT ;  /* 0x000000ff9900720b */ /* 0x020fe20003f22000 */
[----:B------:R-:W-:-:S12]  /*2790*/  BRA `(.L_x_45) ;  /* 0x0000000000047947 */ /* 0x000fd80003800000 */
.L_x_44:
[----:B-----5:R-:W-:-:S13]  /*27a0*/  FSETP.EQ.AND P1, PT, R153, RZ, PT ;  /* 0x000000ff9900720b */ /* 0x020fda0003f22000 */
.L_x_45:
[----:B------:R-:W-:Y:S05]  /*27b0*/  BSYNC B0 ;  /* 0x0000000000007941 */ /* 0x000fea0003800000 */
.L_x_43:
[----:B------:R-:W-:Y:S01]  /*27c0*/  BSSY B0, `(.L_x_46) ;  /* 0x0000024000007945 */ /* 0x000fe20003800000 */
[----:B------:R-:W-:Y:S02]  /*27d0*/  MOV R12, RZ ;  /* 0x000000ff000c7202 */ /* 0x000fe40000000f00 */
[----:B------:R-:W-:Y:S02]  /*27e0*/  CS2R R6, SRZ ;  /* 0x0000000000067805 */ /* 0x000fe4000001ff00 */
[----:B-1234-:R-:W-:Y:S02]  /*27f0*/  CS2R R4, SRZ ;  /* 0x0000000000047805 */ /* 0x01efe4000001ff00 */
[----:B------:R-:W-:Y:S02]  /*2800*/  CS2R R10, SRZ ;  /* 0x00000000000a7805 */ /* 0x000fe4000001ff00 */
[----:B------:R-:W-:Y:S01]  /*2810*/  CS2R R8, SRZ ;  /* 0x0000000000087805 */ /* 0x000fe2000001ff00 */
[----:B------:R-:W-:Y:S06]  /*2820*/  @P0 BRA `(.L_x_47) ;  /* 0x0000000000740947 */ /* 0x000fec0003800000 */
[----:B------:R-:W-:-:S13]  /*2830*/  ISETP.NE.AND P2, PT, R158, 0x3, PT ;  /* 0x000000039e00780c */ /* 0x000fda0003f45270 */
[----:B------:R-:W-:Y:S05]  /*2840*/  @!P2 BRA `(.L_x_48) ;  /* 0x000000000004a947 */ /* 0x000fea0003800000 */
[----:B------:R-:W-:Y:S01]  /*2850*/  BPT.TRAP 0x1 ;  /* 0x000000040000795c */ /* 0x000fe20000300000 */
.L_x_48:
[----:B------:R-:W-:Y:S01]  /*2860*/  SHF.L.U32 R0, RZ, 0x1f, RZ ;  /* 0x0000001fff007819 */ /* 0x000fe200000006ff */
[----:B------:R-:W-:Y:S01]  /*2870*/  IMAD.MOV.U32 R12, RZ, RZ, 0x1 ;  /* 0x00000001ff0c7424 */ /* 0x000fe200078e00ff */
[----:B------:R-:W-:Y:S02]  /*2880*/  MOV R7, RZ ;  /* 0x000000ff00077202 */ /* 0x000fe40000000f00 */
[----:B------:R-:W1:Y:S02]  /*2890*/  SYNCS.PHASECHK.TRANS64.TRYWAIT P2, [UR52+0x40], R0 ;  /* 0x00004000ff0075a7 */ /* 0x000e640008040174 */
[----:B-1----:R-:W-:Y:S05]  /*28a0*/  @!P2 BRA `(.L_x_49) ;  /* 0x0000012800c0a947 */ /* 0x002fea0003800000 */
.L_x_610:
[----:B------:R-:W-:Y:S02]  /*28b0*/  MOV R6, RZ ;  /* 0x000000ff00067202 */ /* 0x000fe40000000f00 */
[----:B------:R-:W-:Y:S02]  /*28c0*/  CS2R R4, SRZ ;  /* 0x0000000000047805 */ /* 0x000fe4000001ff00 */
[----:B------:R-:W-:Y:S02]  /*28d0*/  CS2R R10, SRZ ;  /* 0x00000000000a7805 */ /* 0x000fe4000001ff00 */
[----:B------:R-:W-:Y:S01]  /*28e0*/  CS2R R8, SRZ ;  /* 0x0000000000087805 */ /* 0x000fe2000001ff00 */
[----:B------:R-:W-:Y:S06]  /*28f0*/  @P1 BRA `(.L_x_47) ;  /* 0x0000000000401947 */ /* 0x000fec0003800000 */
[C---:B-1----:R-:W-:Y:S01]  /*2900*/  SHF.L.U32 R0, R18.reuse, 0x4, RZ ;  /* 0x0000000412007819 */ /* 0x042fe200000006ff */
[C---:B------:R-:W-:Y:S01]  /*2910*/  IMAD.SHL.U32 R7, R18.reuse, 0x4, RZ ;  /* 0x0000000412077824 */ /* 0x040fe200078e00ff */
[----:B------:R-:W-:Y:S01]  /*2920*/  SHF.L.U32 R3, R18, 0x5, RZ ;  /* 0x0000000512037819 */ /* 0x000fe200000006ff */
[----:B------:R-:W-:Y:S05]  /*2930*/  WARPSYNC.ALL ;  /* 0x0000000000007948 */ /* 0x000fea0003800000 */
[----:B------:R-:W-:Y:S02]  /*2940*/  SHF.R.U32.HI R5, RZ, 0x1, R18 ;  /* 0x00000001ff057819 */ /* 0x000fe40000011612 */
[----:B------:R-:W-:-:S02]  /*2950*/  LOP3.LUT R0, R0, 0xe00, RZ, 0xc0, !PT ;  /* 0x00000e0000007812 */ /* 0x000fc400078ec0ff */
[----:B------:R-:W-:Y:S02]  /*2960*/  LOP3.LUT R4, R3, 0xc0, RZ, 0xc0, !PT ;  /* 0x000000c003047812 */ /* 0x000fe400078ec0ff */
[----:B------:R-:W-:Y:S02]  /*2970*/  LOP3.LUT R0, R0, 0x20, R3, 0xf8, !PT ;  /* 0x0000002000007812 */ /* 0x000fe400078ef803 */
[----:B------:R-:W-:Y:S02]  /*2980*/  LOP3.LUT R4, R4, 0x8, R5, 0xf8, !PT ;  /* 0x0000000804047812 */ /* 0x000fe400078ef805 */
[----:B------:R-:W-:Y:S02]  /*2990*/  LOP3.LUT R0, R0, 0x100, R3, 0xf8, !PT ;  /* 0x0000010000007812 */ /* 0x000fe400078ef803 */
[----:B------:R-:W-:-:S04]  /*29a0*/  LOP3.LUT R7, R4, 0x18, R7, 0x78, !PT ;  /* 0x0000001804077812 */ /* 0x000fc800078e7807 */
[----:B------:R-:W-:-:S04]  /*29b0*/  LOP3.LUT R0, R0, R7, RZ, 0xfc, !PT ;  /* 0x0000000700007212 */ /* 0x000fc800078efcff */
[----:B------:R-:W-:-:S04]  /*29c0*/  LEA R0, R0, UR52, 0x1 ;  /* 0x0000003400007c11 */ /* 0x000fc8000f8e08ff */
[----:B------:R-:W-:Y:S01]  /*29d0*/  LEA R4, R155, R0, 0x1 ;  /* 0x000000009b047211 */ /* 0x000fe200078e08ff */
[----:B------:R2:W3:Y:S05]  /*29e0*/  LDSM.16.M88.4 R8, [R0+0x200] ;  /* 0x000200000008783b */ /* 0x0004ea0000000200 */
[----:B------:R-:W4:Y:S02]  /*29f0*/  LDSM.16.M88.4 R4, [R4+0x200] ;  /* 0x000200000404783b */ /* 0x000f240000000200 */
.L_x_47:
[----:B------:R-:W-:Y:S05]  /*2a00*/  BSYNC B0 ;  /* 0x0000000000007941 */ /* 0x000fea0003800000 */
.L_x_46:
[----:B---3--:R-:W-:Y:S01]  /*2a10*/  SHF.L.U32 R160, R9, 0x10, RZ ;  /* 0x0000001009a07819 */ /* 0x008fe200000006ff */
[----:B------:R-:W-:Y:S01]  /*2a20*/  IMAD.U32 R168, R11, 0x10000, RZ ;  /* 0x000100000ba87824 */ /* 0x000fe200078e00ff */
[C---:B------:R-:W-:Y:S01]  /*2a30*/  SHF.L.U32 R14, R8.reuse, 0x10, RZ ;  /* 0x00000010080e7819 */ /* 0x040fe200000006ff */
[----:B------:R-:W-:Y:S01]  /*2a40*/  BSSY B1, `(.L_x_50) ;  /* 0x00000c0000017945 */ /* 0x000fe20003800000 */
[----:B------:R-:W-:Y:S01]  /*2a50*/  LOP3.LUT R20, R8, 0xffff0000, RZ, 0xc0, !PT ;  /* 0xffff000008147812 */ /* 0x000fe200078ec0ff */
[C---:B-----5:R-:W-:Y:S01]  /*2a60*/  FMUL R21, R153.reuse, R160 ;  /* 0x000000a099157220 */ /* 0x060fe20000400000 */
[----:B-12---:R-:W-:Y:S01]  /*2a70*/  LOP3.LUT R0, R18, 0xff, RZ, 0xc0, !PT ;  /* 0x000000ff12007812 */ /* 0x006fe200078ec0ff */
[----:B------:R-:W-:Y:S01]  /*2a80*/  FMUL R13, R153, R14 ;  /* 0x0000000e990d7220 */ /* 0x000fe20000400000 */
[----:B------:R-:W-:Y:S01]  /*2a90*/  LOP3.LUT R162, R9, 0xffff0000, RZ, 0xc0, !PT ;  /* 0xffff000009a27812 */ /* 0x000fe200078ec0ff */
[C---:B------:R-:W-:Y:S01]  /*2aa0*/  FMUL R14, R153.reuse, R20 ;  /* 0x00000014990e7220 */ /* 0x040fe20000400000 */
[----:B------:R-:W-:Y:S01]  /*2ab0*/  IADD3 R0, R0, 0x1f, RZ ;  /* 0x0000001f00007810 */ /* 0x000fe20007ffe0ff */
[----:B------:R-:W-:Y:S01]  /*2ac0*/  FFMA R90, R154, R90, R21 ;  /* 0x0000005a9a5a7223 */ /* 0x000fe20000000015 */
[----:B------:R-:W-:Y:S01]  /*2ad0*/  MOV R3, 0x3bbb989d ;  /* 0x3bbb989d00037802 */ /* 0x000fe20000000f00 */
[----:B------:R-:W-:Y:S01]  /*2ae0*/  FMUL R15, R153, R162 ;  /* 0x000000a2990f7220 */ /* 0x000fe20000400000 */
[----:B------:R-:W-:Y:S01]  /*2af0*/  ISETP.GT.U32.AND P5, PT, R0, 0x3e, PT ;  /* 0x0000003e0000780c */ /* 0x000fe20003fa4070 */
[C---:B------:R-:W-:Y:S01]  /*2b00*/  FFMA R20, R154.reuse, R89, R14 ;  /* 0x000000599a147223 */ /* 0x040fe2000000000e */
[----:B------:R-:W-:Y:S01]  /*2b10*/  MOV R0, 0x437c0000 ;  /* 0x437c000000007802 */ /* 0x000fe20000000f00 */
[----:B------:R-:W-:Y:S01]  /*2b20*/  FFMA R162, R154, R91, R15 ;  /* 0x0000005b9aa27223 */ /* 0x000fe2000000000f */
[----:B------:R-:W-:Y:S01]  /*2b30*/  SHF.L.U32 R164, R10, 0x10, RZ ;  /* 0x000000100aa47819 */ /* 0x000fe200000006ff */
[----:B------:R-:W-:Y:S01]  /*2b40*/  FFMA.SAT R9, -R90, R3, 0.5 ;  /* 0x3f0000005a097423 */ /* 0x000fe20000002103 */
[----:B------:R-:W-:Y:S01]  /*2b50*/  LOP3.LUT R166, R10, 0xffff0000, RZ, 0xc0, !PT ;  /* 0xffff00000aa67812 */ /* 0x000fe200078ec0ff */
[----:B------:R-:W-:Y:S01]  /*2b60*/  FFMA R88, R154, R88, R13 ;  /* 0x000000589a587223 */ /* 0x000fe2000000000d */
[C---:B----4-:R-:W-:Y:S01]  /*2b70*/  SHF.L.U32 R172, R4.reuse, 0x10, RZ ;  /* 0x0000001004ac7819 */ /* 0x050fe200000006ff */
[----:B------:R-:W-:Y:S01]  /*2b80*/  FFMA.RM R9, R9, R0, 12582913 ;  /* 0x4b40000109097423 */ /* 0x000fe20000004000 */
[----:B------:R-:W-:-:S02]  /*2b90*/  LOP3.LUT R174, R4, 0xffff0000, RZ, 0xc0, !PT ;  /* 0xffff000004ae7812 */ /* 0x000fc400078ec0ff */
[C---:B------:R-:W-:Y:S01]  /*2ba0*/  SHF.L.U32 R10, R6.reuse, 0x10, RZ ;  /* 0x00000010060a7819 */ /* 0x040fe200000006ff */
[----:B------:R-:W-:Y:S01]  /*2bb0*/  FADD R91, R9, -12583039 ;  /* 0xcb40007f095b7421 */ /* 0x000fe20000000000 */
[----:B------:R-:W-:Y:S01]  /*2bc0*/  LOP3.LUT R8, R6, 0xffff0000, RZ, 0xc0, !PT ;  /* 0xffff000006087812 */ /* 0x000fe200078ec0ff */
[C---:B------:R-:W-:Y:S01]  /*2bd0*/  IMAD.U32 R6, R7.reuse, 0x10000, RZ ;  /* 0x0001000007067824 */ /* 0x040fe200078e00ff */
[----:B------:R-:W-:Y:S01]  /*2be0*/  LOP3.LUT R4, R7, 0xffff0000, RZ, 0xc0, !PT ;  /* 0xffff000007047812 */ /* 0x000fe200078ec0ff */
[-C--:B------:R-:W-:Y:S01]  /*2bf0*/  FFMA.SAT R7, -R20, R3.reuse, 0.5 ;  /* 0x3f00000014077423 */ /* 0x080fe20000002103 */
[C---:B------:R-:W-:Y:S01]  /*2c00*/  SHF.L.U32 R176, R5.reuse, 0x10, RZ ;  /* 0x0000001005b07819 */ /* 0x040fe200000006ff */
[----:B------:R-:W-:Y:S01]  /*2c10*/  FFMA R91, -R90, 1.4426950216293334961, -R91 ;  /* 0x3fb8aa3b5a5b7823 */ /* 0x000fe2000000095b */
[----:B------:R-:W-:Y:S01]  /*2c20*/  LOP3.LUT R178, R5, 0xffff0000, RZ, 0xc0, !PT ;  /* 0xffff000005b27812 */ /* 0x000fe200078ec0ff */
[-C--:B------:R-:W-:Y:S01]  /*2c30*/  FFMA.SAT R5, -R162, R3.reuse, 0.5 ;  /* 0x3f000000a2057423 */ /* 0x080fe20000002103 */
[----:B------:R-:W-:Y:S01]  /*2c40*/  LOP3.LUT R170, R11, 0xffff0000, RZ, 0xc0, !PT ;  /* 0xffff00000baa7812 */ /* 0x000fe200078ec0ff */
[----:B------:R-:W-:Y:S01]  /*2c50*/  FFMA.SAT R11, -R88, R3, 0.5 ;  /* 0x3f000000580b7423 */ /* 0x000fe20000002103 */
[-C--:B------:R-:W-:Y:S01]  /*2c60*/  FFMA.RM R7, R7, R0.reuse, 12582913 ;  /* 0x4b40000107077423 */ /* 0x080fe20000004000 */
[-C--:B------:R-:W-:Y:S01]  /*2c70*/  FFMA.RM R5, R5, R0.reuse, 12582913 ;  /* 0x4b40000105057423 */ /* 0x080fe20000004000 */
[----:B------:R-:W-:Y:S01]  /*2c80*/  FFMA R159, -R90, 1.925963033500011079e-08, R91 ;  /* 0x32a570605a9f7823 */ /* 0x000fe2000000015b */
[----:B------:R-:W-:Y:S01]  /*2c90*/  FFMA.RM R11, R11, R0, 12582913 ;  /* 0x4b4000010b0b7423 */ /* 0x000fe20000004000 */
[----:B------:R-:W-:Y:S01]  /*2ca0*/  FADD R89, R7, -12583039 ;  /* 0xcb40007f07597421 */ /* 0x000fe20000000000 */
[----:B------:R-:W-:Y:S01]  /*2cb0*/  FADD R157, R5, -12583039 ;  /* 0xcb40007f059d7421 */ /* 0x000fe20000000000 */
[----:B------:R-:W-:Y:S01]  /*2cc0*/  FMUL R91, R153, R164 ;  /* 0x000000a4995b7220 */ /* 0x000fe20000400000 */
[----:B------:R-:W-:Y:S01]  /*2cd0*/  FADD R23, R11, -12583039 ;  /* 0xcb40007f0b177421 */ /* 0x000fe20000000000 */
[----:B------:R-:W-:Y:S01]  /*2ce0*/  FFMA R89, -R20, 1.4426950216293334961, -R89 ;  /* 0x3fb8aa3b14597823 */ /* 0x000fe20000000959 */
[----:B------:R-:W-:Y:S01]  /*2cf0*/  FFMA R157, -R162, 1.4426950216293334961, -R157 ;  /* 0x3fb8aa3ba29d7823 */ /* 0x000fe2000000099d */
[----:B------:R1:W-:Y:S01]  /*2d00*/  MUFU.EX2 R164, R159 ;  /* 0x0000009f00a47308 */ /* 0x0003e20000000800 */
[----:B------:R-:W-:Y:S01]  /*2d10*/  FFMA R23, -R88, 1.4426950216293334961, -R23 ;  /* 0x3fb8aa3b58177823 */ /* 0x000fe20000000917 */
[----:B------:R-:W-:Y:S01]  /*2d20*/  FFMA R161, -R20, 1.925963033500011079e-08, R89 ;  /* 0x32a5706014a17823 */ /* 0x000fe20000000159 */
[----:B------:R-:W-:Y:S01]  /*2d30*/  FFMA R165, -R162, 1.925963033500011079e-08, R157 ;  /* 0x32a57060a2a57823 */ /* 0x000fe2000000019d */
[C---:B------:R-:W-:Y:S01]  /*2d40*/  FMUL R89, R153.reuse, R166 ;  /* 0x000000a699597220 */ /* 0x040fe20000400000 */
[----:B------:R-:W-:Y:S01]  /*2d50*/  FFMA R160, -R88, 1.925963033500011079e-08, R23 ;  /* 0x32a5706058a07823 */ /* 0x000fe20000000117 */
[C---:B------:R-:W-:Y:S01]  /*2d60*/  FFMA R20, R154.reuse, R92, R91 ;  /* 0x0000005c9a147223 */ /* 0x040fe2000000005b */
[C---:B------:R-:W-:Y:S01]  /*2d70*/  FMUL R157, R153.reuse, R170 ;  /* 0x000000aa999d7220 */ /* 0x040fe20000400000 */
[----:B------:R-:W-:Y:S01]  /*2d80*/  FMUL R23, R153, R168 ;  /* 0x000000a899177220 */ /* 0x000fe20000400000 */
[----:B------:R-:W-:Y:S01]  /*2d90*/  FFMA R88, R154, R93, R89 ;  /* 0x0000005d9a587223 */ /* 0x000fe20000000059 */
[----:B------:R-:W-:Y:S01]  /*2da0*/  FFMA.SAT R93, -R20, R3, 0.5 ;  /* 0x3f000000145d7423 */ /* 0x000fe20000002103 */
[C---:B------:R-:W-:Y:S01]  /*2db0*/  FFMA R168, R154.reuse, R95, R157 ;  /* 0x0000005f9aa87223 */ /* 0x040fe2000000009d */
[----:B------:R-:W-:Y:S01]  /*2dc0*/  FFMA R90, R154, R94, R23 ;  /* 0x0000005e9a5a7223 */ /* 0x000fe20000000017 */
[-C--:B------:R-:W-:Y:S01]  /*2dd0*/  FFMA.SAT R163, -R88, R3.reuse, 0.5 ;  /* 0x3f00000058a37423 */ /* 0x080fe20000002103 */
[-C--:B------:R-:W-:Y:S01]  /*2de0*/  FFMA.RM R94, R93, R0.reuse, 12582913 ;  /* 0x4b4000015d5e7423 */ /* 0x080fe20000004000 */
[-C--:B------:R-:W-:Y:S01]  /*2df0*/  FFMA.SAT R167, -R168, R3.reuse, 0.5 ;  /* 0x3f000000a8a77423 */ /* 0x080fe20000002103 */
[----:B------:R-:W-:Y:S01]  /*2e00*/  FFMA.SAT R95, -R90, R3, 0.5 ;  /* 0x3f0000005a5f7423 */ /* 0x000fe20000002103 */
[-C--:B------:R-:W-:Y:S01]  /*2e10*/  FFMA.RM R163, R163, R0.reuse, 12582913 ;  /* 0x4b400001a3a37423 */ /* 0x080fe20000004000 */
[----:B------:R-:W-:Y:S01]  /*2e20*/  FADD R93, R94, -12583039 ;  /* 0xcb40007f5e5d7421 */ /* 0x000fe20000000000 */
[-C--:B------:R-:W-:Y:S01]  /*2e30*/  FFMA.RM R92, R167, R0.reuse, 12582913 ;  /* 0x4b400001a75c7423 */ /* 0x080fe20000004000 */
[----:B------:R-:W-:Y:S01]  /*2e40*/  FFMA.RM R162, R95, R0, 12582913 ;  /* 0x4b4000015fa27423 */ /* 0x000fe20000004000 */
[----:B------:R-:W-:Y:S01]  /*2e50*/  FADD R95, R163, -12583039 ;  /* 0xcb40007fa35f7421 */ /* 0x000fe20000000000 */
[----:B------:R-:W-:Y:S01]  /*2e60*/  FFMA R93, -R20, 1.4426950216293334961, -R93 ;  /* 0x3fb8aa3b145d7823 */ /* 0x000fe2000000095d */
[----:B-1----:R-:W-:Y:S01]  /*2e70*/  FADD R159, R92, -12583039 ;  /* 0xcb40007f5c9f7421 */ /* 0x002fe20000000000 */
[----:B------:R-:W-:Y:S01]  /*2e80*/  FADD R167, R162, -12583039 ;  /* 0xcb40007fa2a77421 */ /* 0x000fe20000000000 */
[----:B------:R-:W-:Y:S01]  /*2e90*/  FFMA R95, -R88, 1.4426950216293334961, -R95 ;  /* 0x3fb8aa3b585f7823 */ /* 0x000fe2000000095f */
[----:B------:R-:W-:Y:S01]  /*2ea0*/  FFMA R166, -R20, 1.925963033500011079e-08, R93 ;  /* 0x32a5706014a67823 */ /* 0x000fe2000000015d */
[----:B------:R-:W-:Y:S01]  /*2eb0*/  FFMA R169, -R168, 1.4426950216293334961, -R159 ;  /* 0x3fb8aa3ba8a97823 */ /* 0x000fe2000000099f */
[----:B------:R-:W-:Y:S01]  /*2ec0*/  FFMA R93, -R90, 1.4426950216293334961, -R167 ;  /* 0x3fb8aa3b5a5d7823 */ /* 0x000fe200000009a7 */
[C---:B------:R-:W-:Y:S01]  /*2ed0*/  FMUL R159, R153.reuse, R172 ;  /* 0x000000ac999f7220 */ /* 0x040fe20000400000 */
[----:B------:R-:W-:Y:S01]  /*2ee0*/  FFMA R167, -R88, 1.925963033500011079e-08, R95 ;  /* 0x32a5706058a77823 */ /* 0x000fe2000000015f */
[C---:B------:R-:W-:Y:S01]  /*2ef0*/  FMUL R95, R153.reuse, R174 ;  /* 0x000000ae995f7220 */ /* 0x040fe20000400000 */
[----:B------:R-:W-:Y:S01]  /*2f00*/  FFMA R170, -R90, 1.925963033500011079e-08, R93 ;  /* 0x32a570605aaa7823 */ /* 0x000fe2000000015d */
[C---:B------:R-:W-:Y:S01]  /*2f10*/  FFMA R88, R154.reuse, R96, R159 ;  /* 0x000000609a587223 */ /* 0x040fe2000000009f */
[C---:B------:R-:W-:Y:S01]  /*2f20*/  FMUL R93, R153.reuse, R176 ;  /* 0x000000b0995d7220 */ /* 0x040fe20000400000 */
[----:B------:R-:W-:Y:S01]  /*2f30*/  FFMA R90, R154, R97, R95 ;  /* 0x000000619a5a7223 */ /* 0x000fe2000000005f */
[----:B------:R-:W-:Y:S01]  /*2f40*/  FMUL R20, R153, R178 ;  /* 0x000000b299147220 */ /* 0x000fe20000400000 */
[----:B------:R-:W-:Y:S01]  /*2f50*/  FFMA.SAT R97, -R88, R3, 0.5 ;  /* 0x3f00000058617423 */ /* 0x000fe20000002103 */
[----:B------:R-:W-:Y:S01]  /*2f60*/  FFMA R174, R154, R98, R93 ;  /* 0x000000629aae7223 */ /* 0x000fe2000000005d */
[----:B------:R-:W-:Y:S01]  /*2f70*/  FFMA R171, -R168, 1.925963033500011079e-08, R169 ;  /* 0x32a57060a8ab7823 */ /* 0x000fe200000001a9 */
[----:B------:R-:W-:Y:S01]  /*2f80*/  FFMA R176, R154, R99, R20 ;  /* 0x000000639ab07223 */ /* 0x000fe20000000014 */
[-C--:B------:R-:W-:Y:S01]  /*2f90*/  FFMA.RM R98, R97, R0.reuse, 12582913 ;  /* 0x4b40000161627423 */ /* 0x080fe20000004000 */
[-C--:B------:R-:W-:Y:S01]  /*2fa0*/  FFMA.SAT R169, -R90, R3.reuse, 0.5 ;  /* 0x3f0000005aa97423 */ /* 0x080fe20000002103 */
[-C--:B------:R-:W-:Y:S01]  /*2fb0*/  FFMA.SAT R99, -R174, R3.reuse, 0.5 ;  /* 0x3f000000ae637423 */ /* 0x080fe20000002103 */
[----:B------:R-:W-:Y:S01]  /*2fc0*/  FFMA.SAT R173, -R176, R3, 0.5 ;  /* 0x3f000000b0ad7423 */ /* 0x000fe20000002103 */
[----:B------:R-:W-:Y:S01]  /*2fd0*/  FADD R97, R98, -12583039 ;  /* 0xcb40007f62617421 */ /* 0x000fe20000000000 */
[-C--:B------:R-:W-:Y:S01]  /*2fe0*/  FFMA.RM R169, R169, R0.reuse, 12582913 ;  /* 0x4b400001a9a97423 */ /* 0x080fe20000004000 */
[-C--:B------:R-:W-:Y:S01]  /*2ff0*/  FFMA.RM R168, R99, R0.reuse, 12582913 ;  /* 0x4b40000163a87423 */ /* 0x080fe20000004000 */
[----:B------:R-:W-:Y:S01]  /*3000*/  FFMA.RM R96, R173, R0, 12582913 ;  /* 0x4b400001ad607423 */ /* 0x000fe20000004000 */
[----:B------:R-:W-:Y:S01]  /*3010*/  FFMA R97, -R88, 1.4426950216293334961, -R97 ;  /* 0x3fb8aa3b58617823 */ /* 0x000fe20000000961 */
[----:B------:R-:W-:Y:S01]  /*3020*/  FADD R99, R169, -12583039 ;  /* 0xcb40007fa9637421 */ /* 0x000fe20000000000 */
[----:B------:R-:W-:Y:S01]  /*3030*/  FADD R173, R168, -12583039 ;  /* 0xcb40007fa8ad7421 */ /* 0x000fe20000000000 */
[----:B------:R-:W1:Y:S01]  /*3040*/  MUFU.EX2 R161, R161 ;  /* 0x000000a100a17308 */ /* 0x000e620000000800 */
[----:B------:R-:W-:Y:S01]  /*3050*/  FFMA R172, -R88, 1.925963033500011079e-08, R97 ;  /* 0x32a5706058ac7823 */ /* 0x000fe20000000161 */
[----:B------:R-:W-:Y:S01]  /*3060*/  FFMA R99, -R90, 1.4426950216293334961, -R99 ;  /* 0x3fb8aa3b5a637823 */ /* 0x000fe20000000963 */
[----:B------:R-:W-:Y:S01]  /*3070*/  FFMA R97, -R174, 1.4426950216293334961, -R173 ;  /* 0x3fb8aa3bae617823 */ /* 0x000fe200000009ad */
[C---:B------:R-:W-:Y:S01]  /*3080*/  FMUL R88, R153.reuse, R8 ;  /* 0x0000000899587220 */ /* 0x040fe20000400000 */
[----:B------:R-:W-:Y:S01]  /*3090*/  FADD R175, R96, -12583039 ;  /* 0xcb40007f60af7421 */ /* 0x000fe20000000000 */
[----:B------:R-:W-:Y:S01]  /*30a0*/  FFMA R173, -R90, 1.925963033500011079e-08, R99 ;  /* 0x32a570605aad7823 */ /* 0x000fe20000000163 */
[----:B------:R-:W-:Y:S01]  /*30b0*/  FFMA R174, -R174, 1.925963033500011079e-08, R97 ;  /* 0x32a57060aeae7823 */ /* 0x000fe20000000161 */
[C---:B------:R-:W-:Y:S01]  /*30c0*/  FMUL R97, R153.reuse, R10 ;  /* 0x0000000a99617220 */ /* 0x040fe20000400000 */
[C---:B------:R-:W-:Y:S01]  /*30d0*/  FMUL R99, R153.reuse, R6 ;  /* 0x0000000699637220 */ /* 0x040fe20000400000 */
[----:B------:R-:W-:Y:S01]  /*30e0*/  FMUL R90, R153, R4 ;  /* 0x00000004995a7220 */ /* 0x000fe20000400000 */
[----:B------:R-:W-:Y:S01]  /*30f0*/  MUFU.EX2 R160, R160 ;  /* 0x000000a000a07308 */ /* 0x000fe20000000800 */
[C---:B------:R-:W-:Y:S01]  /*3100*/  FFMA R100, R154.reuse, R100, R97 ;  /* 0x000000649a647223 */ /* 0x040fe20000000061 */
[C---:B------:R-:W-:Y:S01]  /*3110*/  FFMA R4, R154.reuse, R101, R88 ;  /* 0x000000659a047223 */ /* 0x040fe20000000058 */
[C---:B------:R-:W-:Y:S01]  /*3120*/  FFMA R102, R154.reuse, R102, R99 ;  /* 0x000000669a667223 */ /* 0x040fe20000000063 */
[----:B------:R-:W-:Y:S01]  /*3130*/  FFMA R6, R154, R103, R90 ;  /* 0x000000679a067223 */ /* 0x000fe2000000005a */
[-C--:B------:R-:W-:Y:S01]  /*3140*/  FFMA.SAT R101, -R100, R3.reuse, 0.5 ;  /* 0x3f00000064657423 */ /* 0x080fe20000002103 */
[-C--:B------:R-:W-:Y:S01]  /*3150*/  FFMA.SAT R177, -R4, R3.reuse, 0.5 ;  /* 0x3f00000004b17423 */ /* 0x080fe20000002103 */
[-C--:B------:R-:W-:Y:S01]  /*3160*/  FFMA.SAT R179, -R102, R3.reuse, 0.5 ;  /* 0x3f00000066b37423 */ /* 0x080fe20000002103 */
[----:B------:R-:W2:Y:S01]  /*3170*/  MUFU.EX2 R165, R165 ;  /* 0x000000a500a57308 */ /* 0x000ea20000000800 */
[----:B------:R-:W-:Y:S01]  /*3180*/  FFMA.SAT R181, -R6, R3, 0.5 ;  /* 0x3f00000006b57423 */ /* 0x000fe20000002103 */
[C---:B------:R-:W-:Y:S01]  /*3190*/  FFMA R175, -R176.reuse, 1.4426950216293334961, -R175 ;  /* 0x3fb8aa3bb0af7823 */ /* 0x040fe200000009af */
[-C--:B------:R-:W-:Y:S01]  /*31a0*/  FFMA.RM R103, R101, R0.reuse, 12582913 ;  /* 0x4b40000165677423 */ /* 0x080fe20000004000 */
[-C--:B------:R-:W-:Y:S01]  /*31b0*/  FFMA.RM R177, R177, R0.reuse, 12582913 ;  /* 0x4b400001b1b17423 */ /* 0x080fe20000004000 */
[-C--:B------:R-:W-:Y:S01]  /*31c0*/  FFMA.RM R179, R179, R0.reuse, 12582913 ;  /* 0x4b400001b3b37423 */ /* 0x080fe20000004000 */
[----:B------:R-:W-:Y:S01]  /*31d0*/  FFMA.RM R178, R181, R0, 12582913 ;  /* 0x4b400001b5b27423 */ /* 0x000fe20000004000 */
[----:B------:R-:W-:Y:S01]  /*31e0*/  SHF.L.U32 R0, R7, 0x17, RZ ;  /* 0x0000001707007819 */ /* 0x000fe200000006ff */
[----:B------:R-:W-:Y:S01]  /*31f0*/  FFMA R175, -R176, 1.925963033500011079e-08, R175 ;  /* 0x32a57060b0af7823 */ /* 0x000fe200000001af */
[----:B------:R-:W-:Y:S01]  /*3200*/  SHF.L.U32 R11, R11, 0x17, RZ ;  /* 0x000000170b0b7819 */ /* 0x000fe200000006ff */
[----:B------:R3:W-:Y:S01]  /*3210*/  MUFU.EX2 R8, R173 ;  /* 0x000000ad00087308 */ /* 0x0007e20000000800 */
[----:B------:R-:W-:Y:S01]  /*3220*/  FADD R181, R179, -12583039 ;  /* 0xcb40007fb3b57421 */ /* 0x000fe20000000000 */
[----:B------:R-:W-:Y:S01]  /*3230*/  FADD R183, R178, -12583039 ;  /* 0xcb40007fb2b77421 */ /* 0x000fe20000000000 */
[----:B-1----:R-:W-:Y:S01]  /*3240*/  FFMA R161, R0, R161, 1 ;  /* 0x3f80000000a17423 */ /* 0x002fe200000000a1 */
[----:B------:R-:W-:Y:S01]  /*3250*/  FADD R3, R177, -12583039 ;  /* 0xcb40007fb1037421 */ /* 0x000fe20000000000 */
[----:B------:R-:W-:Y:S01]  /*3260*/  SHF.L.U32 R0, R5, 0x17, RZ ;  /* 0x0000001705007819 */ /* 0x000fe200000006ff */
[----:B------:R-:W-:Y:S01]  /*3270*/  FFMA R181, -R102, 1.4426950216293334961, -R181 ;  /* 0x3fb8aa3b66b57823 */ /* 0x000fe200000009b5 */
[----:B------:R-:W-:Y:S01]  /*3280*/  FFMA R183, -R6, 1.4426950216293334961, -R183 ;  /* 0x3fb8aa3b06b77823 */ /* 0x000fe200000009b7 */
[----:B------:R1:W4:Y:S01]  /*3290*/  MUFU.EX2 R176, R175 ;  /* 0x000000af00b07308 */ /* 0x0003220000000800 */
[----:B---3--:R-:W-:Y:S01]  /*32a0*/  FADD R173, R103, -12583039 ;  /* 0xcb40007f67ad7421 */ /* 0x008fe20000000000 */
[----:B------:R-:W-:Y:S01]  /*32b0*/  FFMA R3, -R4, 1.4426950216293334961, -R3 ;  /* 0x3fb8aa3b04037823 */ /* 0x000fe20000000903 */
[----:B--2---:R-:W-:Y:S01]  /*32c0*/  FFMA R165, R0, R165, 1 ;  /* 0x3f80000000a57423 */ /* 0x004fe200000000a5 */
[----:B------:R-:W-:Y:S01]  /*32d0*/  FFMA R181, -R102, 1.925963033500011079e-08, R181 ;  /* 0x32a5706066b57823 */ /* 0x000fe200000001b5 */
[----:B------:R-:W-:Y:S01]  /*32e0*/  FFMA R173, -R100, 1.4426950216293334961, -R173 ;  /* 0x3fb8aa3b64ad7823 */ /* 0x000fe200000009ad */
[----:B------:R-:W-:Y:S01]  /*32f0*/  FFMA R183, -R6, 1.925963033500011079e-08, R183 ;  /* 0x32a5706006b77823 */ /* 0x000fe200000001b7 */
[----:B------:R-:W-:Y:S01]  /*3300*/  FFMA R10, -R4, 1.925963033500011079e-08, R3 ;  /* 0x32a57060040a7823 */ /* 0x000fe20000000103 */
[----:B------:R-:W2:Y:S01]  /*3310*/  MUFU.EX2 R166, R166 ;  /* 0x000000a600a67308 */ /* 0x000ea20000000800 */
[----:B-1----:R-:W-:Y:S01]  /*3320*/  FFMA R175, R11, R160, 1 ;  /* 0x3f8000000baf7423 */ /* 0x002fe200000000a0 */
[----:B------:R-:W-:Y:S01]  /*3330*/  FFMA R173, -R100, 1.925963033500011079e-08, R173 ;  /* 0x32a5706064ad7823 */ /* 0x000fe200000001ad */
[----:B------:R-:W-:Y:S01]  /*3340*/  SHF.L.U32 R3, R94, 0x17, RZ ;  /* 0x000000175e037819 */ /* 0x000fe200000006ff */
[----:B------:R-:W-:Y:S01]  /*3350*/  IMAD.SHL.U32 R9, R9, 0x800000, RZ ;  /* 0x0080000009097824 */ /* 0x000fe200078e00ff */
[----:B------:R-:W-:Y:S01]  /*3360*/  SHF.L.U32 R4, R163, 0x17, RZ ;  /* 0x00000017a3047819 */ /* 0x000fe200000006ff */
[----:B------:R-:W-:Y:S01]  /*3370*/  IMAD.SHL.U32 R92, R92, 0x800000, RZ ;  /* 0x008000005c5c7824 */ /* 0x000fe200078e00ff */
[----:B------:R-:W-:Y:S01]  /*3380*/  IADD3 R0, R175, 0x1800000, RZ ;  /* 0x01800000af007810 */ /* 0x000fe20007ffe0ff */
[----:B------:R-:W1:Y:S01]  /*3390*/  MUFU.EX2 R171, R171 ;  /* 0x000000ab00ab7308 */ /* 0x000e620000000800 */
[----:B------:R-:W-:Y:S01]  /*33a0*/  FFMA R164, R9, R164, 1 ;  /* 0x3f80000009a47423 */ /* 0x000fe200000000a4 */
[----:B------:R-:W-:Y:S01]  /*33b0*/  IMAD.SHL.U32 R11, R96, 0x800000, RZ ;  /* 0x00800000600b7824 */ /* 0x000fe200078e00ff */
[----:B------:R-:W-:-:S02]  /*33c0*/  LOP3.LUT R0, R0, 0x7f800000, RZ, 0xc0, !PT ;  /* 0x7f80000000007812 */ /* 0x000fc400078ec0ff */
[----:B------:R-:W-:Y:S01]  /*33d0*/  SHF.L.U32 R5, R162, 0x17, RZ ;  /* 0x00000017a2057819 */ /* 0x000fe200000006ff */
[----:B----4-:R-:W-:Y:S01]  /*33e0*/  FFMA R11, R11, R176, 1 ;  /* 0x3f8000000b0b7423 */ /* 0x010fe200000000b0 */
[----:B------:R-:W-:Y:S01]  /*33f0*/  ISETP.GT.U32.AND P2, PT, R0, 0x1ffffff, PT ;  /* 0x01ffffff0000780c */ /* 0x000fe20003f44070 */
[----:B------:R-:W3:Y:S01]  /*3400*/  MUFU.EX2 R167, R167 ;  /* 0x000000a700a77308 */ /* 0x000ee20000000800 */
[----:B--2---:R-:W-:Y:S01]  /*3410*/  FFMA R166, R3, R166, 1 ;  /* 0x3f80000003a67423 */ /* 0x004fe200000000a6 */
[----:B------:R-:W-:Y:S02]  /*3420*/  SHF.L.U32 R3, R98, 0x17, RZ ;  /* 0x0000001762037819 */ /* 0x000fe400000006ff */
[----:B------:R-:W-:Y:S02]  /*3430*/  SHF.L.U32 R9, R169, 0x17, RZ ;  /* 0x00000017a9097819 */ /* 0x000fe400000006ff */
[----:B------:R-:W-:Y:S02]  /*3440*/  SHF.L.U32 R94, R177, 0x17, RZ ;  /* 0x00000017b15e7819 */ /* 0x000fe400000006ff */
[----:B------:R-:W2:Y:S01]  /*3450*/  MUFU.EX2 R170, R170 ;  /* 0x000000aa00aa7308 */ /* 0x000ea20000000800 */
[----:B-1----:R-:W-:Y:S01]  /*3460*/  FFMA R171, R92, R171, 1 ;  /* 0x3f8000005cab7423 */ /* 0x002fe200000000ab */
[----:B------:R-:W-:Y:S01]  /*3470*/  SHF.L.U32 R92, R103, 0x17, RZ ;  /* 0x00000017675c7819 */ /* 0x000fe200000006ff */
[----:B------:R-:W-:Y:S01]  /*3480*/  FFMA R9, R9, R8, 1 ;  /* 0x3f80000009097423 */ /* 0x000fe20000000008 */
[----:B------:R-:W-:-:S02]  /*3490*/  SHF.L.U32 R96, R179, 0x17, RZ ;  /* 0x00000017b3607819 */ /* 0x000fc400000006ff */
[----:B------:R-:W-:Y:S02]  /*34a0*/  SHF.L.U32 R98, R178, 0x17, RZ ;  /* 0x00000017b2627819 */ /* 0x000fe400000006ff */
[----:B------:R-:W1:Y:S01]  /*34b0*/  MUFU.EX2 R172, R172 ;  /* 0x000000ac00ac7308 */ /* 0x000e620000000800 */
[----:B---3--:R-:W-:-:S07]  /*34c0*/  FFMA R167, R4, R167, 1 ;  /* 0x3f80000004a77423 */ /* 0x008fce00000000a7 */
[----:B------:R-:W-:Y:S01]  /*34d0*/  MUFU.EX2 R101, R174 ;  /* 0x000000ae00657308 */ /* 0x000fe20000000800 */
[----:B--2---:R-:W-:-:S07]  /*34e0*/  FFMA R170, R5, R170, 1 ;  /* 0x3f80000005aa7423 */ /* 0x004fce00000000aa */
[----:B------:R-:W2:Y:S01]  /*34f0*/  MUFU.EX2 R173, R173 ;  /* 0x000000ad00ad7308 */ /* 0x000ea20000000800 */
[----:B-1----:R-:W-:-:S07]  /*3500*/  FFMA R172, R3, R172, 1 ;  /* 0x3f80000003ac7423 */ /* 0x002fce00000000ac */
[----:B------:R1:W3:Y:S08]  /*3510*/  MUFU.EX2 R7, R10 ;  /* 0x0000000a00077308 */ /* 0x0002f00000000800 */
[----:B------:R-:W4:Y:S01]  /*3520*/  MUFU.EX2 R181, R181 ;  /* 0x000000b500b57308 */ /* 0x000f220000000800 */
[----:B-1----:R-:W-:Y:S01]  /*3530*/  SHF.L.U32 R10, R168, 0x17, RZ ;  /* 0x00000017a80a7819 */ /* 0x002fe200000006ff */
[----:B--2---:R-:W-:-:S04]  /*3540*/  FFMA R92, R92, R173, 1 ;  /* 0x3f8000005c5c7423 */ /* 0x004fc800000000ad */
[----:B------:R-:W-:Y:S02]  /*3550*/  FFMA R10, R10, R101, 1 ;  /* 0x3f8000000a0a7423 */ /* 0x000fe40000000065 */
[----:B------:R-:W1:Y:S01]  /*3560*/  MUFU.EX2 R183, R183 ;  /* 0x000000b700b77308 */ /* 0x000e620000000800 */
[----:B---3--:R-:W-:Y:S01]  /*3570*/  FFMA R94, R94, R7, 1 ;  /* 0x3f8000005e5e7423 */ /* 0x008fe20000000007 */
[----:B----4-:R-:W-:Y:S01]  /*3580*/  FFMA R96, R96, R181, 1 ;  /* 0x3f80000060607423 */ /* 0x010fe200000000b5 */
[----:B-1----:R-:W-:Y:S01]  /*3590*/  FFMA R98, R98, R183, 1 ;  /* 0x3f80000062627423 */ /* 0x002fe200000000b7 */
[----:B------:R-:W-:Y:S06]  /*35a0*/  @P2 BRA `(.L_x_51) ;  /* 0x0000000000142947 */ /* 0x000fec0003800000 */
[----:B------:R-:W-:Y:S01]  /*35b0*/  IMAD.MOV.U32 R0, RZ, RZ, R175 ;  /* 0x000000ffff007224 */ /* 0x000fe200078e00af */
[----:B------:R-:W-:-:S07]  /*35c0*/  MOV R4, 0x35e0 ;  /* 0x000035e000047802 */ /* 0x000fce0000000f00 */
[----:B------:R-:W-:Y:S05]  /*35d0*/  CALL.REL.NOINC `($__internal_0_$__cuda_sm20_rcp_rn_f32_slowpath) ;  /* 0x0000012400bc7944 */ /* 0x000fea0003c00000 */
[----:B------:R-:W-:Y:S01]  /*35e0*/  MOV R100, R0 ;  /* 0x0000000000647202 */ /* 0x000fe20000000f00 */
[----:B------:R-:W-:Y:S06]  /*35f0*/  BRA `(.L_x_52) ;  /* 0x0000000000107947 */ /* 0x000fec0003800000 */
.L_x_51:
[----:B------:R-:W1:Y:S02]  /*3600*/  MUFU.RCP R100, R175 ;  /* 0x000000af00647308 */ /* 0x000e640000001000 */
[----:B-1----:R-:W-:-:S04]  /*3610*/  FFMA R0, R175, R100, -1 ;  /* 0xbf800000af007423 */ /* 0x002fc80000000064 */
[----:B------:R-:W-:-:S04]  /*3620*/  FADD.FTZ R3, -R0, -RZ ;  /* 0x800000ff00037221 */ /* 0x000fc80000010100 */
[----:B------:R-:W-:-:S07]  /*3630*/  FFMA R100, R100, R3, R100 ;  /* 0x0000000364647223 */ /* 0x000fce0000000064 */
.L_x_52:
[----:B------:R-:W-:Y:S05]  /*3640*/  BSYNC B1 ;  /* 0x0000000000017941 */ /* 0x000fea0003800000 */
.L_x_50:
[----:B------:R-:W-:Y:S01]  /*3650*/  IADD3 R0, R161, 0x1800000, RZ ;  /* 0x01800000a1007810 */ /* 0x000fe20007ffe0ff */
[----:B------:R-:W-:Y:S03]  /*3660*/  BSSY B1, `(.L_x_53) ;  /* 0x000000d000017945 */ /* 0x000fe60003800000 */
[----:B------:R-:W-:-:S04]  /*3670*/  LOP3.LUT R0, R0, 0x7f800000, RZ, 0xc0, !PT ;  /* 0x7f80000000007812 */ /* 0x000fc800078ec0ff */
[----:B------:R-:W-:-:S13]  /*3680*/  ISETP.GT.U32.AND P2, PT, R0, 0x1ffffff, PT ;  /* 0x01ffffff0000780c */ /* 0x000fda0003f44070 */
[----:B------:R-:W-:Y:S05]  /*3690*/  @P2 BRA `(.L_x_54) ;  /* 0x0000000000142947 */ /* 0x000fea0003800000 */
[----:B------:R-:W-:Y:S02]  /*36a0*/  MOV R0, R161 ;  /* 0x000000a100007202 */ /* 0x000fe40000000f00 */
[----:B------:R-:W-:-:S07]  /*36b0*/  MOV R4, 0x36d0 ;  /* 0x000036d000047802 */ /* 0x000fce0000000f00 */
[----:B------:R-:W-:Y:S05]  /*36c0*/  CALL.REL.NOINC `($__internal_0_$__cuda_sm20_rcp_rn_f32_slowpath) ;  /* 0x0000012400807944 */ /* 0x000fea0003c00000 */
[----:B------:R-:W-:Y:S01]  /*36d0*/  MOV R101, R0 ;  /* 0x0000000000657202 */ /* 0x000fe20000000f00 */
[----:B------:R-:W-:Y:S06]  /*36e0*/  BRA `(.L_x_55) ;  /* 0x0000000000107947 */ /* 0x000fec0003800000 */
.L_x_54:
[----:B------:R-:W1:Y:S02]  /*36f0*/  MUFU.RCP R0, R161 ;  /* 0x000000a100007308 */ /* 0x000e640000001000 */
[----:B-1----:R-:W-:-:S04]  /*3700*/  FFMA R3, R161, R0, -1 ;  /* 0xbf800000a1037423 */ /* 0x002fc80000000000 */
[----:B------:R-:W-:-:S04]  /*3710*/  FADD.FTZ R3, -R3, -RZ ;  /* 0x800000ff03037221 */ /* 0x000fc80000010100 */
[----:B------:R-:W-:-:S07]  /*3720*/  FFMA R101, R0, R3, R0 ;  /* 0x0000000300657223 */ /* 0x000fce0000000000 */
.L_x_55:
[----:B------:R-:W-:Y:S05]  /*3730*/  BSYNC B1 ;  /* 0x0000000000017941 */ /* 0x000fea0003800000 */
.L_x_53:
[----:B------:R-:W-:Y:S01]  /*3740*/  VIADD R0, R164, 0x1800000 ;  /* 0x01800000a4007836 */ /* 0x000fe20000000000 */
[----:B------:R-:W-:Y:S04]  /*3750*/  BSSY B1, `(.L_x_56) ;  /* 0x000000d000017945 */ /* 0x000fe80003800000 */
        /* <DEDUP_REMOVED lines=8> */
.L_x_57:
[----:B------:R-:W1:Y:S02]  /*37e0*/  MUFU.RCP R3, R164 ;  /* 0x000000a400037308 */ /* 0x000e640000001000 */
[----:B-1----:R-:W-:-:S04]  /*37f0*/  FFMA R0, R164, R3, -1 ;  /* 0xbf800000a4007423 */ /* 0x002fc80000000003 */
[----:B------:R-:W-:-:S04]  /*3800*/  FADD.FTZ R0, -R0, -RZ ;  /* 0x800000ff00007221 */ /* 0x000fc80000010100 */
[----:B------:R-:W-:-:S07]  /*3810*/  FFMA R102, R3, R0, R3 ;  /* 0x0000000003667223 */ /* 0x000fce0000000003 */
.L_x_58:
[----:B------:R-:W-:Y:S05]  /*3820*/  BSYNC B1 ;  /* 0x0000000000017941 */ /* 0x000fea0003800000 */
.L_x_56:
        /* <DEDUP_REMOVED lines=8> */
[----:B------:R-:W-:Y:S01]  /*38b0*/  IMAD.MOV.U32 R103, RZ, RZ, R0 ;  /* 0x000000ffff677224 */ /* 0x000fe200078e0000 */
[----:B------:R-:W-:Y:S06]  /*38c0*/  BRA `(.L_x_61) ;  /* 0x0000000000107947 */ /* 0x000fec0003800000 */
.L_x_60:
[----:B------:R-:W1:Y:S02]  /*38d0*/  MUFU.RCP R0, R165 ;  /* 0x000000a500007308 */ /* 0x000e640000001000 */
[----:B-1----:R-:W-:-:S04]  /*38e0*/  FFMA R3, R165, R0, -1 ;  /* 0xbf800000a5037423 */ /* 0x002fc80000000000 */
[----:B------:R-:W-:-:S04]  /*38f0*/  FADD.FTZ R3, -R3, -RZ ;  /* 0x800000ff03037221 */ /* 0x000fc80000010100 */
[----:B------:R-:W-:-:S07]  /*3900*/  FFMA R103, R0, R3, R0 ;  /* 0x0000000300677223 */ /* 0x000fce0000000000 */
.L_x_61:
[----:B------:R-:W-:Y:S05]  /*3910*/  BSYNC B1 ;  /* 0x0000000000017941 */ /* 0x000fea0003800000 */
.L_x_59:
        /* <DEDUP_REMOVED lines=10> */
.L_x_63:
[----:B------:R-:W1:Y:S02]  /*39c0*/  MUFU.RCP R3, R166 ;  /* 0x000000a600037308 */ /* 0x000e640000001000 */
[----:B-1----:R-:W-:-:S04]  /*39d0*/  FFMA R0, R166, R3, -1 ;  /* 0xbf800000a6007423 */ /* 0x002fc80000000003 */
[----:B------:R-:W-:-:S04]  /*39e0*/  FADD.FTZ R0, -R0, -RZ ;  /* 0x800000ff00007221 */ /* 0x000fc80000010100 */
[----:B------:R-:W-:-:S07]  /*39f0*/  FFMA R160, R3, R0, R3 ;  /* 0x0000000003a07223 */ /* 0x000fce0000000003 */
.L_x_64:
[----:B------:R-:W-:Y:S05]  /*3a00*/  BSYNC B1 ;  /* 0x0000000000017941 */ /* 0x000fea0003800000 */
.L_x_62:
[----:B------:R-:W-:Y:S01]  /*3a10*/  IADD3 R0, R167, 0x1800000, RZ ;  /* 0x01800000a7007810 */ /* 0x000fe20007ffe0ff */
[----:B------:R-:W-:Y:S03]  /*3a20*/  BSSY B1, `(.L_x_65) ;  /* 0x000000d000017945 */ /* 0x000fe60003800000 */
[----:B------:R-:W-:-:S04]  /*3a30*/  LOP3.LUT R0, R0, 0x7f800000, RZ, 0xc0, !PT ;  /* 0x7f80000000007812 */ /* 0x000fc800078ec0ff */
[----:B------:R-:W-:-:S13]  /*3a40*/  ISETP.GT.U32.AND P2, PT, R0, 0x1ffffff, PT ;  /* 0x01ffffff0000780c */ /* 0x000fda0003f44070 */
[----:B------:R-:W-:Y:S05]  /*3a50*/  @P2 BRA `(.L_x_66) ;  /* 0x0000000000142947 */ /* 0x000fea0003800000 */
[----:B------:R-:W-:Y:S01]  /*3a60*/  IMAD.MOV.U32 R0, RZ, RZ, R167 ;  /* 0x000000ffff007224 */ /* 0x000fe200078e00a7 */
[----:B------:R-:W-:-:S07]  /*3a70*/  MOV R4, 0x3a90 ;  /* 0x00003a9000047802 */ /* 0x000fce0000000f00 */
[----:B------:R-:W-:Y:S05]  /*3a80*/  CALL.REL.NOINC `($__internal_0_$__cuda_sm20_rcp_rn_f32_slowpath) ;  /* 0x0000012000907944 */ /* 0x000fea0003c00000 */
[----:B------:R-:W-:Y:S01]  /*3a90*/  MOV R161, R0 ;  /* 0x0000000000a17202 */ /* 0x000fe20000000f00 */
[----:B------:R-:W-:Y:S06]  /*3aa0*/  BRA `(.L_x_67) ;  /* 0x0000000000107947 */ /* 0x000fec0003800000 */
.L_x_66:
[----:B------:R-:W1:Y:S02]  /*3ab0*/  MUFU.RCP R0, R167 ;  /* 0x000000a700007308 */ /* 0x000e640000001000 */
[----:B-1----:R-:W-:-:S04]  /*3ac0*/  FFMA R3, R167, R0, -1 ;  /* 0xbf800000a7037423 */ /* 0x002fc80000000000 */
[----:B------:R-:W-:-:S04]  /*3ad0*/  FADD.FTZ R3, -R3, -RZ ;  /* 0x800000ff03037221 */ /* 0x000fc80000010100 */
[----:B------:R-:W-:-:S07]  /*3ae0*/  FFMA R161, R0, R3, R0 ;  /* 0x0000000300a17223 */ /* 0x000fce0000000000 */
.L_x_67:
[----:B------:R-:W-:Y:S05]  /*3af0*/  BSYNC B1 ;  /* 0x0000000000017941 */ /* 0x000fea0003800000 */
.L_x_65:
        /* <DEDUP_REMOVED lines=10> */
.L_x_69:
[----:B------:R-:W1:Y:S02]  /*3ba0*/  MUFU.RCP R3, R170 ;  /* 0x000000aa00037308 */ /* 0x000e640000001000 */
[----:B-1----:R-:W-:-:S04]  /*3bb0*/  FFMA R0, R170, R3, -1 ;  /* 0xbf800000aa007423 */ /* 0x002fc80000000003 */
[----:B------:R-:W-:-:S04]  /*3bc0*/  FADD.FTZ R0, -R0, -RZ ;  /* 0x800000ff00007221 */ /* 0x000fc80000010100 */
[----:B------:R-:W-:-:S07]  /*3bd0*/  FFMA R164, R3, R0, R3 ;  /* 0x0000000003a47223 */ /* 0x000fce0000000003 */
.L_x_70:
[----:B------:R-:W-:Y:S05]  /*3be0*/  BSYNC B1 ;  /* 0x0000000000017941 */ /* 0x000fea0003800000 */
.L_x_68:
        /* <DEDUP_REMOVED lines=10> */
.L_x_72:
[----:B------:R-:W1:Y:S02]  /*3c90*/  MUFU.RCP R0, R171 ;  /* 0x000000ab00007308 */ /* 0x000e640000001000 */
[----:B-1----:R-:W-:-:S04]  /*3ca0*/  FFMA R3, R171, R0, -1 ;  /* 0xbf800000ab037423 */ /* 0x002fc80000000000 */
[----:B------:R-:W-:-:S04]  /*3cb0*/  FADD.FTZ R3, -R3, -RZ ;  /* 0x800000ff03037221 */ /* 0x000fc80000010100 */
[----:B------:R-:W-:-:S07]  /*3cc0*/  FFMA R165, R0, R3, R0 ;  /* 0x0000000300a57223 */ /* 0x000fce0000000000 */
.L_x_73:
[----:B------:R-:W-:Y:S05]  /*3cd0*/  BSYNC B1 ;  /* 0x0000000000017941 */ /* 0x000fea0003800000 */
.L_x_71:
        /* <DEDUP_REMOVED lines=10> */
.L_x_75:
[----:B------:R-:W1:Y:S02]  /*3d80*/  MUFU.RCP R3, R172 ;  /* 0x000000ac00037308 */ /* 0x000e640000001000 */
[----:B-1----:R-:W-:-:S04]  /*3d90*/  FFMA R0, R172, R3, -1 ;  /* 0xbf800000ac007423 */ /* 0x002fc80000000003 */
[----:B------:R-:W-:-:S04]  /*3da0*/  FADD.FTZ R0, -R0, -RZ ;  /* 0x800000ff00007221 */ /* 0x000fc80000010100 */
[----:B------:R-:W-:-:S07]  /*3db0*/  FFMA R166, R3, R0, R3 ;  /* 0x0000000003a67223 */ /* 0x000fce0000000003 */
.L_x_76:
[----:B------:R-:W-:Y:S05]  /*3dc0*/  BSYNC B1 ;  /* 0x0000000000017941 */ /* 0x000fea0003800000 */
.L_x_74:
        /* <DEDUP_REMOVED lines=10> */
.L_x_78:
[----:B------:R-:W1:Y:S02]  /*3e70*/  MUFU.RCP R0, R9 ;  /* 0x0000000900007308 */ /* 0x000e640000001000 */
[----:B-1----:R-:W-:-:S04]  /*3e80*/  FFMA R3, R9, R0, -1 ;  /* 0xbf80000009037423 */ /* 0x002fc80000000000 */
[----:B------:R-:W-:-:S04]  /*3e90*/  FADD.FTZ R3, -R3, -RZ ;  /* 0x800000ff03037221 */ /* 0x000fc80000010100 */
[----:B------:R-:W-:-:S07]  /*3ea0*/  FFMA R167, R0, R3, R0 ;  /* 0x0000000300a77223 */ /* 0x000fce0000000000 */
.L_x_79:
[----:B------:R-:W-:Y:S05]  /*3eb0*/  BSYNC B1 ;  /* 0x0000000000017941 */ /* 0x000fea0003800000 */
.L_x_77:
        /* <DEDUP_REMOVED lines=10> */
.L_x_81:
[----:B------:R-:W1:Y:S02]  /*3f60*/  MUFU.RCP R9, R10 ;  /* 0x0000000a00097308 */ /* 0x000e640000001000 */
[----:B-1----:R-:W-:-:S04]  /*3f70*/  FFMA R0, R10, R9, -1 ;  /* 0xbf8000000a007423 */ /* 0x002fc80000000009 */
[----:B------:R-:W-:-:S04]  /*3f80*/  FADD.FTZ R0, -R0, -RZ ;  /* 0x800000ff00007221 */ /* 0x000fc80000010100 */
[----:B------:R-:W-:-:S07]  /*3f90*/  FFMA R9, R9, R0, R9 ;  /* 0x0000000009097223 */ /* 0x000fce0000000009 */
.L_x_82:
[----:B------:R-:W-:Y:S05]  /*3fa0*/  BSYNC B1 ;  /* 0x0000000000017941 */ /* 0x000fea0003800000 */
.L_x_80:
        /* <DEDUP_REMOVED lines=10> */
.L_x_84:
[----:B------:R-:W1:Y:S02]  /*4050*/  MUFU.RCP R10, R11 ;  /* 0x0000000b000a7308 */ /* 0x000e640000001000 */
[----:B-1----:R-:W-:-:S04]  /*4060*/  FFMA R0, R11, R10, -1 ;  /* 0xbf8000000b007423 */ /* 0x002fc8000000000a */
[----:B------:R-:W-:-:S04]  /*4070*/  FADD.FTZ R3, -R0, -RZ ;  /* 0x800000ff00037221 */ /* 0x000fc80000010100 */
[----:B------:R-:W-:-:S07]  /*4080*/  FFMA R10, R10, R3, R10 ;  /* 0x000000030a0a7223 */ /* 0x000fce000000000a */
.L_x_85:
[----:B------:R-:W-:Y:S05]  /*4090*/  BSYNC B1 ;  /* 0x0000000000017941 */ /* 0x000fea0003800000 */
.L_x_83:
        /* <DEDUP_REMOVED lines=10> */
.L_x_87:
[----:B------:R-:W1:Y:S02]  /*4140*/  MUFU.RCP R11, R92 ;  /* 0x0000005c000b7308 */ /* 0x000e640000001000 */
[----:B-1----:R-:W-:-:S04]  /*4150*/  FFMA R0, R92, R11, -1 ;  /* 0xbf8000005c007423 */ /* 0x002fc8000000000b */
[----:B------:R-:W-:-:S04]  /*4160*/  FADD.FTZ R0, -R0, -RZ ;  /* 0x800000ff00007221 */ /* 0x000fc80000010100 */
[----:B------:R-:W-:-:S07]  /*4170*/  FFMA R11, R11, R0, R11 ;  /* 0x000000000b0b7223 */ /* 0x000fce000000000b */
.L_x_88:
[----:B------:R-:W-:Y:S05]  /*4180*/  BSYNC B1 ;  /* 0x0000000000017941 */ /* 0x000fea0003800000 */
.L_x_86:
        /* <DEDUP_REMOVED lines=10> */
.L_x_90:
[----:B------:R-:W1:Y:S02]  /*4230*/  MUFU.RCP R3, R94 ;  /* 0x0000005e00037308 */ /* 0x000e640000001000 */
[----:B-1----:R-:W-:-:S04]  /*4240*/  FFMA R0, R94, R3, -1 ;  /* 0xbf8000005e007423 */ /* 0x002fc80000000003 */
[----:B------:R-:W-:-:S04]  /*4250*/  FADD.FTZ R0, -R0, -RZ ;  /* 0x800000ff00007221 */ /* 0x000fc80000010100 */
[----:B------:R-:W-:-:S07]  /*4260*/  FFMA R170, R3, R0, R3 ;  /* 0x0000000003aa7223 */ /* 0x000fce0000000003 */
.L_x_91:
[----:B------:R-:W-:Y:S05]  /*4270*/  BSYNC B1 ;  /* 0x0000000000017941 */ /* 0x000fea0003800000 */
.L_x_89:
        /* <DEDUP_REMOVED lines=10> */
.L_x_93:
[----:B------:R-:W1:Y:S02]  /*4320*/  MUFU.RCP R3, R96 ;  /* 0x0000006000037308 */ /* 0x000e640000001000 */
[----:B-1----:R-:W-:-:S04]  /*4330*/  FFMA R0, R96, R3, -1 ;  /* 0xbf80000060007423 */ /* 0x002fc80000000003 */
[----:B------:R-:W-:-:S04]  /*4340*/  FADD.FTZ R0, -R0, -RZ ;  /* 0x800000ff00007221 */ /* 0x000fc80000010100 */
[----:B------:R-:W-:-:S07]  /*4350*/  FFMA R94, R3, R0, R3 ;  /* 0x00000000035e7223 */ /* 0x000fce0000000003 */
.L_x_94:
[----:B------:R-:W-:Y:S05]  /*4360*/  BSYNC B1 ;  /* 0x0000000000017941 */ /* 0x000fea0003800000 */
.L_x_92:
        /* <DEDUP_REMOVED lines=8> */
[----:B------:R-:W-:Y:S05]  /*43f0*/  BRA `(.L_x_97) ;  /* 0x0000000000107947 */ /* 0x000fea0003800000 */
.L_x_96:
[----:B------:R-:W1:Y:S02]  /*4400*/  MUFU.RCP R3, R98 ;  /* 0x0000006200037308 */ /* 0x000e640000001000 */
[----:B-1----:R-:W-:-:S04]  /*4410*/  FFMA R0, R98, R3, -1 ;  /* 0xbf80000062007423 */ /* 0x002fc80000000003 */
[----:B------:R-:W-:-:S04]  /*4420*/  FADD.FTZ R0, -R0, -RZ ;  /* 0x800000ff00007221 */ /* 0x000fc80000010100 */
[----:B------:R-:W-:-:S07]  /*4430*/  FFMA R0, R3, R0, R3 ;  /* 0x0000000003007223 */ /* 0x000fce0000000003 */
.L_x_97:
[----:B------:R-:W-:Y:S05]  /*4440*/  BSYNC B1 ;  /* 0x0000000000017941 */ /* 0x000fea0003800000 */
.L_x_95:
[C---:B------:R-:W-:Y:S01]  /*4450*/  SHF.L.U32 R3, R18.reuse, 0x4, RZ ;  /* 0x0000000412037819 */ /* 0x040fe200000006ff */
[----:B------:R-:W-:Y:S05]  /*4460*/  WARPSYNC.ALL ;  /* 0x0000000000007948 */ /* 0x000fea0003800000 */
[----:B------:R-:W-:Y:S01]  /*4470*/  SHF.L.U32 R4, R18, 0x5, RZ ;  /* 0x0000000512047819 */ /* 0x000fe200000006ff */
[----:B------:R-:W-:Y:S01]  /*4480*/  BSSY B0, `(.L_x_98) ;  /* 0x0000024000007945 */ /* 0x000fe20003800000 */
[----:B------:R-:W-:Y:S02]  /*4490*/  SHF.R.U32.HI R6, RZ, 0x1, R18 ;  /* 0x00000001ff067819 */ /* 0x000fe40000011612 */
[----:B------:R-:W-:-:S02]  /*44a0*/  LOP3.LUT R3, R3, 0xe00, RZ, 0xc0, !PT ;  /* 0x00000e0003037812 */ /* 0x000fc400078ec0ff */
[----:B------:R-:W-:Y:S02]  /*44b0*/  LOP3.LUT R5, R4, 0xc0, RZ, 0xc0, !PT ;  /* 0x000000c004057812 */ /* 0x000fe400078ec0ff */
[----:B------:R-:W-:Y:S02]  /*44c0*/  SHF.L.U32 R8, R18, 0x2, RZ ;  /* 0x0000000212087819 */ /* 0x000fe400000006ff */
[----:B------:R-:W-:Y:S02]  /*44d0*/  LOP3.LUT R3, R3, 0x20, R4, 0xf8, !PT ;  /* 0x0000002003037812 */ /* 0x000fe400078ef804 */
[----:B------:R-:W-:Y:S02]  /*44e0*/  LOP3.LUT R5, R5, 0x8, R6, 0xf8, !PT ;  /* 0x0000000805057812 */ /* 0x000fe400078ef806 */
[----:B------:R-:W-:Y:S02]  /*44f0*/  LOP3.LUT R3, R3, 0x100, R4, 0xf8, !PT ;  /* 0x0000010003037812 */ /* 0x000fe400078ef804 */
[----:B------:R-:W-:-:S02]  /*4500*/  LOP3.LUT R8, R5, 0x18, R8, 0x78, !PT ;  /* 0x0000001805087812 */ /* 0x000fc400078e7808 */
[----:B------:R-:W-:Y:S02]  /*4510*/  F2FP.BF16.F32.PACK_AB R9, R10, R9 ;  /* 0x000000090a09723e */ /* 0x000fe400000010ff */
[----:B------:R-:W-:Y:S02]  /*4520*/  LOP3.LUT R3, R3, R8, RZ, 0xfc, !PT ;  /* 0x0000000803037212 */ /* 0x000fe400078efcff */
[----:B------:R-:W-:Y:S02]  /*4530*/  F2FP.BF16.F32.PACK_AB R10, R170, R11 ;  /* 0x0000000baa0a723e */ /* 0x000fe400000010ff */
[----:B------:R-:W-:Y:S02]  /*4540*/  LEA R92, R3, UR52, 0x1 ;  /* 0x00000034035c7c11 */ /* 0x000fe4000f8e08ff */
[----:B------:R-:W-:Y:S02]  /*4550*/  F2FP.BF16.F32.PACK_AB R4, R101, R100 ;  /* 0x000000646504723e */ /* 0x000fe400000010ff */
[----:B------:R-:W-:-:S02]  /*4560*/  F2FP.BF16.F32.PACK_AB R5, R103, R102 ;  /* 0x000000666705723e */ /* 0x000fc400000010ff */
[----:B------:R-:W-:Y:S02]  /*4570*/  F2FP.BF16.F32.PACK_AB R6, R161, R160 ;  /* 0x000000a0a106723e */ /* 0x000fe400000010ff */
[----:B------:R-:W-:Y:S02]  /*4580*/  F2FP.BF16.F32.PACK_AB R7, R165, R164 ;  /* 0x000000a4a507723e */ /* 0x000fe400000010ff */
[----:B------:R-:W-:Y:S02]  /*4590*/  F2FP.BF16.F32.PACK_AB R11, R0, R94 ;  /* 0x0000005e000b723e */ /* 0x000fe400000010ff */
[----:B------:R-:W-:Y:S01]  /*45a0*/  F2FP.BF16.F32.PACK_AB R8, R167, R166 ;  /* 0x000000a6a708723e */ /* 0x000fe200000010ff */
[----:B------:R1:W-:Y:S01]  /*45b0*/  STSM.16.M88.4 [R92+0x200], R4 ;  /* 0x000200045c007844 */ /* 0x0003e20000000200 */
[----:B------:R-:W-:-:S05]  /*45c0*/  LEA R0, R155, R92, 0x1 ;  /* 0x0000005c9b007211 */ /* 0x000fca00078e08ff */
[----:B------:R1:W-:Y:S01]  /*45d0*/  STSM.16.M88.4 [R0+0x200], R8 ;  /* 0x0002000800007844 */ /* 0x0003e20000000200 */
[----:B------:R-:W-:Y:S01]  /*45e0*/  @!PT LDS RZ, [RZ] ;  /* 0x00000000fffff984 */ /* 0x000fe20000000800 */
[----:B------:R-:W-:Y:S01]  /*45f0*/  @!PT LDS RZ, [RZ] ;  /* 0x00000000fffff984 */ /* 0x000fe20000000800 */
[----:B------:R-:W-:Y:S01]  /*4600*/  @!PT LDS RZ, [RZ] ;  /* 0x00000000fffff984 */ /* 0x000fe20000000800 */
[----:B------:R-:W-:Y:S01]  /*4610*/  @!PT LDS RZ, [RZ] ;  /* 0x00000000fffff984 */ /* 0x000fe20000000800 */
[----:B------:R2:W-:Y:S06]  /*4620*/  MEMBAR.ALL.CTA ;  /* 0x0000000000007992 */ /* 0x0005ec0000008000 */
[----:B--2---:R-:W2:Y:S02]  /*4630*/  FENCE.VIEW.ASYNC.S ;  /* 0x00000000000073c6 */ /* 0x004ea40000000000 */
[----:B--2---:R-:W-:Y:S06]  /*4640*/  BAR.SYNC.DEFER_BLOCKING 0x1, 0x100 ;  /* 0x0044000000007b1d */ /* 0x004fec0000010000 */
[----:B------:R-:W-:Y:S05]  /*4650*/  @P5 BRA `(.L_x_99) ;  /* 0x0000000000185947 */ /* 0x000fea0003800000 */
[----:B------:R-:W-:Y:S02]  /*4660*/  UIADD3 UR4, UP0, UR54, 0x4f0, URZ ;  /* 0x000004f036047890 */ /* 0x000fe4000ff1e03f */
[----:B------:R-:W-:Y:S02]  /*4670*/  UIADD3 UR44, UR52, 0x200, URZ ;  /* 0x00000200342c7890 */ /* 0x000fe4000fffe03f */
[----:B------:R-:W-:-:S09]  /*4680*/  UIADD3.X UR5, URZ, UR55, URZ, UP0, !UPT ;  /* 0x000000373f057290 */ /* 0x000fd200087fe43f */
[----:B------:R2:W-:Y:S01]  /*4690*/  UTMASTG.3D [UR44], [UR4] ;  /* 0x0000002c040073b5 */ /* 0x0005e20008010000 */
[----:B------:R0:W-:Y:S01]  /*46a0*/  UTMACMDFLUSH ;  /* 0x00000000000079b7 */ /* 0x0001e20000000000 */
[----:B--2---:R-:W-:-:S04]  /*46b0*/  DEPBAR.LE SB0, 0x1 ;  /* 0x000080400000791a */ /* 0x004fc80000000000 */
.L_x_99:
[----:B------:R-:W-:Y:S05]  /*46c0*/  BSYNC B0 ;  /* 0x0000000000007941 */ /* 0x000fea0003800000 */
.L_x_98:
[----:B------:R-:W-:Y:S01]  /*46d0*/  BAR.SYNC.DEFER_BLOCKING 0x1, 0x100 ;  /* 0x0044000000007b1d */ /* 0x000fe20000010000 */
[----:B------:R-:W-:Y:S01]  /*46e0*/  ISETP.NE.AND P2, PT, RZ, UR39, PT ;  /* 0x00000027ff007c0c */ /* 0x000fe2000bf45270 */
[----:B------:R-:W-:-:S05]  /*46f0*/  VIADD R101, R92, 0x200 ;  /* 0x000002005c657836 */ /* 0x000fca0000000000 */
[----:B------:R-:W-:-:S07]  /*4700*/  LEA R94, R155, R101, 0x1 ;  /* 0x000000659b5e7211 */ /* 0x000fce00078e08ff */
[----:B------:R-:W-:Y:S05]  /*4710*/  @!P2 BRA `(.L_x_100) ;  /* 0x000000000034a947 */ /* 0x000fea0003800000 */
[----:B------:R-:W-:Y:S04]  /*4720*/  BSSY B0, `(.L_x_101) ;  /* 0x0000009000007945 */ /* 0x000fe80003800000 */
[----:B------:R-:W-:Y:S05]  /*4730*/  @P0 BRA `(.L_x_102) ;  /* 0x00000000001c0947 */ /* 0x000fea0003800000 */
[----:B------:R-:W-:-:S13]  /*4740*/  ISETP.NE.AND P2, PT, R158, 0x3, PT ;  /* 0x000000039e00780c */ /* 0x000fda0003f45270 */
[----:B------:R-:W-:Y:S05]  /*4750*/  @!P2 BRA `(.L_x_103) ;  /* 0x000000000004a947 */ /* 0x000fea0003800000 */
[----:B------:R-:W-:Y:S01]  /*4760*/  BPT.TRAP 0x1 ;  /* 0x000000040000795c */ /* 0x000fe20000300000 */
.L_x_103:
[----:B------:R-:W-:-:S04]  /*4770*/  ULEA UR4, UR36, UR52, 0x3 ;  /* 0x0000003424047291 */ /* 0x000fc8000f8e183f */
[----:B------:R-:W-:-:S04]  /*4780*/  UIADD3 UR4, UR4, 0x60, URZ ;  /* 0x0000006004047890 */ /* 0x000fc8000fffe03f */
[----:B------:R-:W-:-:S09]  /*4790*/  UPRMT UR4, UR51, 0x654, UR4 ;  /* 0x0000065433047896 */ /* 0x000fd20008000004 */
[----:B------:R-:W-:Y:S03]  /*47a0*/  SYNCS.ARRIVE.TRANS64.RED.A1T0 RZ, [UR4], RZ ;  /* 0x000000ffffff79a7 */ /* 0x000fe60008100404 */
.L_x_102:
[----:B------:R-:W-:Y:S05]  /*47b0*/  BSYNC B0 ;  /* 0x0000000000007941 */ /* 0x000fea0003800000 */
.L_x_101:
[----:B------:R-:W-:-:S04]  /*47c0*/  UIADD3 UR36, UR36, 0x1, URZ ;  /* 0x0000000124247890 */ /* 0x000fc8000fffe03f */
[----:B------:R-:W-:-:S04]  /*47d0*/  UISETP.NE.AND UP0, UPT, UR36, 0x4, UPT ;  /* 0x000000042400788c */ /* 0x000fc8000bf05270 */
[----:B------:R-:W-:-:S12]  /*47e0*/  USEL UR36, UR36, URZ, UP0 ;  /* 0x0000003f24247287 */ /* 0x000fd80008000000 */
.L_x_100:
[----:B------:R-:W-:Y:S04]  /*47f0*/  BSSY B0, `(.L_x_104) ;  /* 0x0000032000007945 */ /* 0x000fe80003800000 */
[----:B------:R-:W-:Y:S05]  /*4800*/  @P0 BRA `(.L_x_105) ;  /* 0x0000000000c00947 */ /* 0x000fea0003800000 */
[----:B------:R-:W-:-:S13]  /*4810*/  ISETP.NE.AND P2, PT, R158, 0x3, PT ;  /* 0x000000039e00780c */ /* 0x000fda0003f45270 */
[----:B------:R-:W-:Y:S05]  /*4820*/  @!P2 BRA `(.L_x_106) ;  /* 0x000000000004a947 */ /* 0x000fea0003800000 */
[----:B------:R-:W-:Y:S01]  /*4830*/  BPT.TRAP 0x1 ;  /* 0x000000040000795c */ /* 0x000fe20000300000 */
.L_x_106:
[----:B-1----:R-:W-:Y:S01]  /*4840*/  LEA R0, R12, UR52, 0x3 ;  /* 0x000000340c007c11 */ /* 0x002fe2000f8e18ff */
[----:B------:R-:W-:Y:S01]  /*4850*/  BSSY B1, `(.L_x_107) ;  /* 0x0000004000017945 */ /* 0x000fe20003800000 */
[----:B------:R-:W-:-:S04]  /*4860*/  SHF.L.U32 R3, RZ, 0x1f, RZ ;  /* 0x0000001fff037819 */ /* 0x000fc800000006ff */
[----:B------:R-:W1:Y:S02]  /*4870*/  SYNCS.PHASECHK.TRANS64.TRYWAIT P2, [R0+URZ+0x40], R3 ;  /* 0x00004003000075a7 */ /* 0x000e64000804017f */
[----:B-1----:R-:W-:Y:S05]  /*4880*/  @!P2 BRA `(.L_x_108) ;  /* 0x0000010800e0a947 */ /* 0x002fea0003800000 */
.L_x_611:
[----:B------:R-:W-:Y:S05]  /*4890*/  BSYNC B1 ;  /* 0x0000000000017941 */ /* 0x000fea0003800000 */
.L_x_107:
[----:B------:R-:W-:Y:S05]  /*48a0*/  @P1 BRA `(.L_x_109) ;  /* 0x0000000000941947 */ /* 0x000fea0003800000 */
[----:B-1----:R-:W-:Y:S01]  /*48b0*/  LEA R0, R12, R101, 0xd ;  /* 0x000000650c007211 */ /* 0x002fe200078e68ff */
[----:B------:R-:W-:Y:S05]  /*48c0*/  WARPSYNC.ALL ;  /* 0x0000000000007948 */ /* 0x000fea0003800000 */
[----:B------:R-:W-:Y:S01]  /*48d0*/  LEA R4, R155, R0, 0x1 ;  /* 0x000000009b047211 */ /* 0x000fe200078e08ff */
[----:B------:R-:W1:Y:S05]  /*48e0*/  LDSM.16.M88.4 R8, [R0] ;  /* 0x000000000008783b */ /* 0x000e6a0000000200 */
[----:B------:R-:W2:Y:S01]  /*48f0*/  LDSM.16.M88.4 R4, [R4] ;  /* 0x000000000404783b */ /* 0x000ea20000000200 */
[----:B-1----:R-:W-:Y:S01]  /*4900*/  SHF.L.U32 R14, R8, 0x10, RZ ;  /* 0x00000010080e7819 */ /* 0x002fe200000006ff */
[C---:B------:R-:W-:Y:S01]  /*4910*/  IMAD.U32 R20, R9.reuse, 0x10000, RZ ;  /* 0x0001000009147824 */ /* 0x040fe200078e00ff */
[----:B------:R-:W-:-:S02]  /*4920*/  LOP3.LUT R88, R9, 0xffff0000, RZ, 0xc0, !PT ;  /* 0xffff000009587812 */ /* 0x000fc400078ec0ff */
[----:B------:R-:W-:Y:S01]  /*4930*/  SHF.L.U32 R90, R10, 0x10, RZ ;  /* 0x000000100a5a7819 */ /* 0x000fe200000006ff */
[----:B--2---:R-:W-:Y:S01]  /*4940*/  IMAD.U32 R160, R6, 0x10000, RZ ;  /* 0x0001000006a07824 */ /* 0x004fe200078e00ff */
[C---:B------:R-:W-:Y:S01]  /*4950*/  SHF.L.U32 R0, R4.reuse, 0x10, RZ ;  /* 0x0000001004007819 */ /* 0x040fe200000006ff */
[C---:B------:R-:W-:Y:S01]  /*4960*/  FMUL R13, R153.reuse, R14 ;  /* 0x0000000e990d7220 */ /* 0x040fe20000400000 */
[----:B------:R-:W-:Y:S01]  /*4970*/  LOP3.LUT R100, R4, 0xffff0000, RZ, 0xc0, !PT ;  /* 0xffff000004647812 */ /* 0x000fe200078ec0ff */
[C---:B------:R-:W-:Y:S01]  /*4980*/  FMUL R21, R153.reuse, R20 ;  /* 0x0000001499157220 */ /* 0x040fe20000400000 */
[----:B------:R-:W-:Y:S01]  /*4990*/  LOP3.LUT R8, R8, 0xffff0000, RZ, 0xc0, !PT ;  /* 0xffff000008087812 */ /* 0x000fe200078ec0ff */
[C---:B------:R-:W-:Y:S01]  /*49a0*/  FMUL R15, R153.reuse, R88 ;  /* 0x00000058990f7220 */ /* 0x040fe20000400000 */
[----:B------:R-:W-:Y:S01]  /*49b0*/  LOP3.LUT R10, R10, 0xffff0000, RZ, 0xc0, !PT ;  /* 0xffff00000a0a7812 */ /* 0x000fe200078ec0ff */
[----:B------:R-:W-:Y:S01]  /*49c0*/  FMUL R91, R153, R90 ;  /* 0x0000005a995b7220 */ /* 0x000fe20000400000 */
[----:B------:R-:W-:Y:S01]  /*49d0*/  SHF.L.U32 R96, R11, 0x10, RZ ;  /* 0x000000100b607819 */ /* 0x000fe200000006ff */
[----:B------:R-:W-:Y:S01]  /*49e0*/  FMUL R14, R153, R8 ;  /* 0x00000008990e7220 */ /* 0x000fe20000400000 */
[----:B------:R-:W-:Y:S01]  /*49f0*/  LOP3.LUT R98, R11, 0xffff0000, RZ, 0xc0, !PT ;  /* 0xffff00000b627812 */ /* 0x000fe200078ec0ff */
[----:B------:R-:W-:Y:S01]  /*4a00*/  FMUL R89, R153, R10 ;  /* 0x0000000a99597220 */ /* 0x000fe20000400000 */
[----:B------:R-:W-:Y:S01]  /*4a10*/  SHF.L.U32 R4, R5, 0x10, RZ ;  /* 0x0000001005047819 */ /* 0x000fe200000006ff */
[----:B------:R-:W-:Y:S01]  /*4a20*/  FMUL R23, R153, R96 ;  /* 0x0000006099177220 */ /* 0x000fe20000400000 */
[----:B------:R-:W-:Y:S01]  /*4a30*/  LOP3.LUT R102, R5, 0xffff0000, RZ, 0xc0, !PT ;  /* 0xffff000005667812 */ /* 0x000fe200078ec0ff */
[C---:B------:R-:W-:Y:S01]  /*4a40*/  FMUL R157, R153.reuse, R98 ;  /* 0x00000062999d7220 */ /* 0x040fe20000400000 */
[----:B------:R-:W-:Y:S01]  /*4a50*/  LOP3.LUT R6, R6, 0xffff0000, RZ, 0xc0, !PT ;  /* 0xffff000006067812 */ /* 0x000fe200078ec0ff */
[----:B------:R-:W-:Y:S01]  /*4a60*/  FMUL R159, R153, R0 ;  /* 0x00000000999f7220 */ /* 0x000fe20000400000 */
[----:B------:R-:W-:Y:S01]  /*4a70*/  SHF.L.U32 R162, R7, 0x10, RZ ;  /* 0x0000001007a27819 */ /* 0x000fe200000006ff */
[----:B------:R-:W-:Y:S01]  /*4a80*/  FMUL R95, R153, R100 ;  /* 0x00000064995f7220 */ /* 0x000fe20000400000 */
[----:B------:R-:W-:Y:S01]  /*4a90*/  LOP3.LUT R164, R7, 0xffff0000, RZ, 0xc0, !PT ;  /* 0xffff000007a47812 */ /* 0x000fe200078ec0ff */
[C---:B------:R-:W-:Y:S01]  /*4aa0*/  FMUL R93, R153.reuse, R4 ;  /* 0x00000004995d7220 */ /* 0x040fe20000400000 */
[C---:B------:R-:W-:Y:S01]  /*4ab0*/  FMUL R20, R153.reuse, R102 ;  /* 0x0000006699147220 */ /* 0x040fe20000400000 */
[C---:B------:R-:W-:Y:S01]  /*4ac0*/  FMUL R97, R153.reuse, R160 ;  /* 0x000000a099617220 */ /* 0x040fe20000400000 */
[C---:B------:R-:W-:Y:S01]  /*4ad0*/  FMUL R88, R153.reuse, R6 ;  /* 0x0000000699587220 */ /* 0x040fe20000400000 */
[C---:B------:R-:W-:Y:S01]  /*4ae0*/  FMUL R99, R153.reuse, R162 ;  /* 0x000000a299637220 */ /* 0x040fe20000400000 */
[----:B------:R-:W-:-:S07]  /*4af0*/  FMUL R90, R153, R164 ;  /* 0x000000a4995a7220 */ /* 0x000fce0000400000 */
.L_x_109:
[----:B------:R-:W-:-:S07]  /*4b00*/  IADD3 R12, R12, 0x1, RZ ;  /* 0x000000010c0c7810 */ /* 0x000fce0007ffe0ff */
.L_x_105:
[----:B------:R-:W-:Y:S05]  /*4b10*/  BSYNC B0 ;  /* 0x0000000000007941 */ /* 0x000fea0003800000 */
.L_x_104:
[----:B-1----:R-:W-:Y:S01]  /*4b20*/  MOV R0, 0x3bbb989d ;  /* 0x3bbb989d00007802 */ /* 0x002fe20000000f00 */
[C---:B------:R-:W-:Y:S01]  /*4b30*/  FFMA R7, R154.reuse, R24, R13 ;  /* 0x000000189a077223 */ /* 0x040fe2000000000d */
[----:B------:R-:W-:Y:S01]  /*4b40*/  MOV R3, 0x437c0000 ;  /* 0x437c000000037802 */ /* 0x000fe20000000f00 */
[C---:B------:R-:W-:Y:S01]  /*4b50*/  FFMA R25, R154.reuse, R25, R14 ;  /* 0x000000199a197223 */ /* 0x040fe2000000000e */
[C---:B------:R-:W-:Y:S01]  /*4b60*/  FFMA R11, R154.reuse, R26, R21 ;  /* 0x0000001a9a0b7223 */ /* 0x040fe20000000015 */
[-C--:B------:R-:W-:Y:S01]  /*4b70*/  FFMA.SAT R4, -R7, R0.reuse, 0.5 ;  /* 0x3f00000007047423 */ /* 0x080fe20000002100 */
[----:B------:R-:W-:Y:S01]  /*4b80*/  FFMA R27, R154, R27, R15 ;  /* 0x0000001b9a1b7223 */ /* 0x000fe2000000000f */
[-C--:B------:R-:W-:Y:S01]  /*4b90*/  FFMA.SAT R8, -R25, R0.reuse, 0.5 ;  /* 0x3f00000019087423 */ /* 0x080fe20000002100 */
[----:B------:R-:W-:Y:S01]  /*4ba0*/  FFMA.SAT R10, -R11, R0, 0.5 ;  /* 0x3f0000000b0a7423 */ /* 0x000fe20000002100 */
[-C--:B------:R-:W-:Y:S01]  /*4bb0*/  FFMA.RM R4, R4, R3.reuse, 12582913 ;  /* 0x4b40000104047423 */ /* 0x080fe20000004003 */
[----:B------:R-:W-:Y:S01]  /*4bc0*/  FFMA R103, R154, R28, R91 ;  /* 0x0000001c9a677223 */ /* 0x000fe2000000005b */
[----:B------:R-:W-:Y:S01]  /*4bd0*/  FFMA.RM R5, R8, R3, 12582913 ;  /* 0x4b40000108057423 */ /* 0x000fe20000004003 */
[-C--:B------:R-:W-:Y:S01]  /*4be0*/  FFMA.SAT R24, -R27, R0.reuse, 0.5 ;  /* 0x3f0000001b187423 */ /* 0x080fe20000002100 */
[----:B------:R-:W-:Y:S01]  /*4bf0*/  FADD R6, R4, -12583039 ;  /* 0xcb40007f04067421 */ /* 0x000fe20000000000 */
[-C--:B------:R-:W-:Y:S01]  /*4c00*/  FFMA.SAT R26, -R103, R0.reuse, 0.5 ;  /* 0x3f000000671a7423 */ /* 0x080fe20000002100 */
[----:B------:R-:W-:Y:S01]  /*4c10*/  FADD R8, R5, -12583039 ;  /* 0xcb40007f05087421 */ /* 0x000fe20000000000 */
[C---:B------:R-:W-:Y:S01]  /*4c20*/  FFMA R29, R154.reuse, R29, R89 ;  /* 0x0000001d9a1d7223 */ /* 0x040fe20000000059 */
[----:B------:R-:W-:Y:S01]  /*4c30*/  FFMA R6, -R7, 1.4426950216293334961, -R6 ;  /* 0x3fb8aa3b07067823 */ /* 0x000fe20000000906 */
[----:B------:R-:W-:Y:S01]  /*4c40*/  FFMA R31, R154, R31, R157 ;  /* 0x0000001f9a1f7223 */ /* 0x000fe2000000009d */
[----:B------:R-:W-:Y:S01]  /*4c50*/  FFMA R8, -R25, 1.4426950216293334961, -R8 ;  /* 0x3fb8aa3b19087823 */ /* 0x000fe20000000908 */
[----:B------:R-:W-:Y:S01]  /*4c60*/  FFMA.SAT R28, -R29, R0, 0.5 ;  /* 0x3f0000001d1c7423 */ /* 0x000fe20000002100 */
[----:B------:R-:W-:Y:S01]  /*4c70*/  FFMA R7, -R7, 1.925963033500011079e-08, R6 ;  /* 0x32a5706007077823 */ /* 0x000fe20000000106 */
[-C--:B------:R-:W-:Y:S01]  /*4c80*/  FFMA.RM R6, R10, R3.reuse, 12582913 ;  /* 0x4b4000010a067423 */ /* 0x080fe20000004003 */
[----:B------:R-:W-:Y:S01]  /*4c90*/  FFMA R9, -R25, 1.925963033500011079e-08, R8 ;  /* 0x32a5706019097823 */ /* 0x000fe20000000108 */
[-C--:B------:R-:W-:Y:S01]  /*4ca0*/  FFMA.RM R8, R24, R3.reuse, 12582913 ;  /* 0x4b40000118087423 */ /* 0x080fe20000004003 */
[----:B------:R-:W-:Y:S01]  /*4cb0*/  FFMA.RM R25, R28, R3, 12582913 ;  /* 0x4b4000011c197423 */ /* 0x000fe20000004003 */
[----:B------:R-:W-:Y:S01]  /*4cc0*/  FADD R10, R6, -12583039 ;  /* 0xcb40007f060a7421 */ /* 0x000fe20000000000 */
[----:B------:R-:W-:Y:S01]  /*4cd0*/  FFMA R161, R154, R30, R23 ;  /* 0x0000001e9aa17223 */ /* 0x000fe20000000017 */
[----:B------:R-:W-:Y:S01]  /*4ce0*/  FADD R24, R8, -12583039 ;  /* 0xcb40007f08187421 */ /* 0x000fe20000000000 */
[----:B------:R-:W-:Y:S01]  /*4cf0*/  FADD R30, R25, -12583039 ;  /* 0xcb40007f191e7421 */ /* 0x000fe20000000000 */
[----:B------:R-:W-:Y:S01]  /*4d00*/  FFMA R10, -R11, 1.4426950216293334961, -R10 ;  /* 0x3fb8aa3b0b0a7823 */ /* 0x000fe2000000090a */
[----:B------:R-:W-:Y:S01]  /*4d10*/  FFMA R35, R154, R35, R20 ;  /* 0x000000239a237223 */ /* 0x000fe20000000014 */
[----:B------:R-:W-:Y:S01]  /*4d20*/  FFMA R24, -R27, 1.4426950216293334961, -R24 ;  /* 0x3fb8aa3b1b187823 */ /* 0x000fe20000000918 */
[----:B------:R-:W-:Y:S01]  /*4d30*/  FFMA R30, -R29, 1.4426950216293334961, -R30 ;  /* 0x3fb8aa3b1d1e7823 */ /* 0x000fe2000000091e */
[----:B------:R-:W-:Y:S01]  /*4d40*/  FFMA R11, -R11, 1.925963033500011079e-08, R10 ;  /* 0x32a570600b0b7823 */ /* 0x000fe2000000010a */
[-C--:B------:R-:W-:Y:S01]  /*4d50*/  FFMA.RM R10, R26, R3.reuse, 12582913 ;  /* 0x4b4000011a0a7423 */ /* 0x080fe20000004003 */
[----:B------:R-:W-:Y:S01]  /*4d60*/  FFMA R24, -R27, 1.925963033500011079e-08, R24 ;  /* 0x32a570601b187823 */ /* 0x000fe20000000118 */
[----:B------:R-:W-:Y:S01]  /*4d70*/  FFMA R30, -R29, 1.925963033500011079e-08, R30 ;  /* 0x32a570601d1e7823 */ /* 0x000fe2000000011e */
[----:B------:R-:W-:Y:S01]  /*4d80*/  FFMA R29, R154, R32, R159 ;  /* 0x000000209a1d7223 */ /* 0x000fe2000000009f */
[----:B------:R-:W-:Y:S01]  /*4d90*/  FADD R26, R10, -12583039 ;  /* 0xcb40007f0a1a7421 */ /* 0x000fe20000000000 */
[-C--:B------:R-:W-:Y:S01]  /*4da0*/  FFMA.SAT R28, -R161, R0.reuse, 0.5 ;  /* 0x3f000000a11c7423 */ /* 0x080fe20000002100 */
[-C--:B------:R-:W-:Y:S01]  /*4db0*/  FFMA.SAT R160, -R35, R0.reuse, 0.5 ;  /* 0x3f00000023a07423 */ /* 0x080fe20000002100 */
[-C--:B------:R-:W-:Y:S01]  /*4dc0*/  FFMA.SAT R32, -R29, R0.reuse, 0.5 ;  /* 0x3f0000001d207423 */ /* 0x080fe20000002100 */
[C---:B------:R-:W-:Y:S01]  /*4dd0*/  FFMA R26, -R103.reuse, 1.4426950216293334961, -R26 ;  /* 0x3fb8aa3b671a7823 */ /* 0x040fe2000000091a */
[-C--:B------:R-:W-:Y:S01]  /*4de0*/  FFMA.RM R28, R28, R3.reuse, 12582913 ;  /* 0x4b4000011c1c7423 */ /* 0x080fe20000004003 */
[-C--:B------:R-:W-:Y:S01]  /*4df0*/  FFMA.RM R162, R160, R3.reuse, 12582913 ;  /* 0x4b400001a0a27423 */ /* 0x080fe20000004003 */
[----:B------:R-:W-:Y:S01]  /*4e00*/  FFMA.RM R32, R32, R3, 12582913 ;  /* 0x4b40000120207423 */ /* 0x000fe20000004003 */
[----:B------:R-:W-:Y:S01]  /*4e10*/  FFMA R27, -R103, 1.925963033500011079e-08, R26 ;  /* 0x32a57060671b7823 */ /* 0x000fe2000000011a */
[-C--:B------:R-:W-:Y:S01]  /*4e20*/  FFMA.SAT R26, -R31, R0.reuse, 0.5 ;  /* 0x3f0000001f1a7423 */ /* 0x080fe20000002100 */
[----:B------:R-:W-:Y:S01]  /*4e30*/  FADD R96, R28, -12583039 ;  /* 0xcb40007f1c607421 */ /* 0x000fe20000000000 */
[C---:B------:R-:W-:Y:S01]  /*4e40*/  FFMA R33, R154.reuse, R33, R95 ;  /* 0x000000219a217223 */ /* 0x040fe2000000005f */
[----:B------:R-:W-:Y:S01]  /*4e50*/  FFMA R37, R154, R37, R88 ;  /* 0x000000259a257223 */ /* 0x000fe20000000058 */
[----:B------:R-:W-:Y:S01]  /*4e60*/  FFMA.RM R26, R26, R3, 12582913 ;  /* 0x4b4000011a1a7423 */ /* 0x000fe20000004003 */
[----:B------:R-:W-:Y:S01]  /*4e70*/  FFMA R96, -R161, 1.4426950216293334961, -R96 ;  /* 0x3fb8aa3ba1607823 */ /* 0x000fe20000000960 */
[----:B------:R-:W-:Y:S01]  /*4e80*/  FFMA.SAT R100, -R33, R0, 0.5 ;  /* 0x3f00000021647423 */ /* 0x000fe20000002100 */
[----:B------:R-:W1:Y:S01]  /*4e90*/  MUFU.EX2 R7, R7 ;  /* 0x0000000700077308 */ /* 0x000e620000000800 */
[----:B------:R-:W-:Y:S01]  /*4ea0*/  FADD R98, R26, -12583039 ;  /* 0xcb40007f1a627421 */ /* 0x000fe20000000000 */
[----:B------:R-:W-:Y:S01]  /*4eb0*/  FFMA R96, -R161, 1.925963033500011079e-08, R96 ;  /* 0x32a57060a1607823 */ /* 0x000fe20000000160 */
[----:B------:R-:W-:Y:S01]  /*4ec0*/  FFMA R39, R154, R39, R90 ;  /* 0x000000279a277223 */ /* 0x000fe2000000005a */
[----:B------:R-:W-:Y:S01]  /*4ed0*/  FFMA.RM R100, R100, R3, 12582913 ;  /* 0x4b40000164647423 */ /* 0x000fe20000004003 */
[----:B------:R-:W-:Y:S01]  /*4ee0*/  FFMA R98, -R31, 1.4426950216293334961, -R98 ;  /* 0x3fb8aa3b1f627823 */ /* 0x000fe20000000962 */
[----:B------:R-:W-:-:S02]  /*4ef0*/  IMAD.SHL.U32 R4, R4, 0x800000, RZ ;  /* 0x0080000004047824 */ /* 0x000fc400078e00ff */
[----:B------:R-:W-:Y:S01]  /*4f00*/  FFMA.SAT R166, -R39, R0, 0.5 ;  /* 0x3f00000027a67423 */ /* 0x000fe20000002100 */
[----:B------:R-:W2:Y:S01]  /*4f10*/  MUFU.EX2 R9, R9 ;  /* 0x0000000900097308 */ /* 0x000ea20000000800 */
[----:B------:R-:W-:Y:S01]  /*4f20*/  FFMA R98, -R31, 1.925963033500011079e-08, R98 ;  /* 0x32a570601f627823 */ /* 0x000fe20000000162 */
[----:B------:R-:W-:Y:S01]  /*4f30*/  FFMA R31, R154, R34, R93 ;  /* 0x000000229a1f7223 */ /* 0x000fe2000000005d */
[----:B------:R-:W-:Y:S01]  /*4f40*/  FADD R34, R32, -12583039 ;  /* 0xcb40007f20227421 */ /* 0x000fe20000000000 */
[-C--:B------:R-:W-:Y:S01]  /*4f50*/  FFMA.RM R166, R166, R3.reuse, 12582913 ;  /* 0x4b400001a6a67423 */ /* 0x080fe20000004003 */
[----:B------:R-:W-:Y:S01]  /*4f60*/  FADD R164, R162, -12583039 ;  /* 0xcb40007fa2a47421 */ /* 0x000fe20000000000 */
[----:B------:R-:W-:Y:S01]  /*4f70*/  FFMA.SAT R102, -R31, R0, 0.5 ;  /* 0x3f0000001f667423 */ /* 0x000fe20000002100 */
[C---:B------:R-:W-:Y:S01]  /*4f80*/  FFMA R34, -R29.reuse, 1.4426950216293334961, -R34 ;  /* 0x3fb8aa3b1d227823 */ /* 0x040fe20000000922 */
[----:B------:R-:W-:Y:S01]  /*4f90*/  MUFU.EX2 R161, R98 ;  /* 0x0000006200a17308 */ /* 0x000fe20000000800 */
[----:B------:R-:W-:Y:S01]  /*4fa0*/  FADD R168, R166, -12583039 ;  /* 0xcb40007fa6a87421 */ /* 0x000fe20000000000 */
[----:B------:R-:W-:Y:S01]  /*4fb0*/  FFMA.RM R102, R102, R3, 12582913 ;  /* 0x4b40000166667423 */ /* 0x000fe20000004003 */
[----:B------:R-:W-:Y:S01]  /*4fc0*/  FFMA R34, -R29, 1.925963033500011079e-08, R34 ;  /* 0x32a570601d227823 */ /* 0x000fe20000000122 */
[----:B------:R-:W-:Y:S01]  /*4fd0*/  FFMA R29, R154, R36, R97 ;  /* 0x000000249a1d7223 */ /* 0x000fe20000000061 */
[----:B-1----:R-:W-:Y:S01]  /*4fe0*/  FFMA R7, R4, R7, 1 ;  /* 0x3f80000004077423 */ /* 0x002fe20000000007 */
[----:B------:R-:W-:Y:S01]  /*4ff0*/  FADD R160, R102, -12583039 ;  /* 0xcb40007f66a07421 */ /* 0x000fe20000000000 */
[----:B------:R-:W-:Y:S01]  /*5000*/  FFMA R164, -R35, 1.4426950216293334961, -R164 ;  /* 0x3fb8aa3b23a47823 */ /* 0x000fe200000009a4 */
[----:B------:R1:W-:Y:S01]  /*5010*/  MUFU.EX2 R163, R34 ;  /* 0x0000002200a37308 */ /* 0x0003e20000000800 */
[----:B------:R-:W-:Y:S01]  /*5020*/  FFMA.SAT R36, -R29, R0, 0.5 ;  /* 0x3f0000001d247423 */ /* 0x000fe20000002100 */
[----:B------:R-:W-:Y:S01]  /*5030*/  FFMA R160, -R31, 1.4426950216293334961, -R160 ;  /* 0x3fb8aa3b1fa07823 */ /* 0x000fe200000009a0 */
[----:B------:R-:W-:Y:S01]  /*5040*/  FFMA R168, -R39, 1.4426950216293334961, -R168 ;  /* 0x3fb8aa3b27a87823 */ /* 0x000fe200000009a8 */
[----:B------:R-:W-:Y:S01]  /*5050*/  FFMA R164, -R35, 1.925963033500011079e-08, R164 ;  /* 0x32a5706023a47823 */ /* 0x000fe200000001a4 */
[-C--:B------:R-:W-:Y:S01]  /*5060*/  FFMA.RM R36, R36, R3.reuse, 12582913 ;  /* 0x4b40000124247423 */ /* 0x080fe20000004003 */
[----:B------:R-:W-:Y:S01]  /*5070*/  FFMA R160, -R31, 1.925963033500011079e-08, R160 ;  /* 0x32a570601fa07823 */ /* 0x000fe200000001a0 */
[----:B------:R-:W-:Y:S01]  /*5080*/  FFMA R31, R154, R38, R99 ;  /* 0x000000269a1f7223 */ /* 0x000fe20000000063 */
[----:B------:R3:W-:Y:S01]  /*5090*/  MUFU.EX2 R103, R96 ;  /* 0x0000006000677308 */ /* 0x0007e20000000800 */
[-C--:B-1----:R-:W-:Y:S01]  /*50a0*/  FFMA.SAT R34, -R37, R0.reuse, 0.5 ;  /* 0x3f00000025227423 */ /* 0x082fe20000002100 */
[----:B------:R-:W-:Y:S01]  /*50b0*/  FFMA R168, -R39, 1.925963033500011079e-08, R168 ;  /* 0x32a5706027a87823 */ /* 0x000fe200000001a8 */
[----:B------:R-:W-:Y:S01]  /*50c0*/  FFMA.SAT R98, -R31, R0, 0.5 ;  /* 0x3f0000001f627423 */ /* 0x000fe20000002100 */
[----:B------:R-:W-:Y:S01]  /*50d0*/  SHF.L.U32 R10, R10, 0x17, RZ ;  /* 0x000000170a0a7819 */ /* 0x000fe200000006ff */
[-C--:B------:R-:W-:Y:S01]  /*50e0*/  FFMA.RM R38, R34, R3.reuse, 12582913 ;  /* 0x4b40000122267423 */ /* 0x080fe20000004003 */
[----:B------:R-:W-:Y:S01]  /*50f0*/  FADD R34, R36, -12583039 ;  /* 0xcb40007f24227421 */ /* 0x000fe20000000000 */
[----:B------:R-:W-:Y:S01]  /*5100*/  FFMA.RM R98, R98, R3, 12582913 ;  /* 0x4b40000162627423 */ /* 0x000fe20000004003 */
[----:B------:R-:W1:Y:S01]  /*5110*/  MUFU.EX2 R24, R24 ;  /* 0x0000001800187308 */ /* 0x000e620000000800 */
[----:B---3--:R-:W-:Y:S01]  /*5120*/  FADD R96, R100, -12583039 ;  /* 0xcb40007f64607421 */ /* 0x008fe20000000000 */
[----:B------:R-:W-:Y:S01]  /*5130*/  FADD R0, R38, -12583039 ;  /* 0xcb40007f26007421 */ /* 0x000fe20000000000 */
[----:B------:R-:W-:Y:S01]  /*5140*/  FFMA R34, -R29, 1.4426950216293334961, -R34 ;  /* 0x3fb8aa3b1d227823 */ /* 0x000fe20000000922 */
[----:B------:R-:W-:Y:S01]  /*5150*/  SHF.L.U32 R3, R8, 0x17, RZ ;  /* 0x0000001708037819 */ /* 0x000fe200000006ff */
[----:B------:R-:W-:Y:S01]  /*5160*/  FFMA R96, -R33, 1.4426950216293334961, -R96 ;  /* 0x3fb8aa3b21607823 */ /* 0x000fe20000000960 */
[----:B------:R-:W-:Y:S01]  /*5170*/  FFMA R0, -R37, 1.4426950216293334961, -R0 ;  /* 0x3fb8aa3b25007823 */ /* 0x000fe20000000900 */
[----:B------:R-:W-:Y:S01]  /*5180*/  FFMA R34, -R29, 1.925963033500011079e-08, R34 ;  /* 0x32a570601d227823 */ /* 0x000fe20000000122 */
[----:B------:R-:W3:Y:S01]  /*5190*/  MUFU.EX2 R27, R27 ;  /* 0x0000001b001b7308 */ /* 0x000ee20000000800 */
[----:B------:R-:W-:Y:S01]  /*51a0*/  FFMA R96, -R33, 1.925963033500011079e-08, R96 ;  /* 0x32a5706021607823 */ /* 0x000fe20000000160 */
[----:B------:R-:W-:Y:S01]  /*51b0*/  FFMA R37, -R37, 1.925963033500011079e-08, R0 ;  /* 0x32a5706025257823 */ /* 0x000fe20000000100 */
[----:B------:R-:W-:Y:S01]  /*51c0*/  SHF.L.U32 R0, R5, 0x17, RZ ;  /* 0x0000001705007819 */ /* 0x000fe200000006ff */
[----:B------:R-:W-:Y:S01]  /*51d0*/  IMAD.SHL.U32 R25, R25, 0x800000, RZ ;  /* 0x0080000019197824 */ /* 0x000fe200078e00ff */
[----:B------:R-:W-:Y:S01]  /*51e0*/  SHF.L.U32 R28, R28, 0x17, RZ ;  /* 0x000000171c1c7819 */ /* 0x000fe200000006ff */
[----:B------:R-:W-:Y:S01]  /*51f0*/  BSSY B1, `(.L_x_110) ;  /* 0x0000033000017945 */ /* 0x000fe20003800000 */
[----:B------:R-:W-:Y:S01]  /*5200*/  SHF.L.U32 R6, R6, 0x17, RZ ;  /* 0x0000001706067819 */ /* 0x000fe200000006ff */
[----:B------:R4:W-:Y:S01]  /*5210*/  MUFU.EX2 R33, R160 ;  /* 0x000000a000217308 */ /* 0x0009e20000000800 */
[----:B--2---:R-:W-:Y:S01]  /*5220*/  FFMA R9, R0, R9, 1 ;  /* 0x3f80000000097423 */ /* 0x004fe20000000009 */
[----:B------:R-:W-:-:S02]  /*5230*/  VIADD R0, R7, 0x1800000 ;  /* 0x0180000007007836 */ /* 0x000fc40000000000 */
[----:B-1----:R-:W-:Y:S01]  /*5240*/  FFMA R24, R3, R24, 1 ;  /* 0x3f80000003187423 */ /* 0x002fe20000000018 */
[----:B------:R-:W-:Y:S02]  /*5250*/  SHF.L.U32 R26, R26, 0x17, RZ ;  /* 0x000000171a1a7819 */ /* 0x000fe400000006ff */
[----:B------:R-:W-:Y:S01]  /*5260*/  SHF.L.U32 R29, R100, 0x17, RZ ;  /* 0x00000017641d7819 */ /* 0x000fe200000006ff */
[----:B------:R-:W1:Y:S01]  /*5270*/  MUFU.EX2 R30, R30 ;  /* 0x0000001e001e7308 */ /* 0x000e620000000800 */
[----:B----4-:R-:W-:Y:S01]  /*5280*/  FADD R160, R98, -12583039 ;  /* 0xcb40007f62a07421 */ /* 0x010fe20000000000 */
[----:B------:R-:W-:Y:S01]  /*5290*/  LOP3.LUT R0, R0, 0x7f800000, RZ, 0xc0, !PT ;  /* 0x7f80000000007812 */ /* 0x000fe200078ec0ff */
[----:B---3--:R-:W-:Y:S01]  /*52a0*/  FFMA R27, R10, R27, 1 ;  /* 0x3f8000000a1b7423 */ /* 0x008fe2000000001b */
[----:B------:R-:W-:Y:S01]  /*52b0*/  SHF.L.U32 R166, R166, 0x17, RZ ;  /* 0x00000017a6a67819 */ /* 0x000fe200000006ff */
[C---:B------:R-:W-:Y:S01]  /*52c0*/  FFMA R160, -R31.reuse, 1.4426950216293334961, -R160 ;  /* 0x3fb8aa3b1fa07823 */ /* 0x040fe200000009a0 */
[----:B------:R-:W-:Y:S01]  /*52d0*/  ISETP.GT.U32.AND P2, PT, R0, 0x1ffffff, PT ;  /* 0x01ffffff0000780c */ /* 0x000fe20003f44070 */
[----:B------:R-:W-:Y:S01]  /*52e0*/  FFMA R26, R26, R161, 1 ;  /* 0x3f8000001a1a7423 */ /* 0x000fe200000000a1 */
[----:B------:R2:W3:Y:S01]  /*52f0*/  MUFU.EX2 R35, R34 ;  /* 0x0000002200237308 */ /* 0x0004e20000000800 */
[----:B------:R-:W-:Y:S01]  /*5300*/  FFMA R160, -R31, 1.925963033500011079e-08, R160 ;  /* 0x32a570601fa07823 */ /* 0x000fe200000001a0 */
[----:B------:R-:W-:-:S06]  /*5310*/  SHF.L.U32 R31, R162, 0x17, RZ ;  /* 0x00000017a21f7819 */ /* 0x000fcc00000006ff */
[----:B------:R-:W4:Y:S01]  /*5320*/  MUFU.EX2 R11, R11 ;  /* 0x0000000b000b7308 */ /* 0x000f220000000800 */
[----:B-1----:R-:W-:Y:S01]  /*5330*/  FFMA R10, R25, R30, 1 ;  /* 0x3f800000190a7423 */ /* 0x002fe2000000001e */
[----:B------:R-:W-:Y:S01]  /*5340*/  SHF.L.U32 R30, R102, 0x17, RZ ;  /* 0x00000017661e7819 */ /* 0x000fe200000006ff */
[----:B------:R-:W-:Y:S01]  /*5350*/  FFMA R25, R28, R103, 1 ;  /* 0x3f8000001c197423 */ /* 0x000fe20000000067 */
[----:B------:R-:W-:Y:S01]  /*5360*/  SHF.L.U32 R28, R32, 0x17, RZ ;  /* 0x00000017201c7819 */ /* 0x000fe200000006ff */
[----:B--2---:R-:W-:Y:S01]  /*5370*/  IMAD.SHL.U32 R34, R98, 0x800000, RZ ;  /* 0x0080000062227824 */ /* 0x004fe200078e00ff */
[----:B------:R-:W-:Y:S01]  /*5380*/  SHF.L.U32 R32, R36, 0x17, RZ ;  /* 0x0000001724207819 */ /* 0x000fe200000006ff */
[----:B------:R-:W-:Y:S01]  /*5390*/  FFMA R30, R30, R33, 1 ;  /* 0x3f8000001e1e7423 */ /* 0x000fe20000000021 */
[----:B------:R-:W1:Y:S01]  /*53a0*/  MUFU.EX2 R96, R96 ;  /* 0x0000006000607308 */ /* 0x000e620000000800 */
[----:B------:R-:W-:Y:S01]  /*53b0*/  SHF.L.U32 R33, R38, 0x17, RZ ;  /* 0x0000001726217819 */ /* 0x000fe200000006ff */
[----:B------:R-:W-:Y:S01]  /*53c0*/  FFMA R28, R28, R163, 1 ;  /* 0x3f8000001c1c7423 */ /* 0x000fe200000000a3 */
[----:B---3--:R-:W-:-:S05]  /*53d0*/  FFMA R32, R32, R35, 1 ;  /* 0x3f80000020207423 */ /* 0x008fca0000000023 */
[----:B------:R-:W2:Y:S01]  /*53e0*/  MUFU.EX2 R164, R164 ;  /* 0x000000a400a47308 */ /* 0x000ea20000000800 */
[----:B----4-:R-:W-:-:S07]  /*53f0*/  FFMA R11, R6, R11, 1 ;  /* 0x3f800000060b7423 */ /* 0x010fce000000000b */
[----:B------:R-:W3:Y:S01]  /*5400*/  MUFU.EX2 R4, R37 ;  /* 0x0000002500047308 */ /* 0x000ee20000000800 */
[----:B-1----:R-:W-:-:S07]  /*5410*/  FFMA R29, R29, R96, 1 ;  /* 0x3f8000001d1d7423 */ /* 0x002fce0000000060 */
[----:B------:R-:W1:Y:S01]  /*5420*/  MUFU.EX2 R3, R160 ;  /* 0x000000a000037308 */ /* 0x000e620000000800 */
[----:B--2---:R-:W-:-:S07]  /*5430*/  FFMA R31, R31, R164, 1 ;  /* 0x3f8000001f1f7423 */ /* 0x004fce00000000a4 */
[----:B------:R-:W2:Y:S01]  /*5440*/  MUFU.EX2 R5, R168 ;  /* 0x000000a800057308 */ /* 0x000ea20000000800 */
[----:B---3--:R-:W-:Y:S01]  /*5450*/  FFMA R33, R33, R4, 1 ;  /* 0x3f80000021217423 */ /* 0x008fe20000000004 */
[----:B-1----:R-:W-:Y:S01]  /*5460*/  FFMA R34, R34, R3, 1 ;  /* 0x3f80000022227423 */ /* 0x002fe20000000003 */
[----:B--2---:R-:W-:Y:S01]  /*5470*/  FFMA R35, R166, R5, 1 ;  /* 0x3f800000a6237423 */ /* 0x004fe20000000005 */
[----:B------:R-:W-:Y:S06]  /*5480*/  @P2 BRA `(.L_x_111) ;  /* 0x0000000000142947 */ /* 0x000fec0003800000 */
[----:B------:R-:W-:Y:S02]  /*5490*/  MOV R0, R7 ;  /* 0x0000000700007202 */ /* 0x000fe40000000f00 */
[----:B------:R-:W-:-:S07]  /*54a0*/  MOV R4, 0x54c0 ;  /* 0x000054c000047802 */ /* 0x000fce0000000f00 */
[----:B------:R-:W-:Y:S05]  /*54b0*/  CALL.REL.NOINC `($__internal_0_$__cuda_sm20_rcp_rn_f32_slowpath) ;  /* 0x0000010800047944 */ /* 0x000fea0003c00000 */
[----:B------:R-:W-:Y:S01]  /*54c0*/  MOV R36, R0 ;  /* 0x0000000000247202 */ /* 0x000fe20000000f00 */
[----:B------:R-:W-:Y:S06]  /*54d0*/  BRA `(.L_x_112) ;  /* 0x0000000000107947 */ /* 0x000fec0003800000 */
.L_x_111:
[----:B------:R-:W1:Y:S02]  /*54e0*/  MUFU.RCP R36, R7 ;  /* 0x0000000700247308 */ /* 0x000e640000001000 */
[----:B-1----:R-:W-:-:S04]  /*54f0*/  FFMA R0, R7, R36, -1 ;  /* 0xbf80000007007423 */ /* 0x002fc80000000024 */
[----:B------:R-:W-:-:S04]  /*5500*/  FADD.FTZ R3, -R0, -RZ ;  /* 0x800000ff00037221 */ /* 0x000fc80000010100 */
[----:B------:R-:W-:-:S07]  /*5510*/  FFMA R36, R36, R3, R36 ;  /* 0x0000000324247223 */ /* 0x000fce0000000024 */
.L_x_112:
[----:B------:R-:W-:Y:S05]  /*5520*/  BSYNC B1 ;  /* 0x0000000000017941 */ /* 0x000fea0003800000 */
.L_x_110:
        /* <DEDUP_REMOVED lines=10> */
.L_x_114:
[----:B------:R-:W1:Y:S02]  /*55d0*/  MUFU.RCP R0, R9 ;  /* 0x0000000900007308 */ /* 0x000e640000001000 */
[----:B-1----:R-:W-:-:S04]  /*55e0*/  FFMA R3, R9, R0, -1 ;  /* 0xbf80000009037423 */ /* 0x002fc80000000000 */
[----:B------:R-:W-:-:S04]  /*55f0*/  FADD.FTZ R3, -R3, -RZ ;  /* 0x800000ff03037221 */ /* 0x000fc80000010100 */
[----:B------:R-:W-:-:S07]  /*5600*/  FFMA R37, R0, R3, R0 ;  /* 0x0000000300257223 */ /* 0x000fce0000000000 */
.L_x_115:
[----:B------:R-:W-:Y:S05]  /*5610*/  BSYNC B1 ;  /* 0x0000000000017941 */ /* 0x000fea0003800000 */
.L_x_113:
        /* <DEDUP_REMOVED lines=10> */
.L_x_117:
[----:B------:R-:W1:Y:S02]  /*56c0*/  MUFU.RCP R0, R11 ;  /* 0x0000000b00007308 */ /* 0x000e640000001000 */
[----:B-1----:R-:W-:-:S04]  /*56d0*/  FFMA R3, R11, R0, -1 ;  /* 0xbf8000000b037423 */ /* 0x002fc80000000000 */
[----:B------:R-:W-:-:S04]  /*56e0*/  FADD.FTZ R3, -R3, -RZ ;  /* 0x800000ff03037221 */ /* 0x000fc80000010100 */
[----:B------:R-:W-:-:S07]  /*56f0*/  FFMA R9, R0, R3, R0 ;  /* 0x0000000300097223 */ /* 0x000fce0000000000 */
.L_x_118:
[----:B------:R-:W-:Y:S05]  /*5700*/  BSYNC B1 ;  /* 0x0000000000017941 */ /* 0x000fea0003800000 */
.L_x_116:
        /* <DEDUP_REMOVED lines=10> */
.L_x_120:
[----:B------:R-:W1:Y:S02]  /*57b0*/  MUFU.RCP R3, R24 ;  /* 0x0000001800037308 */ /* 0x000e640000001000 */
[----:B-1----:R-:W-:-:S04]  /*57c0*/  FFMA R0, R24, R3, -1 ;  /* 0xbf80000018007423 */ /* 0x002fc80000000003 */
[----:B------:R-:W-:-:S04]  /*57d0*/  FADD.FTZ R0, -R0, -RZ ;  /* 0x800000ff00007221 */ /* 0x000fc80000010100 */
[----:B------:R-:W-:-:S07]  /*57e0*/  FFMA R38, R3, R0, R3 ;  /* 0x0000000003267223 */ /* 0x000fce0000000003 */
.L_x_121:
[----:B------:R-:W-:Y:S05]  /*57f0*/  BSYNC B1 ;  /* 0x0000000000017941 */ /* 0x000fea0003800000 */
.L_x_119:
        /* <DEDUP_REMOVED lines=10> */
.L_x_123:
[----:B------:R-:W1:Y:S02]  /*58a0*/  MUFU.RCP R0, R27 ;  /* 0x0000001b00007308 */ /* 0x000e640000001000 */
[----:B-1----:R-:W-:-:S04]  /*58b0*/  FFMA R3, R27, R0, -1 ;  /* 0xbf8000001b037423 */ /* 0x002fc80000000000 */
[----:B------:R-:W-:-:S04]  /*58c0*/  FADD.FTZ R3, -R3, -RZ ;  /* 0x800000ff03037221 */ /* 0x000fc80000010100 */
[----:B------:R-:W-:-:S07]  /*58d0*/  FFMA R11, R0, R3, R0 ;  /* 0x00000003000b7223 */ /* 0x000fce0000000000 */
.L_x_124:
[----:B------:R-:W-:Y:S05]  /*58e0*/  BSYNC B1 ;  /* 0x0000000000017941 */ /* 0x000fea0003800000 */
.L_x_122:
        /* <DEDUP_REMOVED lines=10> */
.L_x_126:
[----:B------:R-:W1:Y:S02]  /*5990*/  MUFU.RCP R3, R10 ;  /* 0x0000000a00037308 */ /* 0x000e640000001000 */
[----:B-1----:R-:W-:-:S04]  /*59a0*/  FFMA R0, R10, R3, -1 ;  /* 0xbf8000000a007423 */ /* 0x002fc80000000003 */
[----:B------:R-:W-:-:S04]  /*59b0*/  FADD.FTZ R0, -R0, -RZ ;  /* 0x800000ff00007221 */ /* 0x000fc80000010100 */
[----:B------:R-:W-:-:S07]  /*59c0*/  FFMA R24, R3, R0, R3 ;  /* 0x0000000003187223 */ /* 0x000fce0000000003 */
.L_x_127:
[----:B------:R-:W-:Y:S05]  /*59d0*/  BSYNC B1 ;  /* 0x0000000000017941 */ /* 0x000fea0003800000 */
.L_x_125:
        /* <DEDUP_REMOVED lines=10> */
.L_x_129:
[----:B------:R-:W1:Y:S02]  /*5a80*/  MUFU.RCP R10, R25 ;  /* 0x00000019000a7308 */ /* 0x000e640000001000 */
[----:B-1----:R-:W-:-:S04]  /*5a90*/  FFMA R0, R25, R10, -1 ;  /* 0xbf80000019007423 */ /* 0x002fc8000000000a */
[----:B------:R-:W-:-:S04]  /*5aa0*/  FADD.FTZ R3, -R0, -RZ ;  /* 0x800000ff00037221 */ /* 0x000fc80000010100 */
[----:B------:R-:W-:-:S07]  /*5ab0*/  FFMA R10, R10, R3, R10 ;  /* 0x000000030a0a7223 */ /* 0x000fce000000000a */
.L_x_130:
[----:B------:R-:W-:Y:S05]  /*5ac0*/  BSYNC B1 ;  /* 0x0000000000017941 */ /* 0x000fea0003800000 */
.L_x_128:
        /* <DEDUP_REMOVED lines=10> */
.L_x_132:
[----:B------:R-:W1:Y:S02]  /*5b70*/  MUFU.RCP R25, R26 ;  /* 0x0000001a00197308 */ /* 0x000e640000001000 */
[----:B-1----:R-:W-:-:S04]  /*5b80*/  FFMA R0, R26, R25, -1 ;  /* 0xbf8000001a007423 */ /* 0x002fc80000000019 */
[----:B------:R-:W-:-:S04]  /*5b90*/  FADD.FTZ R0, -R0, -RZ ;  /* 0x800000ff00007221 */ /* 0x000fc80000010100 */
[----:B------:R-:W-:-:S07]  /*5ba0*/  FFMA R25, R25, R0, R25 ;  /* 0x0000000019197223 */ /* 0x000fce0000000019 */
.L_x_133:
[----:B------:R-:W-:Y:S05]  /*5bb0*/  BSYNC B1 ;  /* 0x0000000000017941 */ /* 0x000fea0003800000 */
.L_x_131:
        /* <DEDUP_REMOVED lines=10> */
.L_x_135:
[----:B------:R-:W1:Y:S02]  /*5c60*/  MUFU.RCP R3, R28 ;  /* 0x0000001c00037308 */ /* 0x000e640000001000 */
[----:B-1----:R-:W-:-:S04]  /*5c70*/  FFMA R0, R28, R3, -1 ;  /* 0xbf8000001c007423 */ /* 0x002fc80000000003 */
[----:B------:R-:W-:-:S04]  /*5c80*/  FADD.FTZ R0, -R0, -RZ ;  /* 0x800000ff00007221 */ /* 0x000fc80000010100 */
[----:B------:R-:W-:-:S07]  /*5c90*/  FFMA R26, R3, R0, R3 ;  /* 0x00000000031a7223 */ /* 0x000fce0000000003 */
.L_x_136:
[----:B------:R-:W-:Y:S05]  /*5ca0*/  BSYNC B1 ;  /* 0x0000000000017941 */ /* 0x000fea0003800000 */
.L_x_134:
        /* <DEDUP_REMOVED lines=10> */
.L_x_138:
[----:B------:R-:W1:Y:S02]  /*5d50*/  MUFU.RCP R0, R29 ;  /* 0x0000001d00007308 */ /* 0x000e640000001000 */
[----:B-1----:R-:W-:-:S04]  /*5d60*/  FFMA R3, R29, R0, -1 ;  /* 0xbf8000001d037423 */ /* 0x002fc80000000000 */
[----:B------:R-:W-:-:S04]  /*5d70*/  FADD.FTZ R3, -R3, -RZ ;  /* 0x800000ff03037221 */ /* 0x000fc80000010100 */
[----:B------:R-:W-:-:S07]  /*5d80*/  FFMA R27, R0, R3, R0 ;  /* 0x00000003001b7223 */ /* 0x000fce0000000000 */
.L_x_139:
[----:B------:R-:W-:Y:S05]  /*5d90*/  BSYNC B1 ;  /* 0x0000000000017941 */ /* 0x000fea0003800000 */
.L_x_137:
        /* <DEDUP_REMOVED lines=10> */
.L_x_141:
[----:B------:R-:W1:Y:S02]  /*5e40*/  MUFU.RCP R3, R30 ;  /* 0x0000001e00037308 */ /* 0x000e640000001000 */
[----:B-1----:R-:W-:-:S04]  /*5e50*/  FFMA R0, R30, R3, -1 ;  /* 0xbf8000001e007423 */ /* 0x002fc80000000003 */
[----:B------:R-:W-:-:S04]  /*5e60*/  FADD.FTZ R0, -R0, -RZ ;  /* 0x800000ff00007221 */ /* 0x000fc80000010100 */
[----:B------:R-:W-:-:S07]  /*5e70*/  FFMA R28, R3, R0, R3 ;  /* 0x00000000031c7223 */ /* 0x000fce0000000003 */
.L_x_142:
[----:B------:R-:W-:Y:S05]  /*5e80*/  BSYNC B1 ;  /* 0x0000000000017941 */ /* 0x000fea0003800000 */
.L_x_140:
        /* <DEDUP_REMOVED lines=10> */
.L_x_144:
[----:B------:R-:W1:Y:S02]  /*5f30*/  MUFU.RCP R0, R31 ;  /* 0x0000001f00007308 */ /* 0x000e640000001000 */
[----:B-1----:R-:W-:-:S04]  /*5f40*/  FFMA R3, R31, R0, -1 ;  /* 0xbf8000001f037423 */ /* 0x002fc80000000000 */
[----:B------:R-:W-:-:S04]  /*5f50*/  FADD.FTZ R3, -R3, -RZ ;  /* 0x800000ff03037221 */ /* 0x000fc80000010100 */
[----:B------:R-:W-:-:S07]  /*5f60*/  FFMA R29, R0, R3, R0 ;  /* 0x00000003001d7223 */ /* 0x000fce0000000000 */
.L_x_145:
[----:B------:R-:W-:Y:S05]  /*5f70*/  BSYNC B1 ;  /* 0x0000000000017941 */ /* 0x000fea0003800000 */
.L_x_143:
        /* <DEDUP_REMOVED lines=10> */
.L_x_147:
[----:B------:R-:W1:Y:S02]  /*6020*/  MUFU.RCP R3, R32 ;  /* 0x0000002000037308 */ /* 0x000e640000001000 */
[----:B-1----:R-:W-:-:S04]  /*6030*/  FFMA R0, R32, R3, -1 ;  /* 0xbf80000020007423 */ /* 0x002fc80000000003 */
[----:B------:R-:W-:-:S04]  /*6040*/  FADD.FTZ R0, -R0, -RZ ;  /* 0x800000ff00007221 */ /* 0x000fc80000010100 */
[----:B------:R-:W-:-:S07]  /*6050*/  FFMA R30, R3, R0, R3 ;  /* 0x00000000031e7223 */ /* 0x000fce0000000003 */
.L_x_148:
[----:B------:R-:W-:Y:S05]  /*6060*/  BSYNC B1 ;  /* 0x0000000000017941 */ /* 0x000fea0003800000 */
.L_x_146:
        /* <DEDUP_REMOVED lines=10> */
.L_x_150:
[----:B------:R-:W1:Y:S02]  /*6110*/  MUFU.RCP R0, R33 ;  /* 0x0000002100007308 */ /* 0x000e640000001000 */
[----:B-1----:R-:W-:-:S04]  /*6120*/  FFMA R3, R33, R0, -1 ;  /* 0xbf80000021037423 */ /* 0x002fc80000000000 */
[----:B------:R-:W-:-:S04]  /*6130*/  FADD.FTZ R3, -R3, -RZ ;  /* 0x800000ff03037221 */ /* 0x000fc80000010100 */
[----:B------:R-:W-:-:S07]  /*6140*/  FFMA R31, R0, R3, R0 ;  /* 0x00000003001f7223 */ /* 0x000fce0000000000 */
.L_x_151:
[----:B------:R-:W-:Y:S05]  /*6150*/  BSYNC B1 ;  /* 0x0000000000017941 */ /* 0x000fea0003800000 */
.L_x_149:
        /* <DEDUP_REMOVED lines=10> */
.L_x_153:
[----:B------:R-:W1:Y:S02]  /*6200*/  MUFU.RCP R3, R34 ;  /* 0x0000002200037308 */ /* 0x000e640000001000 */
[----:B-1----:R-:W-:-:S04]  /*6210*/  FFMA R0, R34, R3, -1 ;  /* 0xbf80000022007423 */ /* 0x002fc80000000003 */
[----:B------:R-:W-:-:S04]  /*6220*/  FADD.FTZ R0, -R0, -RZ ;  /* 0x800000ff00007221 */ /* 0x000fc80000010100 */
[----:B------:R-:W-:-:S07]  /*6230*/  FFMA R32, R3, R0, R3 ;  /* 0x0000000003207223 */ /* 0x000fce0000000003 */
.L_x_154:
[----:B------:R-:W-:Y:S05]  /*6240*/  BSYNC B1 ;  /* 0x0000000000017941 */ /* 0x000fea0003800000 */
.L_x_152:
[----:B------:R-:W-:-:S04]  /*6250*/  IADD3 R0, R35, 0x1800000, RZ ;  /* 0x0180000023007810 */ /* 0x000fc80007ffe0ff */
[----:B------:R-:W-:-:S04]  /*6260*/  LOP3.LUT R0, R0, 0x7f800000, RZ, 0xc0, !PT ;  /* 0x7f80000000007812 */ /* 0x000fc800078ec0ff */
[----:B------:R-:W-:-:S13]  /*6270*/  ISETP.GT.U32.AND P2, PT, R0, 0x1ffffff, PT ;  /* 0x01ffffff0000780c */ /* 0x000fda0003f44070 */
[----:B------:R-:W-:Y:S05]  /*6280*/  @P2 BRA `(.L_x_155) ;  /* 0x0000000000102947 */ /* 0x000fea0003800000 */
[----:B------:R-:W-:Y:S02]  /*6290*/  MOV R0, R35 ;  /* 0x0000002300007202 */ /* 0x000fe40000000f00 */
[----:B------:R-:W-:-:S07]  /*62a0*/  MOV R4, 0x62c0 ;  /* 0x000062c000047802 */ /* 0x000fce0000000f00 */
[----:B------:R-:W-:Y:S05]  /*62b0*/  CALL.REL.NOINC `($__internal_0_$__cuda_sm20_rcp_rn_f32_slowpath) ;  /* 0x000000f800847944 */ /* 0x000fea0003c00000 */
[----:B------:R-:W-:Y:S05]  /*62c0*/  BRA `(.L_x_156) ;  /* 0x0000000000107947 */ /* 0x000fea0003800000 */
.L_x_155:
[----:B------:R-:W1:Y:S02]  /*62d0*/  MUFU.RCP R0, R35 ;  /* 0x0000002300007308 */ /* 0x000e640000001000 */
[----:B-1----:R-:W-:-:S04]  /*62e0*/  FFMA R3, R35, R0, -1 ;  /* 0xbf80000023037423 */ /* 0x002fc80000000000 */
[----:B------:R-:W-:-:S04]  /*62f0*/  FADD.FTZ R3, -R3, -RZ ;  /* 0x800000ff03037221 */ /* 0x000fc80000010100 */
[----:B------:R-:W-:-:S07]  /*6300*/  FFMA R0, R0, R3, R0 ;  /* 0x0000000300007223 */ /* 0x000fce0000000000 */
.L_x_156:
[----:B------:R-:W-:Y:S01]  /*6310*/  F2FP.BF16.F32.PACK_AB R6, R24, R11 ;  /* 0x0000000b1806723e */ /* 0x000fe200000010ff */
[----:B------:R-:W-:Y:S05]  /*6320*/  WARPSYNC.ALL ;  /* 0x0000000000007948 */ /* 0x000fea0003800000 */
[----:B------:R-:W-:Y:S01]  /*6330*/  F2FP.BF16.F32.PACK_AB R4, R37, R36 ;  /* 0x000000242504723e */ /* 0x000fe200000010ff */
[----:B------:R-:W-:Y:S01]  /*6340*/  BSSY B0, `(.L_x_157) ;  /* 0x000001b000007945 */ /* 0x000fe20003800000 */
[----:B------:R-:W-:Y:S02]  /*6350*/  F2FP.BF16.F32.PACK_AB R5, R38, R9 ;  /* 0x000000092605723e */ /* 0x000fe400000010ff */
[----:B------:R-:W-:-:S02]  /*6360*/  F2FP.BF16.F32.PACK_AB R7, R25, R10 ;  /* 0x0000000a1907723e */ /* 0x000fc400000010ff */
[----:B------:R-:W-:Y:S02]  /*6370*/  F2FP.BF16.F32.PACK_AB R11, R0, R32 ;  /* 0x00000020000b723e */ /* 0x000fe400000010ff */
[----:B------:R-:W-:Y:S01]  /*6380*/  F2FP.BF16.F32.PACK_AB R8, R27, R26 ;  /* 0x0000001a1b08723e */ /* 0x000fe200000010ff */
[----:B------:R1:W-:Y:S01]  /*6390*/  STSM.16.M88.4 [R92+0x2200], R4 ;  /* 0x002200045c007844 */ /* 0x0003e20000000200 */
[----:B------:R-:W-:Y:S02]  /*63a0*/  F2FP.BF16.F32.PACK_AB R9, R29, R28 ;  /* 0x0000001c1d09723e */ /* 0x000fe400000010ff */
[----:B------:R-:W-:Y:S02]  /*63b0*/  F2FP.BF16.F32.PACK_AB R10, R31, R30 ;  /* 0x0000001e1f0a723e */ /* 0x000fe400000010ff */
        /* <DEDUP_REMOVED lines=12> */
[----:B------:R-:W-:Y:S02]  /*6480*/  UIADD3 UR4, UR52, 0x2200, URZ ;  /* 0x0000220034047890 */ /* 0x000fe4000fffe03f */
[----:B------:R-:W-:Y:S01]  /*6490*/  UIADD3.X UR9, URZ, UR55, URZ, UP0, !UPT ;  /* 0x000000373f097290 */ /* 0x000fe200087fe43f */
[----:B------:R-:W-:Y:S01]  /*64a0*/  UMOV UR5, UR45 ;  /* 0x0000002d00057c82 */ /* 0x000fe20008000000 */
[----:B------:R-:W-:-:S07]  /*64b0*/  UMOV UR7, UR47 ;  /* 0x0000002f00077c82 */ /* 0x000fce0008000000 */
[----:B------:R2:W-:Y:S01]  /*64c0*/  UTMASTG.3D [UR4], [UR8] ;  /* 0x00000004080073b5 */ /* 0x0005e20008010000 */
[----:B------:R0:W-:Y:S01]  /*64d0*/  UTMACMDFLUSH ;  /* 0x00000000000079b7 */ /* 0x0001e20000000000 */
[----:B--2---:R-:W-:-:S04]  /*64e0*/  DEPBAR.LE SB0, 0x1 ;  /* 0x000080400000791a */ /* 0x004fc80000000000 */
.L_x_158:
[----:B------:R-:W-:Y:S05]  /*64f0*/  BSYNC B0 ;  /* 0x0000000000007941 */ /* 0x000fea0003800000 */
.L_x_157:
[----:B-1----:R-:W-:Y:S01]  /*6500*/  IADD3 R0, R92, 0x2200, RZ ;  /* 0x000022005c007810 */ /* 0x002fe20007ffe0ff */
[----:B------:R-:W-:Y:S04]  /*6510*/  BAR.SYNC.DEFER_BLOCKING 0x1, 0x100 ;  /* 0x0044000000007b1d */ /* 0x000fe80000010000 */
[----:B------:R-:W-:Y:S02]  /*6520*/  IMAD R9, R155, 0x2, R0 ;  /* 0x000000029b097824 */ /* 0x000fe400078e0200 */
[----:B------:R-:W-:Y:S04]  /*6530*/  BSSY B0, `(.L_x_159) ;  /* 0x0000009000007945 */ /* 0x000fe80003800000 */
[----:B------:R-:W-:Y:S05]  /*6540*/  @P0 BRA `(.L_x_160) ;  /* 0x00000000001c0947 */ /* 0x000fea0003800000 */
[----:B------:R-:W-:-:S13]  /*6550*/  ISETP.NE.AND P2, PT, R158, 0x3, PT ;  /* 0x000000039e00780c */ /* 0x000fda0003f45270 */
[----:B------:R-:W-:Y:S05]  /*6560*/  @!P2 BRA `(.L_x_161) ;  /* 0x000000000004a947 */ /* 0x000fea0003800000 */
[----:B------:R-:W-:Y:S01]  /*6570*/  BPT.TRAP 0x1 ;  /* 0x000000040000795c */ /* 0x000fe20000300000 */
.L_x_161:
[----:B------:R-:W-:-:S04]  /*6580*/  ULEA UR4, UR36, UR52, 0x3 ;  /* 0x0000003424047291 */ /* 0x000fc8000f8e183f */
[----:B------:R-:W-:-:S04]  /*6590*/  UIADD3 UR4, UR4, 0x60, URZ ;  /* 0x0000006004047890 */ /* 0x000fc8000fffe03f */
[----:B------:R-:W-:-:S09]  /*65a0*/  UPRMT UR4, UR51, 0x654, UR4 ;  /* 0x0000065433047896 */ /* 0x000fd20008000004 */
[----:B------:R-:W-:Y:S03]  /*65b0*/  SYNCS.ARRIVE.TRANS64.RED.A1T0 RZ, [UR4], RZ ;  /* 0x000000ffffff79a7 */ /* 0x000fe60008100404 */
.L_x_160:
[----:B------:R-:W-:Y:S05]  /*65c0*/  BSYNC B0 ;  /* 0x0000000000007941 */ /* 0x000fea0003800000 */
.L_x_159:
[----:B------:R-:W-:Y:S01]  /*65d0*/  UIADD3 UR36, UR36, 0x1, URZ ;  /* 0x0000000124247890 */ /* 0x000fe2000fffe03f */
[----:B------:R-:W-:Y:S01]  /*65e0*/  BSSY B0, `(.L_x_162) ;  /* 0x0000038000007945 */ /* 0x000fe20003800000 */
[----:B------:R-:W-:Y:S02]  /*65f0*/  MOV R10, RZ ;  /* 0x000000ff000a7202 */ /* 0x000fe40000000f00 */
[----:B------:R-:W-:-:S04]  /*6600*/  UISETP.NE.AND UP0, UPT, UR36, 0x4, UPT ;  /* 0x000000042400788c */ /* 0x000fc8000bf05270 */
[----:B------:R-:W-:Y:S01]  /*6610*/  USEL UR36, UR36, URZ, UP0 ;  /* 0x0000003f24247287 */ /* 0x000fe20008000000 */
[----:B------:R-:W-:Y:S11]  /*6620*/  @P0 BRA `(.L_x_163) ;  /* 0x0000000000cc0947 */ /* 0x000ff60003800000 */
[----:B------:R-:W-:-:S13]  /*6630*/  ISETP.NE.AND P2, PT, R158, 0x3, PT ;  /* 0x000000039e00780c */ /* 0x000fda0003f45270 */
[----:B------:R-:W-:Y:S05]  /*6640*/  @!P2 BRA `(.L_x_164) ;  /* 0x000000000004a947 */ /* 0x000fea0003800000 */
[----:B------:R-:W-:Y:S01]  /*6650*/  BPT.TRAP 0x1 ;  /* 0x000000040000795c */ /* 0x000fe20000300000 */
.L_x_164:
[C---:B------:R-:W-:Y:S01]  /*6660*/  LEA R0, R12.reuse, UR52, 0x3 ;  /* 0x000000340c007c11 */ /* 0x040fe2000f8e18ff */
[----:B------:R-:W-:Y:S01]  /*6670*/  BSSY B1, `(.L_x_165) ;  /* 0x0000006000017945 */ /* 0x000fe20003800000 */
[----:B------:R-:W-:Y:S02]  /*6680*/  SHF.L.U32 R3, RZ, 0x1f, RZ ;  /* 0x0000001fff037819 */ /* 0x000fe400000006ff */
[----:B------:R-:W-:Y:S02]  /*6690*/  IADD3 R11, R12, 0x1, RZ ;  /* 0x000000010c0b7810 */ /* 0x000fe40007ffe0ff */
[----:B------:R-:W1:Y:S02]  /*66a0*/  SYNCS.PHASECHK.TRANS64.TRYWAIT P2, [R0+URZ+0x40], R3 ;  /* 0x00004003000075a7 */ /* 0x000e64000804017f */
[----:B------:R-:W-:Y:S01]  /*66b0*/  ISETP.NE.AND P3, PT, R11, 0x4, PT ;  /* 0x000000040b00780c */ /* 0x000fe20003f65270 */
[----:B-1----:R-:W-:-:S12]  /*66c0*/  @!P2 BRA `(.L_x_166) ;  /* 0x000000ec0064a947 */ /* 0x002fd80003800000 */
.L_x_612:
[----:B------:R-:W-:Y:S05]  /*66d0*/  BSYNC B1 ;  /* 0x0000000000017941 */ /* 0x000fea0003800000 */
.L_x_165:
[----:B------:R-:W-:Y:S05]  /*66e0*/  @P1 BRA `(.L_x_167) ;  /* 0x0000000000941947 */ /* 0x000fea0003800000 */
[----:B------:R-:W-:Y:S01]  /*66f0*/  LEA R30, R12, R101, 0xd ;  /* 0x000000650c1e7211 */ /* 0x000fe200078e68ff */
[----:B------:R-:W-:Y:S05]  /*6700*/  WARPSYNC.ALL ;  /* 0x0000000000007948 */ /* 0x000fea0003800000 */
[----:B------:R-:W-:Y:S01]  /*6710*/  LEA R5, R155, R30, 0x1 ;  /* 0x0000001e9b057211 */ /* 0x000fe200078e08ff */
[----:B------:R-:W1:Y:S05]  /*6720*/  LDSM.16.M88.4 R12, [R30] ;  /* 0x000000001e0c783b */ /* 0x000e6a0000000200 */
[----:B------:R-:W2:Y:S01]  /*6730*/  LDSM.16.M88.4 R4, [R5] ;  /* 0x000000000504783b */ /* 0x000ea20000000200 */
[----:B-1----:R-:W-:Y:S01]  /*6740*/  IMAD.U32 R0, R12, 0x10000, RZ ;  /* 0x000100000c007824 */ /* 0x002fe200078e00ff */
[----:B------:R-:W-:-:S02]  /*6750*/  SHF.L.U32 R20, R14, 0x10, RZ ;  /* 0x000000100e147819 */ /* 0x000fc400000006ff */
[----:B------:R-:W-:Y:S02]  /*6760*/  LOP3.LUT R12, R12, 0xffff0000, RZ, 0xc0, !PT ;  /* 0xffff00000c0c7812 */ /* 0x000fe400078ec0ff */
[----:B--2---:R-:W-:Y:S01]  /*6770*/  SHF.L.U32 R30, R4, 0x10, RZ ;  /* 0x00000010041e7819 */ /* 0x004fe200000006ff */
[----:B------:R-:W-:Y:S01]  /*6780*/  IMAD.U32 R32, R5, 0x10000, RZ ;  /* 0x0001000005207824 */ /* 0x000fe200078e00ff */
[----:B------:R-:W-:Y:S01]  /*6790*/  SHF.L.U32 R36, R6, 0x10, RZ ;  /* 0x0000001006247819 */ /* 0x000fe200000006ff */
        /* <DEDUP_REMOVED lines=26> */
.L_x_167:
[----:B------:R-:W-:Y:S02]  /*6940*/  SEL R10, RZ, 0x1, P3 ;  /* 0x00000001ff0a7807 */ /* 0x000fe40001800000 */
[----:B------:R-:W-:-:S07]  /*6950*/  SEL R12, R11, RZ, P3 ;  /* 0x000000ff0b0c7207 */ /* 0x000fce0001800000 */
.L_x_163:
[----:B------:R-:W-:Y:S05]  /*6960*/  BSYNC B0 ;  /* 0x0000000000007941 */ /* 0x000fea0003800000 */
.L_x_162:
[----:B------:R-:W-:Y:S01]  /*6970*/  MOV R160, 0x3bbb989d ;  /* 0x3bbb989d00a07802 */ /* 0x000fe20000000f00 */
[C---:B------:R-:W-:Y:S01]  /*6980*/  FFMA R109, R154.reuse, R109, R89 ;  /* 0x0000006d9a6d7223 */ /* 0x040fe20000000059 */
[----:B------:R-:W-:Y:S01]  /*6990*/  MOV R161, 0x437c0000 ;  /* 0x437c000000a17802 */ /* 0x000fe20000000f00 */
[C---:B------:R-:W-:Y:S01]  /*69a0*/  FFMA R104, R154.reuse, R104, R13 ;  /* 0x000000689a687223 */ /* 0x040fe2000000000d */
[C---:B------:R-:W-:Y:S01]  /*69b0*/  FFMA R108, R154.reuse, R108, R91 ;  /* 0x0000006c9a6c7223 */ /* 0x040fe2000000005b */
[----:B------:R-:W-:Y:S01]  /*69c0*/  FFMA.SAT R26, -R109, R160, 0.5 ;  /* 0x3f0000006d1a7423 */ /* 0x000fe200000021a0 */
[C---:B------:R-:W-:Y:S01]  /*69d0*/  FFMA R105, R154.reuse, R105, R14 ;  /* 0x000000699a697223 */ /* 0x040fe2000000000e */
[C---:B------:R-:W-:Y:S01]  /*69e0*/  FFMA R110, R154.reuse, R110, R23 ;  /* 0x0000006e9a6e7223 */ /* 0x040fe20000000017 */
[----:B------:R-:W-:Y:S01]  /*69f0*/  FFMA R106, R154, R106, R21 ;  /* 0x0000006a9a6a7223 */ /* 0x000fe20000000015 */
[-C--:B-1----:R-:W-:Y:S01]  /*6a00*/  FFMA.SAT R0, -R104, R160.reuse, 0.5 ;  /* 0x3f00000068007423 */ /* 0x082fe200000021a0 */
[-C--:B------:R-:W-:Y:S01]  /*6a10*/  FFMA.SAT R11, -R108, R160.reuse, 0.5 ;  /* 0x3f0000006c0b7423 */ /* 0x080fe200000021a0 */
[-C--:B------:R-:W-:Y:S01]  /*6a20*/  FFMA.RM R28, R26, R161.reuse, 12582913 ;  /* 0x4b4000011a1c7423 */ /* 0x080fe200000040a1 */
[-C--:B------:R-:W-:Y:S01]  /*6a30*/  FFMA.SAT R3, -R105, R160.reuse, 0.5 ;  /* 0x3f00000069037423 */ /* 0x080fe200000021a0 */
[-C--:B------:R-:W-:Y:S01]  /*6a40*/  FFMA.SAT R29, -R110, R160.reuse, 0.5 ;  /* 0x3f0000006e1d7423 */ /* 0x080fe200000021a0 */
[----:B------:R-:W-:Y:S01]  /*6a50*/  FFMA.SAT R4, -R106, R160, 0.5 ;  /* 0x3f0000006a047423 */ /* 0x000fe200000021a0 */
[-C--:B------:R-:W-:Y:S01]  /*6a60*/  FFMA.RM R0, R0, R161.reuse, 12582913 ;  /* 0x4b40000100007423 */ /* 0x080fe200000040a1 */
[-C--:B------:R-:W-:Y:S01]  /*6a70*/  FFMA.RM R25, R11, R161.reuse, 12582913 ;  /* 0x4b4000010b197423 */ /* 0x080fe200000040a1 */
[----:B------:R-:W-:Y:S01]  /*6a80*/  FADD R26, R28, -12583039 ;  /* 0xcb40007f1c1a7421 */ /* 0x000fe20000000000 */
[-C--:B------:R-:W-:Y:S01]  /*6a90*/  FFMA.RM R3, R3, R161.reuse, 12582913 ;  /* 0x4b40000103037423 */ /* 0x080fe200000040a1 */
[-C--:B------:R-:W-:Y:S01]  /*6aa0*/  FFMA.RM R31, R29, R161.reuse, 12582913 ;  /* 0x4b4000011d1f7423 */ /* 0x080fe200000040a1 */
[----:B------:R-:W-:Y:S01]  /*6ab0*/  FFMA.RM R4, R4, R161, 12582913 ;  /* 0x4b40000104047423 */ /* 0x000fe200000040a1 */
[----:B------:R-:W-:Y:S01]  /*6ac0*/  FADD R5, R0, -12583039 ;  /* 0xcb40007f00057421 */ /* 0x000fe20000000000 */
[----:B------:R-:W-:Y:S01]  /*6ad0*/  FADD R11, R25, -12583039 ;  /* 0xcb40007f190b7421 */ /* 0x000fe20000000000 */
[----:B------:R-:W-:Y:S01]  /*6ae0*/  FFMA R30, -R109, 1.4426950216293334961, -R26 ;  /* 0x3fb8aa3b6d1e7823 */ /* 0x000fe2000000091a */
[----:B------:R-:W-:Y:S01]  /*6af0*/  FADD R6, R3, -12583039 ;  /* 0xcb40007f03067421 */ /* 0x000fe20000000000 */
[C---:B------:R-:W-:Y:S01]  /*6b00*/  FFMA R112, R154.reuse, R112, R159 ;  /* 0x000000709a707223 */ /* 0x040fe2000000009f */
[C---:B------:R-:W-:Y:S01]  /*6b10*/  FFMA R107, R154.reuse, R107, R15 ;  /* 0x0000006b9a6b7223 */ /* 0x040fe2000000000f */
[----:B------:R-:W-:Y:S01]  /*6b20*/  FADD R29, R31, -12583039 ;  /* 0xcb40007f1f1d7421 */ /* 0x000fe20000000000 */
[----:B------:R-:W-:Y:S01]  /*6b30*/  FFMA R113, R154, R113, R95 ;  /* 0x000000719a717223 */ /* 0x000fe2000000005f */
[----:B------:R-:W-:Y:S01]  /*6b40*/  FADD R7, R4, -12583039 ;  /* 0xcb40007f04077421 */ /* 0x000fe20000000000 */
[----:B------:R-:W-:Y:S01]  /*6b50*/  FFMA R5, -R104, 1.4426950216293334961, -R5 ;  /* 0x3fb8aa3b68057823 */ /* 0x000fe20000000905 */
[----:B------:R-:W-:Y:S01]  /*6b60*/  FFMA R27, -R108, 1.4426950216293334961, -R11 ;  /* 0x3fb8aa3b6c1b7823 */ /* 0x000fe2000000090b */
[----:B------:R-:W-:Y:S01]  /*6b70*/  FFMA R30, -R109, 1.925963033500011079e-08, R30 ;  /* 0x32a570606d1e7823 */ /* 0x000fe2000000011e */
[----:B------:R-:W-:Y:S01]  /*6b80*/  FFMA R6, -R105, 1.4426950216293334961, -R6 ;  /* 0x3fb8aa3b69067823 */ /* 0x000fe20000000906 */
[----:B------:R-:W-:Y:S01]  /*6b90*/  FFMA.SAT R34, -R112, R160, 0.5 ;  /* 0x3f00000070227423 */ /* 0x000fe200000021a0 */
[----:B------:R-:W-:Y:S01]  /*6ba0*/  FFMA R114, R154, R114, R93 ;  /* 0x000000729a727223 */ /* 0x000fe2000000005d */
[-C--:B------:R-:W-:Y:S01]  /*6bb0*/  FFMA.SAT R8, -R107, R160.reuse, 0.5 ;  /* 0x3f0000006b087423 */ /* 0x080fe200000021a0 */
[-C--:B------:R-:W-:Y:S01]  /*6bc0*/  FFMA.SAT R35, -R113, R160.reuse, 0.5 ;  /* 0x3f00000071237423 */ /* 0x080fe200000021a0 */
[----:B------:R-:W-:Y:S01]  /*6bd0*/  FFMA R7, -R106, 1.4426950216293334961, -R7 ;  /* 0x3fb8aa3b6a077823 */ /* 0x000fe20000000907 */
[----:B------:R-:W-:Y:S01]  /*6be0*/  FFMA R33, -R110, 1.4426950216293334961, -R29 ;  /* 0x3fb8aa3b6e217823 */ /* 0x000fe2000000091d */
[----:B------:R-:W-:Y:S01]  /*6bf0*/  FFMA R115, R154, R115, R20 ;  /* 0x000000739a737223 */ /* 0x000fe20000000014 */
[----:B------:R-:W-:Y:S01]  /*6c00*/  FFMA R5, -R104, 1.925963033500011079e-08, R5 ;  /* 0x32a5706068057823 */ /* 0x000fe20000000105 */
[----:B------:R-:W-:Y:S01]  /*6c10*/  FFMA R27, -R108, 1.925963033500011079e-08, R27 ;  /* 0x32a570606c1b7823 */ /* 0x000fe2000000011b */
[----:B------:R1:W-:Y:S01]  /*6c20*/  MUFU.EX2 R29, R30 ;  /* 0x0000001e001d7308 */ /* 0x0003e20000000800 */
[----:B------:R-:W-:Y:S01]  /*6c30*/  FFMA R105, -R105, 1.925963033500011079e-08, R6 ;  /* 0x32a5706069697823 */ /* 0x000fe20000000106 */
[-C--:B------:R-:W-:Y:S01]  /*6c40*/  FFMA.RM R34, R34, R161.reuse, 12582913 ;  /* 0x4b40000122227423 */ /* 0x080fe200000040a1 */
[-C--:B------:R-:W-:Y:S01]  /*6c50*/  FFMA.RM R6, R8, R161.reuse, 12582913 ;  /* 0x4b40000108067423 */ /* 0x080fe200000040a1 */
[----:B------:R-:W-:Y:S01]  /*6c60*/  FFMA.RM R38, R35, R161, 12582913 ;  /* 0x4b40000123267423 */ /* 0x000fe200000040a1 */
[----:B------:R-:W-:Y:S01]  /*6c70*/  FFMA R7, -R106, 1.925963033500011079e-08, R7 ;  /* 0x32a570606a077823 */ /* 0x000fe20000000107 */
[-C--:B------:R-:W-:Y:S01]  /*6c80*/  FFMA.SAT R35, -R115, R160.reuse, 0.5 ;  /* 0x3f00000073237423 */ /* 0x080fe200000021a0 */
[----:B------:R-:W-:Y:S01]  /*6c90*/  FADD R24, R6, -12583039 ;  /* 0xcb40007f06187421 */ /* 0x000fe20000000000 */
[----:B------:R2:W-:Y:S01]  /*6ca0*/  MUFU.EX2 R26, R27 ;  /* 0x0000001b001a7308 */ /* 0x0005e20000000800 */
[----:B-1----:R-:W-:Y:S01]  /*6cb0*/  FFMA.SAT R30, -R114, R160, 0.5 ;  /* 0x3f000000721e7423 */ /* 0x002fe200000021a0 */
[C---:B------:R-:W-:Y:S01]  /*6cc0*/  FFMA R111, R154.reuse, R111, R157 ;  /* 0x0000006f9a6f7223 */ /* 0x040fe2000000009d */
[----:B------:R-:W-:Y:S01]  /*6cd0*/  FFMA.RM R100, R35, R161, 12582913 ;  /* 0x4b40000123647423 */ /* 0x000fe200000040a1 */
[----:B------:R-:W-:Y:S01]  /*6ce0*/  FFMA R119, R154, R119, R90 ;  /* 0x000000779a777223 */ /* 0x000fe2000000005a */
[----:B------:R-:W-:Y:S01]  /*6cf0*/  FFMA.RM R39, R30, R161, 12582913 ;  /* 0x4b4000011e277423 */ /* 0x000fe200000040a1 */
[----:B------:R-:W-:Y:S01]  /*6d00*/  FADD R30, R38, -12583039 ;  /* 0xcb40007f261e7421 */ /* 0x000fe20000000000 */
[----:B------:R-:W-:Y:S01]  /*6d10*/  FFMA R24, -R107, 1.4426950216293334961, -R24 ;  /* 0x3fb8aa3b6b187823 */ /* 0x000fe20000000918 */
[----:B------:R-:W1:Y:S01]  /*6d20*/  MUFU.EX2 R5, R5 ;  /* 0x0000000500057308 */ /* 0x000e620000000800 */
[----:B--2---:R-:W-:Y:S01]  /*6d30*/  FADD R27, R34, -12583039 ;  /* 0xcb40007f221b7421 */ /* 0x004fe20000000000 */
[----:B------:R-:W-:Y:S01]  /*6d40*/  FADD R35, R39, -12583039 ;  /* 0xcb40007f27237421 */ /* 0x000fe20000000000 */
[C---:B------:R-:W-:Y:S01]  /*6d50*/  FFMA R116, R154.reuse, R116, R97 ;  /* 0x000000749a747223 */ /* 0x040fe20000000061 */
[----:B------:R-:W-:Y:S01]  /*6d60*/  FFMA R117, R154, R117, R88 ;  /* 0x000000759a757223 */ /* 0x000fe20000000058 */
[----:B------:R-:W-:Y:S01]  /*6d70*/  FFMA R27, -R112, 1.4426950216293334961, -R27 ;  /* 0x3fb8aa3b701b7823 */ /* 0x000fe2000000091b */
[----:B------:R-:W-:Y:S01]  /*6d80*/  FFMA R118, R154, R118, R99 ;  /* 0x000000769a767223 */ /* 0x000fe20000000063 */
[-C--:B------:R-:W-:Y:S01]  /*6d90*/  FFMA.SAT R32, -R111, R160.reuse, 0.5 ;  /* 0x3f0000006f207423 */ /* 0x080fe200000021a0 */
[----:B------:R-:W2:Y:S01]  /*6da0*/  MUFU.EX2 R7, R7 ;  /* 0x0000000700077308 */ /* 0x000ea20000000800 */
[----:B------:R-:W-:Y:S01]  /*6db0*/  FADD R96, R100, -12583039 ;  /* 0xcb40007f64607421 */ /* 0x000fe20000000000 */
[-C--:B------:R-:W-:Y:S01]  /*6dc0*/  FFMA.SAT R106, -R119, R160.reuse, 0.5 ;  /* 0x3f000000776a7423 */ /* 0x080fe200000021a0 */
[----:B------:R-:W-:Y:S01]  /*6dd0*/  FFMA R27, -R112, 1.925963033500011079e-08, R27 ;  /* 0x32a57060701b7823 */ /* 0x000fe2000000011b */
[----:B------:R-:W-:Y:S01]  /*6de0*/  FFMA R36, -R113, 1.4426950216293334961, -R30 ;  /* 0x3fb8aa3b71247823 */ /* 0x000fe2000000091e */
[----:B------:R-:W-:Y:S01]  /*6df0*/  FFMA R35, -R114, 1.4426950216293334961, -R35 ;  /* 0x3fb8aa3b72237823 */ /* 0x000fe20000000923 */
[----:B------:R-:W-:Y:S01]  /*6e00*/  FFMA R24, -R107, 1.925963033500011079e-08, R24 ;  /* 0x32a570606b187823 */ /* 0x000fe20000000118 */
[-C--:B------:R-:W-:Y:S01]  /*6e10*/  FFMA.SAT R37, -R116, R160.reuse, 0.5 ;  /* 0x3f00000074257423 */ /* 0x080fe200000021a0 */
[-C--:B------:R-:W-:Y:S01]  /*6e20*/  FFMA.SAT R102, -R117, R160.reuse, 0.5 ;  /* 0x3f00000075667423 */ /* 0x080fe200000021a0 */
[----:B------:R-:W-:Y:S01]  /*6e30*/  FFMA.SAT R103, -R118, R160, 0.5 ;  /* 0x3f00000076677423 */ /* 0x000fe200000021a0 */
[-C--:B------:R-:W-:Y:S01]  /*6e40*/  FFMA.RM R32, R32, R161.reuse, 12582913 ;  /* 0x4b40000120207423 */ /* 0x080fe200000040a1 */
[----:B------:R-:W-:Y:S01]  /*6e50*/  FFMA R98, -R115, 1.4426950216293334961, -R96 ;  /* 0x3fb8aa3b73627823 */ /* 0x000fe20000000960 */
[----:B------:R3:W4:Y:S01]  /*6e60*/  MUFU.EX2 R8, R105 ;  /* 0x0000006900087308 */ /* 0x0007220000000800 */
[-C--:B------:R-:W-:Y:S01]  /*6e70*/  FFMA.RM R106, R106, R161.reuse, 12582913 ;  /* 0x4b4000016a6a7423 */ /* 0x080fe200000040a1 */
[----:B------:R-:W-:Y:S01]  /*6e80*/  FFMA R36, -R113, 1.925963033500011079e-08, R36 ;  /* 0x32a5706071247823 */ /* 0x000fe20000000124 */
[----:B------:R-:W-:Y:S01]  /*6e90*/  FFMA R35, -R114, 1.925963033500011079e-08, R35 ;  /* 0x32a5706072237823 */ /* 0x000fe20000000123 */
[----:B------:R-:W-:Y:S01]  /*6ea0*/  FFMA.RM R104, R102, R161, 12582913 ;  /* 0x4b40000166687423 */ /* 0x000fe200000040a1 */
[----:B------:R-:W-:-:S02]  /*6eb0*/  IMAD.SHL.U32 R0, R0, 0x800000, RZ ;  /* 0x0080000000007824 */ /* 0x000fc400078e00ff */
[----:B------:R-:W-:Y:S01]  /*6ec0*/  FFMA R115, -R115, 1.925963033500011079e-08, R98 ;  /* 0x32a5706073737823 */ /* 0x000fe20000000162 */
[----:B------:R-:W-:Y:S01]  /*6ed0*/  FADD R108, R106, -12583039 ;  /* 0xcb40007f6a6c7421 */ /* 0x000fe20000000000 */
[----:B------:R5:W-:Y:S01]  /*6ee0*/  MUFU.EX2 R30, R27 ;  /* 0x0000001b001e7308 */ /* 0x000be20000000800 */
[----:B---3--:R-:W-:Y:S01]  /*6ef0*/  FFMA.RM R105, R103, R161, 12582913 ;  /* 0x4b40000167697423 */ /* 0x008fe200000040a1 */
[----:B------:R-:W-:Y:S01]  /*6f00*/  SHF.L.U32 R4, R4, 0x17, RZ ;  /* 0x0000001704047819 */ /* 0x000fe200000006ff */
[----:B-1----:R-:W-:Y:S01]  /*6f10*/  FFMA R5, R0, R5, 1 ;  /* 0x3f80000000057423 */ /* 0x002fe20000000005 */
[----:B------:R-:W-:Y:S01]  /*6f20*/  FFMA R108, -R119, 1.4426950216293334961, -R108 ;  /* 0x3fb8aa3b776c7823 */ /* 0x000fe2000000096c */
[----:B------:R-:W-:Y:S01]  /*6f30*/  FFMA R33, -R110, 1.925963033500011079e-08, R33 ;  /* 0x32a570606e217823 */ /* 0x000fe20000000121 */
[----:B------:R-:W-:Y:S01]  /*6f40*/  SHF.L.U32 R3, R3, 0x17, RZ ;  /* 0x0000001703037819 */ /* 0x000fe200000006ff */
[----:B--2---:R-:W-:Y:S01]  /*6f50*/  FFMA R107, R4, R7, 1 ;  /* 0x3f800000046b7423 */ /* 0x004fe20000000007 */
[----:B------:R1:W2:Y:S01]  /*6f60*/  MUFU.EX2 R11, R24 ;  /* 0x00000018000b7308 */ /* 0x0002a20000000800 */
[----:B-----5:R-:W-:Y:S01]  /*6f70*/  FFMA.RM R27, R37, R161, 12582913 ;  /* 0x4b400001251b7423 */ /* 0x020fe200000040a1 */
[----:B------:R-:W-:-:S02]  /*6f80*/  VIADD R4, R5, 0x1800000 ;  /* 0x0180000005047836 */ /* 0x000fc40000000000 */
[----:B------:R-:W-:Y:S01]  /*6f90*/  FFMA R108, -R119, 1.925963033500011079e-08, R108 ;  /* 0x32a57060776c7823 */ /* 0x000fe2000000016c */
[----:B----4-:R-:W-:Y:S01]  /*6fa0*/  FFMA R110, R3, R8, 1 ;  /* 0x3f800000036e7423 */ /* 0x010fe20000000008 */
[----:B------:R-:W-:Y:S01]  /*6fb0*/  FADD R37, R27, -12583039 ;  /* 0xcb40007f1b257421 */ /* 0x000fe20000000000 */
[----:B------:R-:W-:Y:S01]  /*6fc0*/  SHF.L.U32 R25, R25, 0x17, RZ ;  /* 0x0000001719197819 */ /* 0x000fe200000006ff */
[----:B------:R-:W-:Y:S01]  /*6fd0*/  IMAD.SHL.U32 R28, R28, 0x800000, RZ ;  /* 0x008000001c1c7824 */ /* 0x000fe200078e00ff */
[----:B------:R3:W4:Y:S01]  /*6fe0*/  MUFU.EX2 R96, R36 ;  /* 0x0000002400607308 */ /* 0x0007220000000800 */
[----:B-1----:R-:W-:Y:S01]  /*6ff0*/  FADD R24, R32, -12583039 ;  /* 0xcb40007f20187421 */ /* 0x002fe20000000000 */
[----:B------:R-:W-:Y:S01]  /*7000*/  FFMA R37, -R116, 1.4426950216293334961, -R37 ;  /* 0x3fb8aa3b74257823 */ /* 0x000fe20000000925 */
[----:B------:R-:W-:Y:S01]  /*7010*/  LOP3.LUT R4, R4, 0x7f800000, RZ, 0xc0, !PT ;  /* 0x7f80000004047812 */ /* 0x000fe200078ec0ff */
[----:B------:R-:W-:Y:S01]  /*7020*/  FFMA R109, R25, R26, 1 ;  /* 0x3f800000196d7423 */ /* 0x000fe2000000001a */
[C---:B------:R-:W-:Y:S01]  /*7030*/  FFMA R24, -R111.reuse, 1.4426950216293334961, -R24 ;  /* 0x3fb8aa3b6f187823 */ /* 0x040fe20000000918 */
[----:B------:R-:W-:Y:S01]  /*7040*/  FFMA R37, -R116, 1.925963033500011079e-08, R37 ;  /* 0x32a5706074257823 */ /* 0x000fe20000000125 */
[----:B------:R-:W-:Y:S01]  /*7050*/  ISETP.GT.U32.AND P2, PT, R4, 0x1ffffff, PT ;  /* 0x01ffffff0400780c */ /* 0x000fe20003f44070 */
[----:B------:R1:W-:Y:S01]  /*7060*/  MUFU.EX2 R98, R35 ;  /* 0x0000002300627308 */ /* 0x0003e20000000800 */
[----:B---3--:R-:W-:Y:S01]  /*7070*/  FADD R36, R104, -12583039 ;  /* 0xcb40007f68247421 */ /* 0x008fe20000000000 */
[----:B------:R-:W-:Y:S01]  /*7080*/  FFMA R24, -R111, 1.925963033500011079e-08, R24 ;  /* 0x32a570606f187823 */ /* 0x000fe20000000118 */
[----:B------:R-:W-:Y:S01]  /*7090*/  SHF.L.U32 R6, R6, 0x17, RZ ;  /* 0x0000001706067819 */ /* 0x000fe200000006ff */
[----:B------:R-:W-:Y:S01]  /*70a0*/  FFMA R114, R28, R29, 1 ;  /* 0x3f8000001c727423 */ /* 0x000fe2000000001d */
[----:B------:R-:W-:Y:S01]  /*70b0*/  FFMA R36, -R117, 1.4426950216293334961, -R36 ;  /* 0x3fb8aa3b75247823 */ /* 0x000fe20000000924 */
[----:B------:R-:W-:Y:S01]  /*70c0*/  SHF.L.U32 R26, R27, 0x17, RZ ;  /* 0x000000171b1a7819 */ /* 0x000fe200000006ff */
[C---:B------:R-:W-:Y:S01]  /*70d0*/  IMAD.SHL.U32 R28, R105.reuse, 0x800000, RZ ;  /* 0x00800000691c7824 */ /* 0x040fe200078e00ff */
[----:B------:R-:W-:Y:S01]  /*70e0*/  MUFU.EX2 R24, R24 ;  /* 0x0000001800187308 */ /* 0x000fe20000000800 */
[----:B-1----:R-:W-:Y:S01]  /*70f0*/  FADD R35, R105, -12583039 ;  /* 0xcb40007f69237421 */ /* 0x002fe20000000000 */
[----:B------:R-:W-:Y:S01]  /*7100*/  FFMA R117, -R117, 1.925963033500011079e-08, R36 ;  /* 0x32a5706075757823 */ /* 0x000fe20000000124 */
[----:B--2---:R-:W-:Y:S01]  /*7110*/  FFMA R112, R6, R11, 1 ;  /* 0x3f80000006707423 */ /* 0x004fe2000000000b */
[----:B------:R-:W-:Y:S01]  /*7120*/  SHF.L.U32 R36, R31, 0x17, RZ ;  /* 0x000000171f247819 */ /* 0x000fe200000006ff */
[----:B------:R-:W-:Y:S01]  /*7130*/  FFMA R35, -R118, 1.4426950216293334961, -R35 ;  /* 0x3fb8aa3b76237823 */ /* 0x000fe20000000923 */
[----:B------:R-:W-:Y:S01]  /*7140*/  SHF.L.U32 R11, R38, 0x17, RZ ;  /* 0x00000017260b7819 */ /* 0x000fe200000006ff */
[----:B------:R-:W-:Y:S01]  /*7150*/  BSSY B1, `(.L_x_168) ;  /* 0x0000022000017945 */ /* 0x000fe20003800000 */
[----:B------:R-:W1:Y:S01]  /*7160*/  MUFU.EX2 R33, R33 ;  /* 0x0000002100217308 */ /* 0x000e620000000800 */
[----:B------:R-:W-:Y:S01]  /*7170*/  FFMA R118, -R118, 1.925963033500011079e-08, R35 ;  /* 0x32a5706076767823 */ /* 0x000fe20000000123 */
[----:B------:R-:W-:Y:S01]  /*7180*/  SHF.L.U32 R35, R34, 0x17, RZ ;  /* 0x0000001722237819 */ /* 0x000fe200000006ff */
[----:B----4-:R-:W-:Y:S01]  /*7190*/  FFMA R11, R11, R96, 1 ;  /* 0x3f8000000b0b7423 */ /* 0x010fe20000000060 */
[----:B------:R-:W-:-:S02]  /*71a0*/  SHF.L.U32 R39, R39, 0x17, RZ ;  /* 0x0000001727277819 */ /* 0x000fc400000006ff */
[----:B------:R-:W-:Y:S01]  /*71b0*/  SHF.L.U32 R25, R100, 0x17, RZ ;  /* 0x0000001764197819 */ /* 0x000fe200000006ff */
[----:B------:R-:W-:Y:S01]  /*71c0*/  FFMA R35, R35, R30, 1 ;  /* 0x3f80000023237423 */ /* 0x000fe2000000001e */
[----:B------:R-:W2:Y:S01]  /*71d0*/  MUFU.EX2 R102, R115 ;  /* 0x0000007300667308 */ /* 0x000ea20000000800 */
[----:B------:R-:W-:Y:S02]  /*71e0*/  SHF.L.U32 R27, R104, 0x17, RZ ;  /* 0x00000017681b7819 */ /* 0x000fe400000006ff */
[----:B------:R-:W-:-:S05]  /*71f0*/  SHF.L.U32 R29, R106, 0x17, RZ ;  /* 0x000000176a1d7819 */ /* 0x000fca00000006ff */
[----:B------:R3:W4:Y:S01]  /*7200*/  MUFU.EX2 R103, R37 ;  /* 0x0000002500677308 */ /* 0x0007220000000800 */
[----:B-1----:R-:W-:-:S07]  /*7210*/  FFMA R36, R36, R33, 1 ;  /* 0x3f80000024247423 */ /* 0x002fce0000000021 */
[----:B------:R-:W1:Y:S01]  /*7220*/  MUFU.EX2 R0, R117 ;  /* 0x0000007500007308 */ /* 0x000e620000000800 */
[----:B---3--:R-:W-:Y:S01]  /*7230*/  SHF.L.U32 R37, R32, 0x17, RZ ;  /* 0x0000001720257819 */ /* 0x008fe200000006ff */
[----:B--2---:R-:W-:-:S04]  /*7240*/  FFMA R25, R25, R102, 1 ;  /* 0x3f80000019197423 */ /* 0x004fc80000000066 */
[----:B------:R-:W-:Y:S01]  /*7250*/  FFMA R37, R37, R24, 1 ;  /* 0x3f80000025257423 */ /* 0x000fe20000000018 */
[----:B------:R-:W-:Y:S01]  /*7260*/  FFMA R24, R39, R98, 1 ;  /* 0x3f80000027187423 */ /* 0x000fe20000000062 */
[----:B------:R-:W2:Y:S01]  /*7270*/  MUFU.EX2 R3, R118 ;  /* 0x0000007600037308 */ /* 0x000ea20000000800 */
[----:B----4-:R-:W-:-:S07]  /*7280*/  FFMA R26, R26, R103, 1 ;  /* 0x3f8000001a1a7423 */ /* 0x010fce0000000067 */
[----:B------:R-:W3:Y:S01]  /*7290*/  MUFU.EX2 R108, R108 ;  /* 0x0000006c006c7308 */ /* 0x000ee20000000800 */
[----:B-1----:R-:W-:Y:S01]  /*72a0*/  FFMA R27, R27, R0, 1 ;  /* 0x3f8000001b1b7423 */ /* 0x002fe20000000000 */
[----:B--2---:R-:W-:Y:S01]  /*72b0*/  FFMA R28, R28, R3, 1 ;  /* 0x3f8000001c1c7423 */ /* 0x004fe20000000003 */
[----:B---3--:R-:W-:Y:S01]  /*72c0*/  FFMA R29, R29, R108, 1 ;  /* 0x3f8000001d1d7423 */ /* 0x008fe2000000006c */
[----:B------:R-:W-:Y:S06]  /*72d0*/  @P2 BRA `(.L_x_169) ;  /* 0x0000000000142947 */ /* 0x000fec0003800000 */
[----:B------:R-:W-:Y:S02]  /*72e0*/  MOV R0, R5 ;  /* 0x0000000500007202 */ /* 0x000fe40000000f00 */
[----:B------:R-:W-:-:S07]  /*72f0*/  MOV R4, 0x7310 ;  /* 0x0000731000047802 */ /* 0x000fce0000000f00 */
[----:B------:R-:W-:Y:S05]  /*7300*/  CALL.REL.NOINC `($__internal_0_$__cuda_sm20_rcp_rn_f32_slowpath) ;  /* 0x000000e800707944 */ /* 0x000fea0003c00000 */
[----:B------:R-:W-:Y:S01]  /*7310*/  MOV R30, R0 ;  /* 0x00000000001e7202 */ /* 0x000fe20000000f00 */
[----:B------:R-:W-:Y:S06]  /*7320*/  BRA `(.L_x_170) ;  /* 0x0000000000107947 */ /* 0x000fec0003800000 */
.L_x_169:
[----:B------:R-:W1:Y:S02]  /*7330*/  MUFU.RCP R30, R5 ;  /* 0x00000005001e7308 */ /* 0x000e640000001000 */
[----:B-1----:R-:W-:-:S04]  /*7340*/  FFMA R0, R5, R30, -1 ;  /* 0xbf80000005007423 */ /* 0x002fc8000000001e */
[----:B------:R-:W-:-:S04]  /*7350*/  FADD.FTZ R3, -R0, -RZ ;  /* 0x800000ff00037221 */ /* 0x000fc80000010100 */
[----:B------:R-:W-:-:S07]  /*7360*/  FFMA R30, R30, R3, R30 ;  /* 0x000000031e1e7223 */ /* 0x000fce000000001e */
.L_x_170:
[----:B------:R-:W-:Y:S05]  /*7370*/  BSYNC B1 ;  /* 0x0000000000017941 */ /* 0x000fea0003800000 */
.L_x_168:
        /* <DEDUP_REMOVED lines=10> */
.L_x_172:
[----:B------:R-:W1:Y:S02]  /*7420*/  MUFU.RCP R31, R110 ;  /* 0x0000006e001f7308 */ /* 0x000e640000001000 */
[----:B-1----:R-:W-:-:S04]  /*7430*/  FFMA R0, R110, R31, -1 ;  /* 0xbf8000006e007423 */ /* 0x002fc8000000001f */
[----:B------:R-:W-:-:S04]  /*7440*/  FADD.FTZ R0, -R0, -RZ ;  /* 0x800000ff00007221 */ /* 0x000fc80000010100 */
[----:B------:R-:W-:-:S07]  /*7450*/  FFMA R31, R31, R0, R31 ;  /* 0x000000001f1f7223 */ /* 0x000fce000000001f */
.L_x_173:
[----:B------:R-:W-:Y:S05]  /*7460*/  BSYNC B1 ;  /* 0x0000000000017941 */ /* 0x000fea0003800000 */
.L_x_171:
        /* <DEDUP_REMOVED lines=10> */
.L_x_175:
[----:B------:R-:W1:Y:S02]  /*7510*/  MUFU.RCP R32, R107 ;  /* 0x0000006b00207308 */ /* 0x000e640000001000 */
[----:B-1----:R-:W-:-:S04]  /*7520*/  FFMA R0, R107, R32, -1 ;  /* 0xbf8000006b007423 */ /* 0x002fc80000000020 */
[----:B------:R-:W-:-:S04]  /*7530*/  FADD.FTZ R3, -R0, -RZ ;  /* 0x800000ff00037221 */ /* 0x000fc80000010100 */
[----:B------:R-:W-:-:S07]  /*7540*/  FFMA R32, R32, R3, R32 ;  /* 0x0000000320207223 */ /* 0x000fce0000000020 */
.L_x_176:
[----:B------:R-:W-:Y:S05]  /*7550*/  BSYNC B1 ;  /* 0x0000000000017941 */ /* 0x000fea0003800000 */
.L_x_174:
        /* <DEDUP_REMOVED lines=10> */
.L_x_178:
[----:B------:R-:W1:Y:S02]  /*7600*/  MUFU.RCP R33, R112 ;  /* 0x0000007000217308 */ /* 0x000e640000001000 */
[----:B-1----:R-:W-:-:S04]  /*7610*/  FFMA R0, R112, R33, -1 ;  /* 0xbf80000070007423 */ /* 0x002fc80000000021 */
[----:B------:R-:W-:-:S04]  /*7620*/  FADD.FTZ R0, -R0, -RZ ;  /* 0x800000ff00007221 */ /* 0x000fc80000010100 */
[----:B------:R-:W-:-:S07]  /*7630*/  FFMA R33, R33, R0, R33 ;  /* 0x0000000021217223 */ /* 0x000fce0000000021 */
.L_x_179:
[----:B------:R-:W-:Y:S05]  /*7640*/  BSYNC B1 ;  /* 0x0000000000017941 */ /* 0x000fea0003800000 */
.L_x_177:
        /* <DEDUP_REMOVED lines=10> */
.L_x_181:
[----:B------:R-:W1:Y:S02]  /*76f0*/  MUFU.RCP R34, R109 ;  /* 0x0000006d00227308 */ /* 0x000e640000001000 */
[----:B-1----:R-:W-:-:S04]  /*7700*/  FFMA R0, R109, R34, -1 ;  /* 0xbf8000006d007423 */ /* 0x002fc80000000022 */
[----:B------:R-:W-:-:S04]  /*7710*/  FADD.FTZ R3, -R0, -RZ ;  /* 0x800000ff00037221 */ /* 0x000fc80000010100 */
[----:B------:R-:W-:-:S07]  /*7720*/  FFMA R34, R34, R3, R34 ;  /* 0x0000000322227223 */ /* 0x000fce0000000022 */
.L_x_182:
[----:B------:R-:W-:Y:S05]  /*7730*/  BSYNC B1 ;  /* 0x0000000000017941 */ /* 0x000fea0003800000 */
.L_x_180:
        /* <DEDUP_REMOVED lines=10> */
.L_x_184:
[----:B------:R-:W1:Y:S02]  /*77e0*/  MUFU.RCP R39, R114 ;  /* 0x0000007200277308 */ /* 0x000e640000001000 */
[----:B-1----:R-:W-:-:S04]  /*77f0*/  FFMA R0, R114, R39, -1 ;  /* 0xbf80000072007423 */ /* 0x002fc80000000027 */
[----:B------:R-:W-:-:S04]  /*7800*/  FADD.FTZ R0, -R0, -RZ ;  /* 0x800000ff00007221 */ /* 0x000fc80000010100 */
[----:B------:R-:W-:-:S07]  /*7810*/  FFMA R39, R39, R0, R39 ;  /* 0x0000000027277223 */ /* 0x000fce0000000027 */
.L_x_185:
[----:B------:R-:W-:Y:S05]  /*7820*/  BSYNC B1 ;  /* 0x0000000000017941 */ /* 0x000fea0003800000 */
.L_x_183:
        /* <DEDUP_REMOVED lines=10> */
.L_x_187:
[----:B------:R-:W1:Y:S02]  /*78d0*/  MUFU.RCP R3, R36 ;  /* 0x0000002400037308 */ /* 0x000e640000001000 */
[----:B-1----:R-:W-:-:S04]  /*78e0*/  FFMA R0, R36, R3, -1 ;  /* 0xbf80000024007423 */ /* 0x002fc80000000003 */
[----:B------:R-:W-:-:S04]  /*78f0*/  FADD.FTZ R0, -R0, -RZ ;  /* 0x800000ff00007221 */ /* 0x000fc80000010100 */
[----:B------:R-:W-:-:S07]  /*7900*/  FFMA R38, R3, R0, R3 ;  /* 0x0000000003267223 */ /* 0x000fce0000000003 */
.L_x_188:
[----:B------:R-:W-:Y:S05]  /*7910*/  BSYNC B1 ;  /* 0x0000000000017941 */ /* 0x000fea0003800000 */
.L_x_186:
        /* <DEDUP_REMOVED lines=10> */
.L_x_190:
[----:B------:R-:W1:Y:S02]  /*79c0*/  MUFU.RCP R0, R37 ;  /* 0x0000002500007308 */ /* 0x000e640000001000 */
[----:B-1----:R-:W-:-:S04]  /*79d0*/  FFMA R3, R37, R0, -1 ;  /* 0xbf80000025037423 */ /* 0x002fc80000000000 */
[----:B------:R-:W-:-:S04]  /*79e0*/  FADD.FTZ R3, -R3, -RZ ;  /* 0x800000ff03037221 */ /* 0x000fc80000010100 */
[----:B------:R-:W-:-:S07]  /*79f0*/  FFMA R103, R0, R3, R0 ;  /* 0x0000000300677223 */ /* 0x000fce0000000000 */
.L_x_191:
[----:B------:R-:W-:Y:S05]  /*7a00*/  BSYNC B1 ;  /* 0x0000000000017941 */ /* 0x000fea0003800000 */
.L_x_189:
        /* <DEDUP_REMOVED lines=10> */
.L_x_193:
[----:B------:R-:W1:Y:S02]  /*7ab0*/  MUFU.RCP R36, R35 ;  /* 0x0000002300247308 */ /* 0x000e640000001000 */
[----:B-1----:R-:W-:-:S04]  /*7ac0*/  FFMA R0, R35, R36, -1 ;  /* 0xbf80000023007423 */ /* 0x002fc80000000024 */
[----:B------:R-:W-:-:S04]  /*7ad0*/  FADD.FTZ R3, -R0, -RZ ;  /* 0x800000ff00037221 */ /* 0x000fc80000010100 */
[----:B------:R-:W-:-:S07]  /*7ae0*/  FFMA R36, R36, R3, R36 ;  /* 0x0000000324247223 */ /* 0x000fce0000000024 */
.L_x_194:
[----:B------:R-:W-:Y:S05]  /*7af0*/  BSYNC B1 ;  /* 0x0000000000017941 */ /* 0x000fea0003800000 */
.L_x_192:
        /* <DEDUP_REMOVED lines=10> */
.L_x_196:
[----:B------:R-:W1:Y:S02]  /*7ba0*/  MUFU.RCP R0, R11 ;  /* 0x0000000b00007308 */ /* 0x000e640000001000 */
[----:B-1----:R-:W-:-:S04]  /*7bb0*/  FFMA R3, R11, R0, -1 ;  /* 0xbf8000000b037423 */ /* 0x002fc80000000000 */
[----:B------:R-:W-:-:S04]  /*7bc0*/  FADD.FTZ R3, -R3, -RZ ;  /* 0x800000ff03037221 */ /* 0x000fc80000010100 */
[----:B------:R-:W-:-:S07]  /*7bd0*/  FFMA R35, R0, R3, R0 ;  /* 0x0000000300237223 */ /* 0x000fce0000000000 */
.L_x_197:
[----:B------:R-:W-:Y:S05]  /*7be0*/  BSYNC B1 ;  /* 0x0000000000017941 */ /* 0x000fea0003800000 */
.L_x_195:
        /* <DEDUP_REMOVED lines=10> */
.L_x_199:
[----:B------:R-:W1:Y:S02]  /*7c90*/  MUFU.RCP R11, R24 ;  /* 0x00000018000b7308 */ /* 0x000e640000001000 */
[----:B-1----:R-:W-:-:S04]  /*7ca0*/  FFMA R0, R24, R11, -1 ;  /* 0xbf80000018007423 */ /* 0x002fc8000000000b */
[----:B------:R-:W-:-:S04]  /*7cb0*/  FADD.FTZ R0, -R0, -RZ ;  /* 0x800000ff00007221 */ /* 0x000fc80000010100 */
[----:B------:R-:W-:-:S07]  /*7cc0*/  FFMA R11, R11, R0, R11 ;  /* 0x000000000b0b7223 */ /* 0x000fce000000000b */
.L_x_200:
[----:B------:R-:W-:Y:S05]  /*7cd0*/  BSYNC B1 ;  /* 0x0000000000017941 */ /* 0x000fea0003800000 */
.L_x_198:
        /* <DEDUP_REMOVED lines=10> */
.L_x_202:
[----:B------:R-:W1:Y:S02]  /*7d80*/  MUFU.RCP R96, R25 ;  /* 0x0000001900607308 */ /* 0x000e640000001000 */
[----:B-1----:R-:W-:-:S04]  /*7d90*/  FFMA R0, R25, R96, -1 ;  /* 0xbf80000019007423 */ /* 0x002fc80000000060 */
[----:B------:R-:W-:-:S04]  /*7da0*/  FADD.FTZ R3, -R0, -RZ ;  /* 0x800000ff00037221 */ /* 0x000fc80000010100 */
[----:B------:R-:W-:-:S07]  /*7db0*/  FFMA R96, R96, R3, R96 ;  /* 0x0000000360607223 */ /* 0x000fce0000000060 */
.L_x_203:
[----:B------:R-:W-:Y:S05]  /*7dc0*/  BSYNC B1 ;  /* 0x0000000000017941 */ /* 0x000fea0003800000 */
.L_x_201:
        /* <DEDUP_REMOVED lines=10> */
.L_x_205:
[----:B------:R-:W1:Y:S02]  /*7e70*/  MUFU.RCP R37, R26 ;  /* 0x0000001a00257308 */ /* 0x000e640000001000 */
[----:B-1----:R-:W-:-:S04]  /*7e80*/  FFMA R0, R26, R37, -1 ;  /* 0xbf8000001a007423 */ /* 0x002fc80000000025 */
[----:B------:R-:W-:-:S04]  /*7e90*/  FADD.FTZ R0, -R0, -RZ ;  /* 0x800000ff00007221 */ /* 0x000fc80000010100 */
[----:B------:R-:W-:-:S07]  /*7ea0*/  FFMA R37, R37, R0, R37 ;  /* 0x0000000025257223 */ /* 0x000fce0000000025 */
.L_x_206:
[----:B------:R-:W-:Y:S05]  /*7eb0*/  BSYNC B1 ;  /* 0x0000000000017941 */ /* 0x000fea0003800000 */
.L_x_204:
        /* <DEDUP_REMOVED lines=10> */
.L_x_208:
[----:B------:R-:W1:Y:S02]  /*7f60*/  MUFU.RCP R26, R27 ;  /* 0x0000001b001a7308 */ /* 0x000e640000001000 */
[----:B-1----:R-:W-:-:S04]  /*7f70*/  FFMA R0, R27, R26, -1 ;  /* 0xbf8000001b007423 */ /* 0x002fc8000000001a */
[----:B------:R-:W-:-:S04]  /*7f80*/  FADD.FTZ R3, -R0, -RZ ;  /* 0x800000ff00037221 */ /* 0x000fc80000010100 */
[----:B------:R-:W-:-:S07]  /*7f90*/  FFMA R26, R26, R3, R26 ;  /* 0x000000031a1a7223 */ /* 0x000fce000000001a */
.L_x_209:
[----:B------:R-:W-:Y:S05]  /*7fa0*/  BSYNC B1 ;  /* 0x0000000000017941 */ /* 0x000fea0003800000 */
.L_x_207:
        /* <DEDUP_REMOVED lines=10> */
.L_x_211:
[----:B------:R-:W1:Y:S02]  /*8050*/  MUFU.RCP R27, R28 ;  /* 0x0000001c001b7308 */ /* 0x000e640000001000 */
[----:B-1----:R-:W-:-:S04]  /*8060*/  FFMA R0, R28, R27, -1 ;  /* 0xbf8000001c007423 */ /* 0x002fc8000000001b */
[----:B------:R-:W-:-:S04]  /*8070*/  FADD.FTZ R0, -R0, -RZ ;  /* 0x800000ff00007221 */ /* 0x000fc80000010100 */
[----:B------:R-:W-:-:S07]  /*8080*/  FFMA R27, R27, R0, R27 ;  /* 0x000000001b1b7223 */ /* 0x000fce000000001b */
.L_x_212:
[----:B------:R-:W-:Y:S05]  /*8090*/  BSYNC B1 ;  /* 0x0000000000017941 */ /* 0x000fea0003800000 */
.L_x_210:
        /* <DEDUP_REMOVED lines=8> */
.L_x_213:
[----:B------:R-:W1:Y:S02]  /*8120*/  MUFU.RCP R0, R29 ;  /* 0x0000001d00007308 */ /* 0x000e640000001000 */
[----:B-1----:R-:W-:-:S04]  /*8130*/  FFMA R3, R29, R0, -1 ;  /* 0xbf8000001d037423 */ /* 0x002fc80000000000 */
[----:B------:R-:W-:-:S04]  /*8140*/  FADD.FTZ R3, -R3, -RZ ;  /* 0x800000ff03037221 */ /* 0x000fc80000010100 */
[----:B------:R-:W-:-:S07]  /*8150*/  FFMA R0, R0, R3, R0 ;  /* 0x0000000300007223 */ /* 0x000fce0000000000 */
.L_x_214:
        /* <DEDUP_REMOVED lines=30> */
.L_x_216:
[----:B------:R-:W-:Y:S05]  /*8340*/  BSYNC B0 ;  /* 0x0000000000007941 */ /* 0x000fea0003800000 */
.L_x_215:
        /* <DEDUP_REMOVED lines=8> */
.L_x_219:
[----:B------:R-:W-:-:S04]  /*83d0*/  ULEA UR4, UR36, UR52, 0x3 ;  /* 0x0000003424047291 */ /* 0x000fc8000f8e183f */
[----:B------:R-:W-:-:S04]  /*83e0*/  UIADD3 UR4, UR4, 0x60, URZ ;  /* 0x0000006004047890 */ /* 0x000fc8000fffe03f */
[----:B------:R-:W-:-:S09]  /*83f0*/  UPRMT UR4, UR51, 0x654, UR4 ;  /* 0x0000065433047896 */ /* 0x000fd20008000004 */
[----:B------:R-:W-:Y:S03]  /*8400*/  SYNCS.ARRIVE.TRANS64.RED.A1T0 RZ, [UR4], RZ ;  /* 0x000000ffffff79a7 */ /* 0x000fe60008100404 */
.L_x_218:
[----:B------:R-:W-:Y:S05]  /*8410*/  BSYNC B0 ;  /* 0x0000000000007941 */ /* 0x000fea0003800000 */
.L_x_217:
[----:B------:R-:W-:Y:S01]  /*8420*/  UIADD3 UR4, UR36, 0x1, URZ ;  /* 0x0000000124047890 */ /* 0x000fe2000fffe03f */
[----:B------:R-:W-:Y:S03]  /*8430*/  BSSY B0, `(.L_x_220) ;  /* 0x0000038000007945 */ /* 0x000fe60003800000 */
[----:B------:R-:W-:-:S04]  /*8440*/  UISETP.NE.AND UP0, UPT, UR4, 0x4, UPT ;  /* 0x000000040400788c */ /* 0x000fc8000bf05270 */
[----:B------:R-:W-:Y:S01]  /*8450*/  USEL UR5, UR4, URZ, UP0 ;  /* 0x0000003f04057287 */ /* 0x000fe20008000000 */
[----:B------:R-:W-:Y:S11]  /*8460*/  @P0 BRA `(.L_x_221) ;  /* 0x0000000000d00947 */ /* 0x000ff60003800000 */
[----:B------:R-:W-:-:S13]  /*8470*/  ISETP.NE.AND P2, PT, R158, 0x3, PT ;  /* 0x000000039e00780c */ /* 0x000fda0003f45270 */
[----:B------:R-:W-:Y:S05]  /*8480*/  @!P2 BRA `(.L_x_222) ;  /* 0x000000000004a947 */ /* 0x000fea0003800000 */
[----:B------:R-:W-:Y:S01]  /*8490*/  BPT.TRAP 0x1 ;  /* 0x000000040000795c */ /* 0x000fe20000300000 */
.L_x_222:
[----:B------:R-:W-:Y:S01]  /*84a0*/  LEA R3, R12, UR52, 0x3 ;  /* 0x000000340c037c11 */ /* 0x000fe2000f8e18ff */
[----:B------:R-:W-:Y:S01]  /*84b0*/  BSSY B1, `(.L_x_223) ;  /* 0x0000007000017945 */ /* 0x000fe20003800000 */
[----:B------:R-:W-:Y:S02]  /*84c0*/  SHF.L.U32 R0, R10, 0x1f, RZ ;  /* 0x0000001f0a007819 */ /* 0x000fe400000006ff */
[----:B------:R-:W-:Y:S02]  /*84d0*/  IADD3 R25, R12, 0x1, RZ ;  /* 0x000000010c197810 */ /* 0x000fe40007ffe0ff */
[----:B------:R-:W1:Y:S02]  /*84e0*/  SYNCS.PHASECHK.TRANS64.TRYWAIT P2, [R3+URZ+0x40], R0 ;  /* 0x00004000030075a7 */ /* 0x000e64000804017f */
[----:B------:R-:W-:-:S04]  /*84f0*/  ISETP.NE.AND P3, PT, R25, 0x4, PT ;  /* 0x000000041900780c */ /* 0x000fc80003f65270 */
[----:B------:R-:W-:Y:S01]  /*8500*/  SEL R27, RZ, 0x1, P3 ;  /* 0x00000001ff1b7807 */ /* 0x000fe20001800000 */
[----:B-1----:R-:W-:Y:S08]  /*8510*/  @!P2 BRA `(.L_x_224) ;  /* 0x000000cc00e4a947 */ /* 0x002ff00003800000 */
.L_x_613:
[----:B------:R-:W-:Y:S05]  /*8520*/  BSYNC B1 ;  /* 0x0000000000017941 */ /* 0x000fea0003800000 */
.L_x_223:
[----:B------:R-:W-:Y:S05]  /*8530*/  @P1 BRA `(.L_x_225) ;  /* 0x0000000000941947 */ /* 0x000fea0003800000 */
[----:B------:R-:W-:Y:S01]  /*8540*/  LEA R32, R12, R101, 0xd ;  /* 0x000000650c207211 */ /* 0x000fe200078e68ff */
[----:B------:R-:W-:Y:S05]  /*8550*/  WARPSYNC.ALL ;  /* 0x0000000000007948 */ /* 0x000fea0003800000 */
[----:B------:R-:W-:Y:S01]  /*8560*/  LEA R5, R155, R32, 0x1 ;  /* 0x000000209b057211 */ /* 0x000fe200078e08ff */
[----:B------:R-:W1:Y:S05]  /*8570*/  LDSM.16.M88.4 R12, [R32] ;  /* 0x00000000200c783b */ /* 0x000e6a0000000200 */
[----:B------:R-:W2:Y:S01]  /*8580*/  LDSM.16.M88.4 R4, [R5] ;  /* 0x000000000504783b */ /* 0x000ea20000000200 */
[----:B-1----:R-:W-:Y:S01]  /*8590*/  SHF.L.U32 R0, R12, 0x10, RZ ;  /* 0x000000100c007819 */ /* 0x002fe200000006ff */
[C---:B------:R-:W-:Y:S01]  /*85a0*/  IMAD.U32 R8, R13.reuse, 0x10000, RZ ;  /* 0x000100000d087824 */ /* 0x040fe200078e00ff */
[----:B------:R-:W-:-:S02]  /*85b0*/  LOP3.LUT R20, R13, 0xffff0000, RZ, 0xc0, !PT ;  /* 0xffff00000d147812 */ /* 0x000fc400078ec0ff */
[----:B------:R-:W-:Y:S01]  /*85c0*/  LOP3.LUT R12, R12, 0xffff0000, RZ, 0xc0, !PT ;  /* 0xffff00000c0c7812 */ /* 0x000fe200078ec0ff */
[----:B--2---:R-:W-:Y:S01]  /*85d0*/  IMAD.U32 R38, R6, 0x10000, RZ ;  /* 0x0001000006267824 */ /* 0x004fe200078e00ff */
[----:B------:R-:W-:Y:S01]  /*85e0*/  SHF.L.U32 R32, R4, 0x10, RZ ;  /* 0x0000001004207819 */ /* 0x000fe200000006ff */
[----:B------:R-:W-:Y:S01]  /*85f0*/  FMUL R13, R153, R0 ;  /* 0x00000000990d7220 */ /* 0x000fe20000400000 */
[----:B------:R-:W-:Y:S01]  /*8600*/  SHF.L.U32 R90, R7, 0x10, RZ ;  /* 0x00000010075a7819 */ /* 0x000fe200000006ff */
[C---:B------:R-:W-:Y:S01]  /*8610*/  FMUL R21, R153.reuse, R8 ;  /* 0x0000000899157220 */ /* 0x040fe20000400000 */
[C---:B------:R-:W-:Y:S01]  /*8620*/  SHF.L.U32 R24, R14.reuse, 0x10, RZ ;  /* 0x000000100e187819 */ /* 0x040fe200000006ff */
        /* <DEDUP_REMOVED lines=22> */
.L_x_225:
[----:B------:R-:W-:Y:S02]  /*8790*/  LOP3.LUT R10, R10, R27, RZ, 0x3c, !PT ;  /* 0x0000001b0a0a7212 */ /* 0x000fe400078e3cff */
[----:B------:R-:W-:-:S07]  /*87a0*/  SEL R12, R25, RZ, P3 ;  /* 0x000000ff190c7207 */ /* 0x000fce0001800000 */
.L_x_221:
[----:B------:R-:W-:Y:S05]  /*87b0*/  BSYNC B0 ;  /* 0x0000000000007941 */ /* 0x000fea0003800000 */
.L_x_220:
[----:B------:R-:W-:Y:S01]  /*87c0*/  MOV R96, 0x3bbb989d ;  /* 0x3bbb989d00607802 */ /* 0x000fe20000000f00 */
        /* <DEDUP_REMOVED lines=9> */
[C---:B------:R-:W-:Y:S01]  /*8860*/  FFMA R40, R154.reuse, R40, R13 ;  /* 0x000000289a287223 */ /* 0x040fe2000000000d */
[-C--:B------:R-:W-:Y:S01]  /*8870*/  FFMA.RM R7, R5, R103.reuse, 12582913 ;  /* 0x4b40000105077423 */ /* 0x080fe20000004067 */
[----:B------:R-:W-:Y:S01]  /*8880*/  FFMA R44, R154, R44, R91 ;  /* 0x0000002c9a2c7223 */ /* 0x000fe2000000005b */
[----:B------:R-:W-:Y:S01]  /*8890*/  FADD R6, R4, -12583039 ;  /* 0xcb40007f04067421 */ /* 0x000fe20000000000 */
[----:B------:R-:W-:Y:S01]  /*88a0*/  FFMA.RM R24, R8, R103, 12582913 ;  /* 0x4b40000108187423 */ /* 0x000fe20000004067 */
[----:B------:R-:W-:Y:S01]  /*88b0*/  FADD R5, R7, -12583039 ;  /* 0xcb40007f07057421 */ /* 0x000fe20000000000 */
[-C--:B------:R-:W-:Y:S01]  /*88c0*/  FFMA.SAT R29, -R45, R96.reuse, 0.5 ;  /* 0x3f0000002d1d7423 */ /* 0x080fe20000002160 */
[C---:B------:R-:W-:Y:S01]  /*88d0*/  FFMA R6, -R41.reuse, 1.4426950216293334961, -R6 ;  /* 0x3fb8aa3b29067823 */ /* 0x040fe20000000906 */
[-C--:B-1----:R-:W-:Y:S01]  /*88e0*/  FFMA.SAT R0, -R40, R96.reuse, 0.5 ;  /* 0x3f00000028007423 */ /* 0x082fe20000002160 */
[----:B------:R-:W-:Y:S01]  /*88f0*/  FFMA R25, -R42, 1.4426950216293334961, -R5 ;  /* 0x3fb8aa3b2a197823 */ /* 0x000fe20000000905 */
[----:B------:R-:W-:Y:S01]  /*8900*/  FFMA.SAT R26, -R44, R96, 0.5 ;  /* 0x3f0000002c1a7423 */ /* 0x000fe20000002160 */
[----:B------:R-:W-:Y:S01]  /*8910*/  FFMA R6, -R41, 1.925963033500011079e-08, R6 ;  /* 0x32a5706029067823 */ /* 0x000fe20000000106 */
[----:B------:R-:W-:Y:S01]  /*8920*/  FADD R8, R24, -12583039 ;  /* 0xcb40007f18087421 */ /* 0x000fe20000000000 */
[----:B------:R-:W-:Y:S01]  /*8930*/  FFMA R46, R154, R46, R23 ;  /* 0x0000002e9a2e7223 */ /* 0x000fe20000000017 */
[----:B------:R-:W-:Y:S01]  /*8940*/  FFMA R25, -R42, 1.925963033500011079e-08, R25 ;  /* 0x32a570602a197823 */ /* 0x000fe20000000119 */
[----:B------:R1:W2:Y:S01]  /*8950*/  MUFU.EX2 R5, R6 ;  /* 0x0000000600057308 */ /* 0x0002a20000000800 */
[----:B------:R-:W-:Y:S01]  /*8960*/  FFMA R47, R154, R47, R157 ;  /* 0x0000002f9a2f7223 */ /* 0x000fe2000000009d */
[-C--:B------:R-:W-:Y:S01]  /*8970*/  FFMA.RM R0, R0, R103.reuse, 12582913 ;  /* 0x4b40000100007423 */ /* 0x080fe20000004067 */
[-C--:B------:R-:W-:Y:S01]  /*8980*/  FFMA.RM R28, R26, R103.reuse, 12582913 ;  /* 0x4b4000011a1c7423 */ /* 0x080fe20000004067 */
[-C--:B------:R-:W-:Y:S01]  /*8990*/  FFMA.SAT R31, -R46, R96.reuse, 0.5 ;  /* 0x3f0000002e1f7423 */ /* 0x080fe20000002160 */
[----:B------:R-:W-:Y:S01]  /*89a0*/  FFMA R26, -R43, 1.4426950216293334961, -R8 ;  /* 0x3fb8aa3b2b1a7823 */ /* 0x000fe20000000908 */
[----:B------:R-:W-:Y:S01]  /*89b0*/  FADD R3, R0, -12583039 ;  /* 0xcb40007f00037421 */ /* 0x000fe20000000000 */
[----:B------:R-:W-:Y:S01]  /*89c0*/  FADD R27, R28, -12583039 ;  /* 0xcb40007f1c1b7421 */ /* 0x000fe20000000000 */
[----:B------:R3:W-:Y:S01]  /*89d0*/  MUFU.EX2 R8, R25 ;  /* 0x0000001900087308 */ /* 0x0007e20000000800 */
[-C--:B-1----:R-:W-:Y:S01]  /*89e0*/  FFMA.RM R6, R29, R103.reuse, 12582913 ;  /* 0x4b4000011d067423 */ /* 0x082fe20000004067 */
[----:B------:R-:W-:Y:S01]  /*89f0*/  FFMA.RM R31, R31, R103, 12582913 ;  /* 0x4b4000011f1f7423 */ /* 0x000fe20000004067 */
[----:B------:R-:W-:Y:S01]  /*8a00*/  FFMA R26, -R43, 1.925963033500011079e-08, R26 ;  /* 0x32a570602b1a7823 */ /* 0x000fe2000000011a */
[----:B------:R-:W-:Y:S01]  /*8a10*/  FFMA R3, -R40, 1.4426950216293334961, -R3 ;  /* 0x3fb8aa3b28037823 */ /* 0x000fe20000000903 */
[----:B------:R-:W-:Y:S01]  /*8a20*/  FADD R30, R6, -12583039 ;  /* 0xcb40007f061e7421 */ /* 0x000fe20000000000 */
[----:B------:R-:W-:Y:S01]  /*8a30*/  FFMA R49, R154, R49, R95 ;  /* 0x000000319a317223 */ /* 0x000fe2000000005f */
[----:B------:R-:W-:Y:S01]  /*8a40*/  FFMA R29, -R44, 1.4426950216293334961, -R27 ;  /* 0x3fb8aa3b2c1d7823 */ /* 0x000fe2000000091b */
[C---:B------:R-:W-:Y:S01]  /*8a50*/  FFMA R51, R154.reuse, R51, R20 ;  /* 0x000000339a337223 */ /* 0x040fe20000000014 */
[----:B---3--:R-:W-:Y:S01]  /*8a60*/  FFMA.SAT R25, -R47, R96, 0.5 ;  /* 0x3f0000002f197423 */ /* 0x008fe20000002160 */
[----:B------:R-:W-:Y:S01]  /*8a70*/  FFMA R30, -R45, 1.4426950216293334961, -R30 ;  /* 0x3fb8aa3b2d1e7823 */ /* 0x000fe2000000091e */
[----:B------:R1:W-:Y:S01]  /*8a80*/  MUFU.EX2 R27, R26 ;  /* 0x0000001a001b7308 */ /* 0x0003e20000000800 */
[----:B------:R-:W-:Y:S01]  /*8a90*/  FFMA R50, R154, R50, R93 ;  /* 0x000000329a327223 */ /* 0x000fe2000000005d */
[-C--:B------:R-:W-:Y:S01]  /*8aa0*/  FFMA.RM R32, R25, R103.reuse, 12582913 ;  /* 0x4b40000119207423 */ /* 0x080fe20000004067 */
[----:B------:R-:W-:Y:S01]  /*8ab0*/  FADD R25, R31, -12583039 ;  /* 0xcb40007f1f197421 */ /* 0x000fe20000000000 */
[----:B------:R-:W-:Y:S01]  /*8ac0*/  FFMA R30, -R45, 1.925963033500011079e-08, R30 ;  /* 0x32a570602d1e7823 */ /* 0x000fe2000000011e */
[----:B------:R-:W-:Y:S01]  /*8ad0*/  FFMA R3, -R40, 1.925963033500011079e-08, R3 ;  /* 0x32a5706028037823 */ /* 0x000fe20000000103 */
[----:B------:R-:W-:Y:S01]  /*8ae0*/  FFMA R48, R154, R48, R159 ;  /* 0x000000309a307223 */ /* 0x000fe2000000009f */
[----:B------:R-:W-:Y:S01]  /*8af0*/  FFMA R33, -R46, 1.4426950216293334961, -R25 ;  /* 0x3fb8aa3b2e217823 */ /* 0x000fe20000000919 */
[-C--:B------:R-:W-:Y:S01]  /*8b00*/  FFMA.SAT R36, -R49, R96.reuse, 0.5 ;  /* 0x3f00000031247423 */ /* 0x080fe20000002160 */
[----:B-1----:R-:W-:Y:S01]  /*8b10*/  FADD R26, R32, -12583039 ;  /* 0xcb40007f201a7421 */ /* 0x002fe20000000000 */
[----:B------:R1:W-:Y:S01]  /*8b20*/  MUFU.EX2 R25, R30 ;  /* 0x0000001e00197308 */ /* 0x0003e20000000800 */
[----:B------:R-:W-:Y:S01]  /*8b30*/  FFMA.SAT R38, -R51, R96, 0.5 ;  /* 0x3f00000033267423 */ /* 0x000fe20000002160 */
[----:B------:R-:W-:Y:S01]  /*8b40*/  FFMA R52, R154, R52, R97 ;  /* 0x000000349a347223 */ /* 0x000fe20000000061 */
[C---:B------:R-:W-:Y:S01]  /*8b50*/  FFMA R26, -R47.reuse, 1.4426950216293334961, -R26 ;  /* 0x3fb8aa3b2f1a7823 */ /* 0x040fe2000000091a */
[-C--:B------:R-:W-:Y:S01]  /*8b60*/  FFMA.SAT R34, -R48, R96.reuse, 0.5 ;  /* 0x3f00000030227423 */ /* 0x080fe20000002160 */
[-C--:B------:R-:W-:Y:S01]  /*8b70*/  FFMA.RM R36, R36, R103.reuse, 12582913 ;  /* 0x4b40000124247423 */ /* 0x080fe20000004067 */
[----:B------:R-:W-:Y:S01]  /*8b80*/  FFMA R33, -R46, 1.925963033500011079e-08, R33 ;  /* 0x32a570602e217823 */ /* 0x000fe20000000121 */
[-C--:B------:R-:W-:Y:S01]  /*8b90*/  FFMA.RM R38, R38, R103.reuse, 12582913 ;  /* 0x4b40000126267423 */ /* 0x080fe20000004067 */
[----:B------:R-:W3:Y:S01]  /*8ba0*/  MUFU.EX2 R3, R3 ;  /* 0x0000000300037308 */ /* 0x000ee20000000800 */
[-C--:B-1----:R-:W-:Y:S01]  /*8bb0*/  FFMA.SAT R30, -R50, R96.reuse, 0.5 ;  /* 0x3f000000321e7423 */ /* 0x082fe20000002160 */
[----:B------:R-:W-:Y:S01]  /*8bc0*/  FFMA.SAT R39, -R52, R96, 0.5 ;  /* 0x3f00000034277423 */ /* 0x000fe20000002160 */
[----:B------:R-:W-:Y:S01]  /*8bd0*/  FFMA R54, R154, R54, R99 ;  /* 0x000000369a367223 */ /* 0x000fe20000000063 */
[----:B------:R-:W-:Y:S01]  /*8be0*/  FFMA R47, -R47, 1.925963033500011079e-08, R26 ;  /* 0x32a570602f2f7823 */ /* 0x000fe2000000011a */
[-C--:B------:R-:W-:Y:S01]  /*8bf0*/  FFMA.RM R37, R30, R103.reuse, 12582913 ;  /* 0x4b4000011e257423 */ /* 0x080fe20000004067 */
[----:B------:R-:W-:Y:S01]  /*8c00*/  FFMA.RM R34, R34, R103, 12582913 ;  /* 0x4b40000122227423 */ /* 0x000fe20000004067 */
[----:B------:R-:W-:Y:S01]  /*8c10*/  FADD R30, R36, -12583039 ;  /* 0xcb40007f241e7421 */ /* 0x000fe20000000000 */
[----:B------:R1:W-:Y:S01]  /*8c20*/  MUFU.EX2 R26, R33 ;  /* 0x00000021001a7308 */ /* 0x0003e20000000800 */
[----:B------:R-:W-:Y:S01]  /*8c30*/  FADD R40, R38, -12583039 ;  /* 0xcb40007f26287421 */ /* 0x000fe20000000000 */
[C---:B------:R-:W-:Y:S01]  /*8c40*/  FFMA R53, R154.reuse, R53, R88 ;  /* 0x000000359a357223 */ /* 0x040fe20000000058 */
[----:B------:R-:W-:Y:S01]  /*8c50*/  FFMA R55, R154, R55, R90 ;  /* 0x000000379a377223 */ /* 0x000fe2000000005a */
[-C--:B------:R-:W-:Y:S01]  /*8c60*/  FFMA.RM R41, R39, R103.reuse, 12582913 ;  /* 0x4b40000127297423 */ /* 0x080fe20000004067 */
[-C--:B------:R-:W-:Y:S01]  /*8c70*/  FFMA.SAT R43, -R54, R96.reuse, 0.5 ;  /* 0x3f000000362b7423 */ /* 0x080fe20000002160 */
[----:B------:R-:W-:Y:S01]  /*8c80*/  FADD R35, R34, -12583039 ;  /* 0xcb40007f22237421 */ /* 0x000fe20000000000 */
[----:B------:R-:W-:Y:S01]  /*8c90*/  FFMA R30, -R49, 1.4426950216293334961, -R30 ;  /* 0x3fb8aa3b311e7823 */ /* 0x000fe2000000091e */
[----:B------:R-:W-:Y:S01]  /*8ca0*/  FFMA R40, -R51, 1.4426950216293334961, -R40 ;  /* 0x3fb8aa3b33287823 */ /* 0x000fe20000000928 */
[----:B-1----:R-:W-:Y:S01]  /*8cb0*/  FADD R33, R37, -12583039 ;  /* 0xcb40007f25217421 */ /* 0x002fe20000000000 */
[-C--:B------:R-:W-:Y:S01]  /*8cc0*/  FFMA.SAT R42, -R53, R96.reuse, 0.5 ;  /* 0x3f000000352a7423 */ /* 0x080fe20000002160 */
[----:B------:R-:W-:Y:S01]  /*8cd0*/  FFMA.SAT R45, -R55, R96, 0.5 ;  /* 0x3f000000372d7423 */ /* 0x000fe20000002160 */
[----:B------:R-:W-:Y:S01]  /*8ce0*/  FFMA R29, -R44, 1.925963033500011079e-08, R29 ;  /* 0x32a570602c1d7823 */ /* 0x000fe2000000011d */
[----:B------:R-:W-:Y:S01]  /*8cf0*/  FFMA R33, -R50, 1.4426950216293334961, -R33 ;  /* 0x3fb8aa3b32217823 */ /* 0x000fe20000000921 */
[----:B------:R-:W-:Y:S01]  /*8d00*/  FADD R39, R41, -12583039 ;  /* 0xcb40007f29277421 */ /* 0x000fe20000000000 */
[-C--:B------:R-:W-:Y:S01]  /*8d10*/  FFMA.RM R44, R43, R103.reuse, 12582913 ;  /* 0x4b4000012b2c7423 */ /* 0x080fe20000004067 */
[----:B------:R-:W-:Y:S01]  /*8d20*/  FFMA R35, -R48, 1.4426950216293334961, -R35 ;  /* 0x3fb8aa3b30237823 */ /* 0x000fe20000000923 */
[----:B------:R-:W-:Y:S01]  /*8d30*/  FFMA R30, -R49, 1.925963033500011079e-08, R30 ;  /* 0x32a57060311e7823 */ /* 0x000fe2000000011e */
[----:B------:R-:W-:Y:S01]  /*8d40*/  FFMA R40, -R51, 1.925963033500011079e-08, R40 ;  /* 0x32a5706033287823 */ /* 0x000fe20000000128 */
[-C--:B------:R-:W-:Y:S01]  /*8d50*/  FFMA.RM R42, R42, R103.reuse, 12582913 ;  /* 0x4b4000012a2a7423 */ /* 0x080fe20000004067 */
[----:B------:R-:W-:Y:S01]  /*8d60*/  FFMA.RM R46, R45, R103, 12582913 ;  /* 0x4b4000012d2e7423 */ /* 0x000fe20000004067 */
[----:B------:R-:W-:Y:S01]  /*8d70*/  SHF.L.U32 R0, R0, 0x17, RZ ;  /* 0x0000001700007819 */ /* 0x000fe200000006ff */
[----:B------:R-:W-:Y:S01]  /*8d80*/  FFMA R50, -R50, 1.925963033500011079e-08, R33 ;  /* 0x32a5706032327823 */ /* 0x000fe20000000121 */
[----:B------:R-:W-:Y:S01]  /*8d90*/  FADD R45, R44, -12583039 ;  /* 0xcb40007f2c2d7421 */ /* 0x000fe20000000000 */
[----:B------:R-:W-:Y:S01]  /*8da0*/  FFMA R35, -R48, 1.925963033500011079e-08, R35 ;  /* 0x32a5706030237823 */ /* 0x000fe20000000123 */
[----:B------:R1:W-:Y:S01]  /*8db0*/  MUFU.EX2 R33, R30 ;  /* 0x0000001e00217308 */ /* 0x0003e20000000800 */
[----:B------:R-:W-:Y:S01]  /*8dc0*/  FFMA R43, -R52, 1.4426950216293334961, -R39 ;  /* 0x3fb8aa3b342b7823 */ /* 0x000fe20000000927 */
[----:B------:R-:W-:Y:S01]  /*8dd0*/  FADD R48, R46, -12583039 ;  /* 0xcb40007f2e307421 */ /* 0x000fe20000000000 */
[----:B------:R-:W-:-:S02]  /*8de0*/  IMAD.SHL.U32 R4, R4, 0x800000, RZ ;  /* 0x0080000004047824 */ /* 0x000fc400078e00ff */
[----:B------:R-:W-:Y:S01]  /*8df0*/  FFMA R45, -R54, 1.4426950216293334961, -R45 ;  /* 0x3fb8aa3b362d7823 */ /* 0x000fe2000000092d */
[----:B------:R-:W-:Y:S01]  /*8e00*/  FFMA R43, -R52, 1.925963033500011079e-08, R43 ;  /* 0x32a57060342b7823 */ /* 0x000fe2000000012b */
[C---:B------:R-:W-:Y:S01]  /*8e10*/  FFMA R48, -R55.reuse, 1.4426950216293334961, -R48 ;  /* 0x3fb8aa3b37307823 */ /* 0x040fe20000000930 */
[----:B--2---:R-:W-:Y:S01]  /*8e20*/  FFMA R49, R4, R5, 1 ;  /* 0x3f80000004317423 */ /* 0x004fe20000000005 */
[----:B------:R3:W-:Y:S01]  /*8e30*/  MUFU.EX2 R39, R40 ;  /* 0x0000002800277308 */ /* 0x0007e20000000800 */
[----:B-1----:R-:W-:Y:S01]  /*8e40*/  FADD R30, R42, -12583039 ;  /* 0xcb40007f2a1e7421 */ /* 0x002fe20000000000 */
[----:B------:R-:W-:Y:S01]  /*8e50*/  FFMA R45, -R54, 1.925963033500011079e-08, R45 ;  /* 0x32a57060362d7823 */ /* 0x000fe2000000012d */
[----:B------:R-:W-:Y:S01]  /*8e60*/  FFMA R48, -R55, 1.925963033500011079e-08, R48 ;  /* 0x32a5706037307823 */ /* 0x000fe20000000130 */
[----:B------:R-:W-:Y:S01]  /*8e70*/  SHF.L.U32 R24, R24, 0x17, RZ ;  /* 0x0000001718187819 */ /* 0x000fe200000006ff */
[----:B------:R-:W-:Y:S01]  /*8e80*/  FFMA R30, -R53, 1.4426950216293334961, -R30 ;  /* 0x3fb8aa3b351e7823 */ /* 0x000fe2000000091e */
[----:B------:R-:W-:Y:S01]  /*8e90*/  SHF.L.U32 R28, R28, 0x17, RZ ;  /* 0x000000171c1c7819 */ /* 0x000fe200000006ff */
[----:B------:R-:W-:Y:S01]  /*8ea0*/  IMAD.SHL.U32 R31, R31, 0x800000, RZ ;  /* 0x008000001f1f7824 */ /* 0x000fe200078e00ff */
[----:B------:R-:W1:Y:S01]  /*8eb0*/  MUFU.EX2 R29, R29 ;  /* 0x0000001d001d7308 */ /* 0x000e620000000800 */
[----:B---3--:R-:W-:Y:S01]  /*8ec0*/  FFMA R40, R0, R3, 1 ;  /* 0x3f80000000287423 */ /* 0x008fe20000000003 */
[----:B------:R-:W-:Y:S01]  /*8ed0*/  FFMA R53, -R53, 1.925963033500011079e-08, R30 ;  /* 0x32a5706035357823 */ /* 0x000fe2000000011e */
[----:B------:R-:W-:Y:S01]  /*8ee0*/  FFMA R52, R24, R27, 1 ;  /* 0x3f80000018347423 */ /* 0x000fe2000000001b */
[----:B------:R-:W-:Y:S01]  /*8ef0*/  SHF.L.U32 R32, R32, 0x17, RZ ;  /* 0x0000001720207819 */ /* 0x000fe200000006ff */
[----:B------:R-:W-:Y:S01]  /*8f00*/  IMAD.SHL.U32 R37, R37, 0x800000, RZ ;  /* 0x0080000025257824 */ /* 0x000fe200078e00ff */
[----:B------:R-:W-:Y:S01]  /*8f10*/  IADD3 R4, R40, 0x1800000, RZ ;  /* 0x0180000028047810 */ /* 0x000fe20007ffe0ff */
[----:B------:R-:W-:Y:S01]  /*8f20*/  IMAD.SHL.U32 R24, R46, 0x800000, RZ ;  /* 0x008000002e187824 */ /* 0x000fe200078e00ff */
[----:B------:R-:W2:Y:S01]  /*8f30*/  MUFU.EX2 R47, R47 ;  /* 0x0000002f002f7308 */ /* 0x000ea20000000800 */
[----:B------:R-:W-:Y:S01]  /*8f40*/  SHF.L.U32 R7, R7, 0x17, RZ ;  /* 0x0000001707077819 */ /* 0x000fe200000006ff */
[----:B------:R-:W-:Y:S01]  /*8f50*/  BSSY B1, `(.L_x_226) ;  /* 0x0000027000017945 */ /* 0x000fe20003800000 */
[----:B------:R-:W-:-:S02]  /*8f60*/  LOP3.LUT R4, R4, 0x7f800000, RZ, 0xc0, !PT ;  /* 0x7f80000004047812 */ /* 0x000fc400078ec0ff */
[----:B------:R-:W-:Y:S02]  /*8f70*/  SHF.L.U32 R6, R6, 0x17, RZ ;  /* 0x0000001706067819 */ /* 0x000fe400000006ff */
[----:B------:R-:W-:Y:S01]  /*8f80*/  ISETP.GT.U32.AND P2, PT, R4, 0x1ffffff, PT ;  /* 0x01ffffff0400780c */ /* 0x000fe20003f44070 */
[----:B------:R-:W3:Y:S01]  /*8f90*/  MUFU.EX2 R35, R35 ;  /* 0x0000002300237308 */ /* 0x000ee20000000800 */
[----:B-1----:R-:W-:Y:S01]  /*8fa0*/  FFMA R51, R28, R29, 1 ;  /* 0x3f8000001c337423 */ /* 0x002fe2000000001d */
[----:B------:R-:W-:Y:S01]  /*8fb0*/  SHF.L.U32 R34, R34, 0x17, RZ ;  /* 0x0000001722227819 */ /* 0x000fe200000006ff */
[----:B------:R-:W-:Y:S01]  /*8fc0*/  FFMA R54, R6, R25, 1 ;  /* 0x3f80000006367423 */ /* 0x000fe20000000019 */
[----:B------:R-:W-:Y:S02]  /*8fd0*/  SHF.L.U32 R36, R36, 0x17, RZ ;  /* 0x0000001724247819 */ /* 0x000fe400000006ff */
[----:B------:R-:W-:Y:S02]  /*8fe0*/  SHF.L.U32 R38, R38, 0x17, RZ ;  /* 0x0000001726267819 */ /* 0x000fe400000006ff */
[----:B------:R-:W1:Y:S01]  /*8ff0*/  MUFU.EX2 R50, R50 ;  /* 0x0000003200327308 */ /* 0x000e620000000800 */
[----:B------:R-:W-:Y:S01]  /*9000*/  SHF.L.U32 R29, R41, 0x17, RZ ;  /* 0x00000017291d7819 */ /* 0x000fe200000006ff */
[----:B--2---:R-:W-:Y:S01]  /*9010*/  FFMA R96, R32, R47, 1 ;  /* 0x3f80000020607423 */ /* 0x004fe2000000002f */
[----:B------:R-:W-:Y:S01]  /*9020*/  SHF.L.U32 R27, R42, 0x17, RZ ;  /* 0x000000172a1b7819 */ /* 0x000fe200000006ff */
[----:B------:R-:W-:Y:S01]  /*9030*/  FFMA R98, R36, R33, 1 ;  /* 0x3f80000024627423 */ /* 0x000fe20000000021 */
[----:B------:R-:W-:-:S03]  /*9040*/  FFMA R42, R38, R39, 1 ;  /* 0x3f800000262a7423 */ /* 0x000fc60000000027 */
[----:B------:R2:W4:Y:S01]  /*9050*/  MUFU.EX2 R30, R43 ;  /* 0x0000002b001e7308 */ /* 0x0005220000000800 */
[----:B---3--:R-:W-:-:S07]  /*9060*/  FFMA R47, R34, R35, 1 ;  /* 0x3f800000222f7423 */ /* 0x008fce0000000023 */
[----:B------:R3:W5:Y:S01]  /*9070*/  MUFU.EX2 R0, R53 ;  /* 0x0000003500007308 */ /* 0x0007620000000800 */
[----:B--2---:R-:W-:Y:S01]  /*9080*/  FFMA R43, R7, R8, 1 ;  /* 0x3f800000072b7423 */ /* 0x004fe20000000008 */
[----:B-1----:R-:W-:-:S06]  /*9090*/  FFMA R55, R37, R50, 1 ;  /* 0x3f80000025377423 */ /* 0x002fcc0000000032 */
[----:B------:R-:W1:Y:S01]  /*90a0*/  MUFU.EX2 R45, R45 ;  /* 0x0000002d002d7308 */ /* 0x000e620000000800 */
[----:B---3--:R-:W-:Y:S01]  /*90b0*/  FFMA R53, R31, R26, 1 ;  /* 0x3f8000001f357423 */ /* 0x008fe2000000001a */
[----:B------:R-:W-:Y:S01]  /*90c0*/  SHF.L.U32 R26, R44, 0x17, RZ ;  /* 0x000000172c1a7819 */ /* 0x000fe200000006ff */
[----:B----4-:R-:W-:-:S05]  /*90d0*/  FFMA R29, R29, R30, 1 ;  /* 0x3f8000001d1d7423 */ /* 0x010fca000000001e */
[----:B------:R-:W2:Y:S01]  /*90e0*/  MUFU.EX2 R3, R48 ;  /* 0x0000003000037308 */ /* 0x000ea20000000800 */
[----:B-----5:R-:W-:Y:S01]  /*90f0*/  FFMA R27, R27, R0, 1 ;  /* 0x3f8000001b1b7423 */ /* 0x020fe20000000000 */
        /* <DEDUP_REMOVED lines=8> */
.L_x_227:
[----:B------:R-:W1:Y:S02]  /*9180*/  MUFU.RCP R25, R40 ;  /* 0x0000002800197308 */ /* 0x000e640000001000 */
[----:B-1----:R-:W-:-:S04]  /*9190*/  FFMA R0, R40, R25, -1 ;  /* 0xbf80000028007423 */ /* 0x002fc80000000019 */
[----:B------:R-:W-:-:S04]  /*91a0*/  FADD.FTZ R0, -R0, -RZ ;  /* 0x800000ff00007221 */ /* 0x000fc80000010100 */
[----:B------:R-:W-:-:S07]  /*91b0*/  FFMA R25, R25, R0, R25 ;  /* 0x0000000019197223 */ /* 0x000fce0000000019 */
.L_x_228:
[----:B------:R-:W-:Y:S05]  /*91c0*/  BSYNC B1 ;  /* 0x0000000000017941 */ /* 0x000fea0003800000 */
.L_x_226:
        /* <DEDUP_REMOVED lines=10> */
.L_x_230:
[----:B------:R-:W1:Y:S02]  /*9270*/  MUFU.RCP R28, R49 ;  /* 0x00000031001c7308 */ /* 0x000e640000001000 */
[----:B-1----:R-:W-:-:S04]  /*9280*/  FFMA R0, R49, R28, -1 ;  /* 0xbf80000031007423 */ /* 0x002fc8000000001c */
[----:B------:R-:W-:-:S04]  /*9290*/  FADD.FTZ R3, -R0, -RZ ;  /* 0x800000ff00037221 */ /* 0x000fc80000010100 */
[----:B------:R-:W-:-:S07]  /*92a0*/  FFMA R28, R28, R3, R28 ;  /* 0x000000031c1c7223 */ /* 0x000fce000000001c */
.L_x_231:
[----:B------:R-:W-:Y:S05]  /*92b0*/  BSYNC B1 ;  /* 0x0000000000017941 */ /* 0x000fea0003800000 */
.L_x_229:
        /* <DEDUP_REMOVED lines=10> */
.L_x_233:
[----:B------:R-:W1:Y:S02]  /*9360*/  MUFU.RCP R30, R43 ;  /* 0x0000002b001e7308 */ /* 0x000e640000001000 */
[----:B-1----:R-:W-:-:S04]  /*9370*/  FFMA R0, R43, R30, -1 ;  /* 0xbf8000002b007423 */ /* 0x002fc8000000001e */
[----:B------:R-:W-:-:S04]  /*9380*/  FADD.FTZ R3, -R0, -RZ ;  /* 0x800000ff00037221 */ /* 0x000fc80000010100 */
[----:B------:R-:W-:-:S07]  /*9390*/  FFMA R30, R30, R3, R30 ;  /* 0x000000031e1e7223 */ /* 0x000fce000000001e */
.L_x_234:
[----:B------:R-:W-:Y:S05]  /*93a0*/  BSYNC B1 ;  /* 0x0000000000017941 */ /* 0x000fea0003800000 */
.L_x_232:
        /* <DEDUP_REMOVED lines=10> */
.L_x_236:
[----:B------:R-:W1:Y:S02]  /*9450*/  MUFU.RCP R31, R52 ;  /* 0x00000034001f7308 */ /* 0x000e640000001000 */
[----:B-1----:R-:W-:-:S04]  /*9460*/  FFMA R0, R52, R31, -1 ;  /* 0xbf80000034007423 */ /* 0x002fc8000000001f */
[----:B------:R-:W-:-:S04]  /*9470*/  FADD.FTZ R0, -R0, -RZ ;  /* 0x800000ff00007221 */ /* 0x000fc80000010100 */
[----:B------:R-:W-:-:S07]  /*9480*/  FFMA R31, R31, R0, R31 ;  /* 0x000000001f1f7223 */ /* 0x000fce000000001f */
.L_x_237:
[----:B------:R-:W-:Y:S05]  /*9490*/  BSYNC B1 ;  /* 0x0000000000017941 */ /* 0x000fea0003800000 */
.L_x_235:
        /* <DEDUP_REMOVED lines=10> */
.L_x_239:
[----:B------:R-:W1:Y:S02]  /*9540*/  MUFU.RCP R32, R51 ;  /* 0x0000003300207308 */ /* 0x000e640000001000 */
[----:B-1----:R-:W-:-:S04]  /*9550*/  FFMA R0, R51, R32, -1 ;  /* 0xbf80000033007423 */ /* 0x002fc80000000020 */
[----:B------:R-:W-:-:S04]  /*9560*/  FADD.FTZ R3, -R0, -RZ ;  /* 0x800000ff00037221 */ /* 0x000fc80000010100 */
[----:B------:R-:W-:-:S07]  /*9570*/  FFMA R32, R32, R3, R32 ;  /* 0x0000000320207223 */ /* 0x000fce0000000020 */
.L_x_240:
[----:B------:R-:W-:Y:S05]  /*9580*/  BSYNC B1 ;  /* 0x0000000000017941 */ /* 0x000fea0003800000 */
.L_x_238:
        /* <DEDUP_REMOVED lines=10> */
.L_x_242:
[----:B------:R-:W1:Y:S02]  /*9630*/  MUFU.RCP R33, R54 ;  /* 0x0000003600217308 */ /* 0x000e640000001000 */
[----:B-1----:R-:W-:-:S04]  /*9640*/  FFMA R0, R54, R33, -1 ;  /* 0xbf80000036007423 */ /* 0x002fc80000000021 */
[----:B------:R-:W-:-:S04]  /*9650*/  FADD.FTZ R0, -R0, -RZ ;  /* 0x800000ff00007221 */ /* 0x000fc80000010100 */
[----:B------:R-:W-:-:S07]  /*9660*/  FFMA R33, R33, R0, R33 ;  /* 0x0000000021217223 */ /* 0x000fce0000000021 */
.L_x_243:
[----:B------:R-:W-:Y:S05]  /*9670*/  BSYNC B1 ;  /* 0x0000000000017941 */ /* 0x000fea0003800000 */
.L_x_241:
        /* <DEDUP_REMOVED lines=10> */
.L_x_245:
[----:B------:R-:W1:Y:S02]  /*9720*/  MUFU.RCP R34, R53 ;  /* 0x0000003500227308 */ /* 0x000e640000001000 */
[----:B-1----:R-:W-:-:S04]  /*9730*/  FFMA R0, R53, R34, -1 ;  /* 0xbf80000035007423 */ /* 0x002fc80000000022 */
[----:B------:R-:W-:-:S04]  /*9740*/  FADD.FTZ R3, -R0, -RZ ;  /* 0x800000ff00037221 */ /* 0x000fc80000010100 */
[----:B------:R-:W-:-:S07]  /*9750*/  FFMA R34, R34, R3, R34 ;  /* 0x0000000322227223 */ /* 0x000fce0000000022 */
.L_x_246:
[----:B------:R-:W-:Y:S05]  /*9760*/  BSYNC B1 ;  /* 0x0000000000017941 */ /* 0x000fea0003800000 */
.L_x_244:
        /* <DEDUP_REMOVED lines=10> */
.L_x_248:
[----:B------:R-:W1:Y:S02]  /*9810*/  MUFU.RCP R35, R96 ;  /* 0x0000006000237308 */ /* 0x000e640000001000 */
[----:B-1----:R-:W-:-:S04]  /*9820*/  FFMA R0, R96, R35, -1 ;  /* 0xbf80000060007423 */ /* 0x002fc80000000023 */
[----:B------:R-:W-:-:S04]  /*9830*/  FADD.FTZ R0, -R0, -RZ ;  /* 0x800000ff00007221 */ /* 0x000fc80000010100 */
[----:B------:R-:W-:-:S07]  /*9840*/  FFMA R35, R35, R0, R35 ;  /* 0x0000000023237223 */ /* 0x000fce0000000023 */
.L_x_249:
[----:B------:R-:W-:Y:S05]  /*9850*/  BSYNC B1 ;  /* 0x0000000000017941 */ /* 0x000fea0003800000 */
.L_x_247:
        /* <DEDUP_REMOVED lines=10> */
.L_x_251:
[----:B------:R-:W1:Y:S02]  /*9900*/  MUFU.RCP R36, R47 ;  /* 0x0000002f00247308 */ /* 0x000e640000001000 */
[----:B-1----:R-:W-:-:S04]  /*9910*/  FFMA R0, R47, R36, -1 ;  /* 0xbf8000002f007423 */ /* 0x002fc80000000024 */
[----:B------:R-:W-:-:S04]  /*9920*/  FADD.FTZ R3, -R0, -RZ ;  /* 0x800000ff00037221 */ /* 0x000fc80000010100 */
[----:B------:R-:W-:-:S07]  /*9930*/  FFMA R36, R36, R3, R36 ;  /* 0x0000000324247223 */ /* 0x000fce0000000024 */
.L_x_252:
[----:B------:R-:W-:Y:S05]  /*9940*/  BSYNC B1 ;  /* 0x0000000000017941 */ /* 0x000fea0003800000 */
.L_x_250:
        /* <DEDUP_REMOVED lines=10> */
.L_x_254:
[----:B------:R-:W1:Y:S02]  /*99f0*/  MUFU.RCP R37, R98 ;  /* 0x0000006200257308 */ /* 0x000e640000001000 */
[----:B-1----:R-:W-:-:S04]  /*9a00*/  FFMA R0, R98, R37, -1 ;  /* 0xbf80000062007423 */ /* 0x002fc80000000025 */
[----:B------:R-:W-:-:S04]  /*9a10*/  FADD.FTZ R0, -R0, -RZ ;  /* 0x800000ff00007221 */ /* 0x000fc80000010100 */
[----:B------:R-:W-:-:S07]  /*9a20*/  FFMA R37, R37, R0, R37 ;  /* 0x0000000025257223 */ /* 0x000fce0000000025 */
.L_x_255:
[----:B------:R-:W-:Y:S05]  /*9a30*/  BSYNC B1 ;  /* 0x0000000000017941 */ /* 0x000fea0003800000 */
.L_x_253:
        /* <DEDUP_REMOVED lines=10> */
.L_x_257:
[----:B------:R-:W1:Y:S02]  /*9ae0*/  MUFU.RCP R38, R55 ;  /* 0x0000003700267308 */ /* 0x000e640000001000 */
[----:B-1----:R-:W-:-:S04]  /*9af0*/  FFMA R0, R55, R38, -1 ;  /* 0xbf80000037007423 */ /* 0x002fc80000000026 */
[----:B------:R-:W-:-:S04]  /*9b00*/  FADD.FTZ R3, -R0, -RZ ;  /* 0x800000ff00037221 */ /* 0x000fc80000010100 */
[----:B------:R-:W-:-:S07]  /*9b10*/  FFMA R38, R38, R3, R38 ;  /* 0x0000000326267223 */ /* 0x000fce0000000026 */
.L_x_258:
[----:B------:R-:W-:Y:S05]  /*9b20*/  BSYNC B1 ;  /* 0x0000000000017941 */ /* 0x000fea0003800000 */
.L_x_256:
        /* <DEDUP_REMOVED lines=10> */
.L_x_260:
[----:B------:R-:W1:Y:S02]  /*9bd0*/  MUFU.RCP R39, R42 ;  /* 0x0000002a00277308 */ /* 0x000e640000001000 */
[----:B-1----:R-:W-:-:S04]  /*9be0*/  FFMA R0, R42, R39, -1 ;  /* 0xbf8000002a007423 */ /* 0x002fc80000000027 */
[----:B------:R-:W-:-:S04]  /*9bf0*/  FADD.FTZ R0, -R0, -RZ ;  /* 0x800000ff00007221 */ /* 0x000fc80000010100 */
[----:B------:R-:W-:-:S07]  /*9c00*/  FFMA R39, R39, R0, R39 ;  /* 0x0000000027277223 */ /* 0x000fce0000000027 */
.L_x_261:
[----:B------:R-:W-:Y:S05]  /*9c10*/  BSYNC B1 ;  /* 0x0000000000017941 */ /* 0x000fea0003800000 */
.L_x_259:
        /* <DEDUP_REMOVED lines=10> */
.L_x_263:
[----:B------:R-:W1:Y:S02]  /*9cc0*/  MUFU.RCP R40, R29 ;  /* 0x0000001d00287308 */ /* 0x000e640000001000 */
[----:B-1----:R-:W-:-:S04]  /*9cd0*/  FFMA R0, R29, R40, -1 ;  /* 0xbf8000001d007423 */ /* 0x002fc80000000028 */
[----:B------:R-:W-:-:S04]  /*9ce0*/  FADD.FTZ R3, -R0, -RZ ;  /* 0x800000ff00037221 */ /* 0x000fc80000010100 */
[----:B------:R-:W-:-:S07]  /*9cf0*/  FFMA R40, R40, R3, R40 ;  /* 0x0000000328287223 */ /* 0x000fce0000000028 */
.L_x_264:
[----:B------:R-:W-:Y:S05]  /*9d00*/  BSYNC B1 ;  /* 0x0000000000017941 */ /* 0x000fea0003800000 */
.L_x_262:
        /* <DEDUP_REMOVED lines=10> */
.L_x_266:
[----:B------:R-:W1:Y:S02]  /*9db0*/  MUFU.RCP R0, R27 ;  /* 0x0000001b00007308 */ /* 0x000e640000001000 */
[----:B-1----:R-:W-:-:S04]  /*9dc0*/  FFMA R3, R27, R0, -1 ;  /* 0xbf8000001b037423 */ /* 0x002fc80000000000 */
[----:B------:R-:W-:-:S04]  /*9dd0*/  FADD.FTZ R3, -R3, -RZ ;  /* 0x800000ff03037221 */ /* 0x000fc80000010100 */
[----:B------:R-:W-:-:S07]  /*9de0*/  FFMA R29, R0, R3, R0 ;  /* 0x00000003001d7223 */ /* 0x000fce0000000000 */
.L_x_267:
[----:B------:R-:W-:Y:S05]  /*9df0*/  BSYNC B1 ;  /* 0x0000000000017941 */ /* 0x000fea0003800000 */
.L_x_265:
        /* <DEDUP_REMOVED lines=10> */
.L_x_269:
[----:B------:R-:W1:Y:S02]  /*9ea0*/  MUFU.RCP R27, R26 ;  /* 0x0000001a001b7308 */ /* 0x000e640000001000 */
[----:B-1----:R-:W-:-:S04]  /*9eb0*/  FFMA R0, R26, R27, -1 ;  /* 0xbf8000001a007423 */ /* 0x002fc8000000001b */
[----:B------:R-:W-:-:S04]  /*9ec0*/  FADD.FTZ R0, -R0, -RZ ;  /* 0x800000ff00007221 */ /* 0x000fc80000010100 */
[----:B------:R-:W-:-:S07]  /*9ed0*/  FFMA R27, R27, R0, R27 ;  /* 0x000000001b1b7223 */ /* 0x000fce000000001b */
.L_x_270:
[----:B------:R-:W-:Y:S05]  /*9ee0*/  BSYNC B1 ;  /* 0x0000000000017941 */ /* 0x000fea0003800000 */
.L_x_268:
[----:B------:R-:W-:-:S05]  /*9ef0*/  VIADD R0, R24, 0x1800000 ;  /* 0x0180000018007836 */ /* 0x000fca0000000000 */
[----:B------:R-:W-:-:S04]  /*9f00*/  LOP3.LUT R0, R0, 0x7f800000, RZ, 0xc0, !PT ;  /* 0x7f80000000007812 */ /* 0x000fc800078ec0ff */
[----:B------:R-:W-:-:S13]  /*9f10*/  ISETP.GT.U32.AND P2, PT, R0, 0x1ffffff, PT ;  /* 0x01ffffff0000780c */ /* 0x000fda0003f44070 */
[----:B------:R-:W-:Y:S05]  /*9f20*/  @P2 BRA `(.L_x_271) ;  /* 0x0000000000102947 */ /* 0x000fea0003800000 */
[----:B------:R-:W-:Y:S02]  /*9f30*/  MOV R0, R24 ;  /* 0x0000001800007202 */ /* 0x000fe40000000f00 */
[----:B------:R-:W-:-:S07]  /*9f40*/  MOV R4, 0x9f60 ;  /* 0x00009f6000047802 */ /* 0x000fce0000000f00 */
[----:B------:R-:W-:Y:S05]  /*9f50*/  CALL.REL.NOINC `($__internal_0_$__cuda_sm20_rcp_rn_f32_slowpath) ;  /* 0x000000bc005c7944 */ /* 0x000fea0003c00000 */
[----:B------:R-:W-:Y:S05]  /*9f60*/  BRA `(.L_x_272) ;  /* 0x0000000000107947 */ /* 0x000fea0003800000 */
.L_x_271:
[----:B------:R-:W1:Y:S02]  /*9f70*/  MUFU.RCP R3, R24 ;  /* 0x0000001800037308 */ /* 0x000e640000001000 */
[----:B-1----:R-:W-:-:S04]  /*9f80*/  FFMA R0, R24, R3, -1 ;  /* 0xbf80000018007423 */ /* 0x002fc80000000003 */
[----:B------:R-:W-:-:S04]  /*9f90*/  FADD.FTZ R0, -R0, -RZ ;  /* 0x800000ff00007221 */ /* 0x000fc80000010100 */
[----:B------:R-:W-:-:S07]  /*9fa0*/  FFMA R0, R3, R0, R3 ;  /* 0x0000000003007223 */ /* 0x000fce0000000003 */
.L_x_272:
        /* <DEDUP_REMOVED lines=24> */
[----:B------:R-:W-:Y:S02]  /*a130*/  UIADD3 UR8, UR52, 0x6200, URZ ;  /* 0x0000620034087890 */ /* 0x000fe4000fffe03f */
[----:B------:R-:W-:Y:S01]  /*a140*/  UIADD3.X UR7, URZ, UR55, URZ, UP0, !UPT ;  /* 0x000000373f077290 */ /* 0x000fe200087fe43f */
[----:B------:R-:W-:-:S08]  /*a150*/  UMOV UR11, UR47 ;  /* 0x0000002f000b7c82 */ /* 0x000fd00008000000 */
[----:B------:R2:W-:Y:S01]  /*a160*/  UTMASTG.3D [UR8], [UR6] ;  /* 0x00000008060073b5 */ /* 0x0005e20008010000 */
[----:B------:R0:W-:Y:S01]  /*a170*/  UTMACMDFLUSH ;  /* 0x00000000000079b7 */ /* 0x0001e20000000000 */
[----:B--2---:R-:W-:-:S04]  /*a180*/  DEPBAR.LE SB0, 0x1 ;  /* 0x000080400000791a */ /* 0x004fc80000000000 */
.L_x_274:
[----:B------:R-:W-:Y:S05]  /*a190*/  BSYNC B0 ;  /* 0x0000000000007941 */ /* 0x000fea0003800000 */
.L_x_273:
[----:B-1----:R-:W-:Y:S01]  /*a1a0*/  IADD3 R24, R92, 0x6200, RZ ;  /* 0x000062005c187810 */ /* 0x002fe20007ffe0ff */
[----:B------:R-:W-:Y:S03]  /*a1b0*/  BAR.SYNC.DEFER_BLOCKING 0x1, 0x100 ;  /* 0x0044000000007b1d */ /* 0x000fe60000010000 */
[----:B------:R-:W-:-:S03]  /*a1c0*/  LEA R24, R155, R24, 0x1 ;  /* 0x000000189b187211 */ /* 0x000fc600078e08ff */
[----:B------:R-:W-:Y:S04]  /*a1d0*/  BSSY B0, `(.L_x_275) ;  /* 0x0000009000007945 */ /* 0x000fe80003800000 */
[----:B------:R-:W-:Y:S05]  /*a1e0*/  @P0 BRA `(.L_x_276) ;  /* 0x00000000001c0947 */ /* 0x000fea0003800000 */
[----:B------:R-:W-:-:S13]  /*a1f0*/  ISETP.NE.AND P2, PT, R158, 0x3, PT ;  /* 0x000000039e00780c */ /* 0x000fda0003f45270 */
[----:B------:R-:W-:Y:S05]  /*a200*/  @!P2 BRA `(.L_x_277) ;  /* 0x000000000004a947 */ /* 0x000fea0003800000 */
[----:B------:R-:W-:Y:S01]  /*a210*/  BPT.TRAP 0x1 ;  /* 0x000000040000795c */ /* 0x000fe20000300000 */
.L_x_277:
[----:B------:R-:W-:-:S04]  /*a220*/  ULEA UR4, UR5, UR52, 0x3 ;  /* 0x0000003405047291 */ /* 0x000fc8000f8e183f */
[----:B------:R-:W-:-:S04]  /*a230*/  UIADD3 UR4, UR4, 0x60, URZ ;  /* 0x0000006004047890 */ /* 0x000fc8000fffe03f */
[----:B------:R-:W-:-:S09]  /*a240*/  UPRMT UR4, UR51, 0x654, UR4 ;  /* 0x0000065433047896 */ /* 0x000fd20008000004 */
[----:B------:R-:W-:Y:S03]  /*a250*/  SYNCS.ARRIVE.TRANS64.RED.A1T0 RZ, [UR4], RZ ;  /* 0x000000ffffff79a7 */ /* 0x000fe60008100404 */
.L_x_276:
[----:B------:R-:W-:Y:S05]  /*a260*/  BSYNC B0 ;  /* 0x0000000000007941 */ /* 0x000fea0003800000 */
.L_x_275:
        /* <DEDUP_REMOVED lines=8> */
.L_x_280:
[C---:B------:R-:W-:Y:S01]  /*a2f0*/  LEA R0, R12.reuse, UR52, 0x3 ;  /* 0x000000340c007c11 */ /* 0x040fe2000f8e18ff */
[----:B------:R-:W-:Y:S01]  /*a300*/  VIADD R25, R12, 0x1 ;  /* 0x000000010c197836 */ /* 0x000fe20000000000 */
[----:B------:R-:W-:Y:S01]  /*a310*/  SHF.L.U32 R3, R10, 0x1f, RZ ;  /* 0x0000001f0a037819 */ /* 0x000fe200000006ff */
[----:B------:R-:W-:Y:S03]  /*a320*/  BSSY B1, `(.L_x_281) ;  /* 0x0000005000017945 */ /* 0x000fe60003800000 */
[----:B------:R-:W1:Y:S01]  /*a330*/  SYNCS.PHASECHK.TRANS64.TRYWAIT P2, [R0+URZ+0x40], R3 ;  /* 0x00004003000075a7 */ /* 0x000e62000804017f */
[----:B------:R-:W-:-:S04]  /*a340*/  ISETP.NE.AND P3, PT, R25, 0x4, PT ;  /* 0x000000041900780c */ /* 0x000fc80003f65270 */
[----:B------:R-:W-:Y:S01]  /*a350*/  SEL R27, RZ, 0x1, P3 ;  /* 0x00000001ff1b7807 */ /* 0x000fe20001800000 */
[----:B-1----:R-:W-:Y:S08]  /*a360*/  @!P2 BRA `(.L_x_282) ;  /* 0x000000b00064a947 */ /* 0x002ff00003800000 */
.L_x_614:
[----:B------:R-:W-:Y:S05]  /*a370*/  BSYNC B1 ;  /* 0x0000000000017941 */ /* 0x000fea0003800000 */
.L_x_281:
[----:B------:R-:W-:Y:S05]  /*a380*/  @P1 BRA `(.L_x_283) ;  /* 0x0000000000941947 */ /* 0x000fea0003800000 */
[----:B------:R-:W-:Y:S01]  /*a390*/  LEA R14, R12, R101, 0xd ;  /* 0x000000650c0e7211 */ /* 0x000fe200078e68ff */
[----:B------:R-:W-:Y:S05]  /*a3a0*/  WARPSYNC.ALL ;  /* 0x0000000000007948 */ /* 0x000fea0003800000 */
[----:B------:R-:W-:Y:S01]  /*a3b0*/  LEA R33, R155, R14, 0x1 ;  /* 0x0000000e9b217211 */ /* 0x000fe200078e08ff */
[----:B------:R-:W1:Y:S05]  /*a3c0*/  LDSM.16.M88.4 R4, [R14] ;  /* 0x000000000e04783b */ /* 0x000e6a0000000200 */
[----:B------:R-:W2:Y:S01]  /*a3d0*/  LDSM.16.M88.4 R32, [R33] ;  /* 0x000000002120783b */ /* 0x000ea20000000200 */
[----:B-1----:R-:W-:Y:S01]  /*a3e0*/  SHF.L.U32 R0, R4, 0x10, RZ ;  /* 0x0000001004007819 */ /* 0x002fe200000006ff */
[----:B------:R-:W-:Y:S01]  /*a3f0*/  IMAD.U32 R20, R6, 0x10000, RZ ;  /* 0x0001000006147824 */ /* 0x000fe200078e00ff */
[----:B------:R-:W-:-:S02]  /*a400*/  LOP3.LUT R4, R4, 0xffff0000, RZ, 0xc0, !PT ;  /* 0xffff000004047812 */ /* 0x000fc400078ec0ff */
[----:B------:R-:W-:Y:S01]  /*a410*/  SHF.L.U32 R8, R5, 0x10, RZ ;  /* 0x0000001005087819 */ /* 0x000fe200000006ff */
[----:B--2---:R-:W-:Y:S01]  /*a420*/  IMAD.U32 R42, R35, 0x10000, RZ ;  /* 0x00010000232a7824 */ /* 0x004fe200078e00ff */
[----:B------:R-:W-:Y:S01]  /*a430*/  SHF.L.U32 R30, R32, 0x10, RZ ;  /* 0x00000010201e7819 */ /* 0x000fe200000006ff */
[C---:B------:R-:W-:Y:S01]  /*a440*/  FMUL R91, R153.reuse, R20 ;  /* 0x00000014995b7220 */ /* 0x040fe20000400000 */
        /* <DEDUP_REMOVED lines=25> */
.L_x_283:
[----:B------:R-:W-:Y:S02]  /*a5e0*/  LOP3.LUT R10, R10, R27, RZ, 0x3c, !PT ;  /* 0x0000001b0a0a7212 */ /* 0x000fe400078e3cff */
[----:B------:R-:W-:-:S07]  /*a5f0*/  SEL R12, R25, RZ, P3 ;  /* 0x000000ff190c7207 */ /* 0x000fce0001800000 */
.L_x_279:
[----:B------:R-:W-:Y:S05]  /*a600*/  BSYNC B0 ;  /* 0x0000000000007941 */ /* 0x000fea0003800000 */
.L_x_278:
[----:B------:R-:W-:Y:S01]  /*a610*/  MOV R46, 0x3bbb989d ;  /* 0x3bbb989d002e7802 */ /* 0x000fe20000000f00 */
[C---:B------:R-:W-:Y:S01]  /*a620*/  FFMA R121, R154.reuse, R121, R14 ;  /* 0x000000799a797223 */ /* 0x040fe2000000000e */
[C---:B------:R-:W-:Y:S01]  /*a630*/  FFMA R122, R154.reuse, R122, R21 ;  /* 0x0000007a9a7a7223 */ /* 0x040fe20000000015 */
[----:B------:R-:W-:Y:S01]  /*a640*/  MOV R47, 0x437c0000 ;  /* 0x437c0000002f7802 */ /* 0x000fe20000000f00 */
[----:B------:R-:W-:Y:S01]  /*a650*/  FFMA R120, R154, R120, R13 ;  /* 0x000000789a787223 */ /* 0x000fe2000000000d */
[-C--:B------:R-:W-:Y:S01]  /*a660*/  FFMA.SAT R4, -R121, R46.reuse, 0.5 ;  /* 0x3f00000079047423 */ /* 0x080fe2000000212e */
[-C--:B------:R-:W-:Y:S01]  /*a670*/  FFMA.SAT R5, -R122, R46.reuse, 0.5 ;  /* 0x3f0000007a057423 */ /* 0x080fe2000000212e */
[----:B------:R-:W-:Y:S01]  /*a680*/  FFMA R123, R154, R123, R15 ;  /* 0x0000007b9a7b7223 */ /* 0x000fe2000000000f */
[-C--:B-1----:R-:W-:Y:S01]  /*a690*/  FFMA.SAT R0, -R120, R46.reuse, 0.5 ;  /* 0x3f00000078007423 */ /* 0x082fe2000000212e */
[-C--:B------:R-:W-:Y:S01]  /*a6a0*/  FFMA.RM R4, R4, R47.reuse, 12582913 ;  /* 0x4b40000104047423 */ /* 0x080fe2000000402f */
[----:B------:R-:W-:Y:S01]  /*a6b0*/  FFMA.RM R7, R5, R47, 12582913 ;  /* 0x4b40000105077423 */ /* 0x000fe2000000402f */
[----:B------:R-:W-:Y:S01]  /*a6c0*/  FFMA.SAT R8, -R123, R46, 0.5 ;  /* 0x3f0000007b087423 */ /* 0x000fe2000000212e */
[----:B------:R-:W-:Y:S01]  /*a6d0*/  FFMA R125, R154, R125, R89 ;  /* 0x0000007d9a7d7223 */ /* 0x000fe20000000059 */
[----:B------:R-:W-:Y:S01]  /*a6e0*/  FADD R6, R4, -12583039 ;  /* 0xcb40007f04067421 */ /* 0x000fe20000000000 */
[----:B------:R-:W-:Y:S01]  /*a6f0*/  FADD R5, R7, -12583039 ;  /* 0xcb40007f07057421 */ /* 0x000fe20000000000 */
[-C--:B------:R-:W-:Y:S01]  /*a700*/  FFMA.RM R0, R0, R47.reuse, 12582913 ;  /* 0x4b40000100007423 */ /* 0x080fe2000000402f */
[-C--:B------:R-:W-:Y:S01]  /*a710*/  FFMA.RM R26, R8, R47.reuse, 12582913 ;  /* 0x4b400001081a7423 */ /* 0x080fe2000000402f */
[----:B------:R-:W-:Y:S01]  /*a720*/  FFMA R6, -R121, 1.4426950216293334961, -R6 ;  /* 0x3fb8aa3b79067823 */ /* 0x000fe20000000906 */
[----:B------:R-:W-:Y:S01]  /*a730*/  FFMA R124, R154, R124, R91 ;  /* 0x0000007c9a7c7223 */ /* 0x000fe2000000005b */
[----:B------:R-:W-:Y:S01]  /*a740*/  FFMA R25, -R122, 1.4426950216293334961, -R5 ;  /* 0x3fb8aa3b7a197823 */ /* 0x000fe20000000905 */
[----:B------:R-:W-:Y:S01]  /*a750*/  FFMA.SAT R30, -R125, R46, 0.5 ;  /* 0x3f0000007d1e7423 */ /* 0x000fe2000000212e */
[----:B------:R-:W-:Y:S01]  /*a760*/  FADD R3, R0, -12583039 ;  /* 0xcb40007f00037421 */ /* 0x000fe20000000000 */
[----:B------:R-:W-:Y:S01]  /*a770*/  FADD R8, R26, -12583039 ;  /* 0xcb40007f1a087421 */ /* 0x000fe20000000000 */
[----:B------:R-:W-:Y:S01]  /*a780*/  FFMA R126, R154, R126, R23 ;  /* 0x0000007e9a7e7223 */ /* 0x000fe20000000017 */
[----:B------:R-:W-:Y:S01]  /*a790*/  FFMA R6, -R121, 1.925963033500011079e-08, R6 ;  /* 0x32a5706079067823 */ /* 0x000fe20000000106 */
[-C--:B------:R-:W-:Y:S01]  /*a7a0*/  FFMA.SAT R27, -R124, R46.reuse, 0.5 ;  /* 0x3f0000007c1b7423 */ /* 0x080fe2000000212e */
[----:B------:R-:W-:Y:S01]  /*a7b0*/  FFMA R25, -R122, 1.925963033500011079e-08, R25 ;  /* 0x32a570607a197823 */ /* 0x000fe20000000119 */
[----:B------:R-:W-:Y:S01]  /*a7c0*/  FFMA.RM R30, R30, R47, 12582913 ;  /* 0x4b4000011e1e7423 */ /* 0x000fe2000000402f */
[----:B------:R-:W-:Y:S01]  /*a7d0*/  FFMA R3, -R120, 1.4426950216293334961, -R3 ;  /* 0x3fb8aa3b78037823 */ /* 0x000fe20000000903 */
[----:B------:R-:W-:Y:S01]  /*a7e0*/  FFMA R127, R154, R127, R157 ;  /* 0x0000007f9a7f7223 */ /* 0x000fe2000000009d */
[----:B------:R-:W-:Y:S01]  /*a7f0*/  FFMA.SAT R32, -R126, R46, 0.5 ;  /* 0x3f0000007e207423 */ /* 0x000fe2000000212e */
[----:B------:R1:W-:Y:S01]  /*a800*/  MUFU.EX2 R5, R6 ;  /* 0x0000000600057308 */ /* 0x0003e20000000800 */
[-C--:B------:R-:W-:Y:S01]  /*a810*/  FFMA.RM R29, R27, R47.reuse, 12582913 ;  /* 0x4b4000011b1d7423 */ /* 0x080fe2000000402f */
[----:B------:R-:W-:Y:S01]  /*a820*/  FFMA R28, -R123, 1.4426950216293334961, -R8 ;  /* 0x3fb8aa3b7b1c7823 */ /* 0x000fe20000000908 */
[----:B------:R-:W-:Y:S01]  /*a830*/  FFMA R3, -R120, 1.925963033500011079e-08, R3 ;  /* 0x32a5706078037823 */ /* 0x000fe20000000103 */
[----:B------:R-:W-:Y:S01]  /*a840*/  FFMA.RM R33, R32, R47, 12582913 ;  /* 0x4b40000120217423 */ /* 0x000fe2000000402f */
[----:B------:R-:W-:Y:S01]  /*a850*/  FADD R27, R29, -12583039 ;  /* 0xcb40007f1d1b7421 */ /* 0x000fe20000000000 */
[----:B------:R-:W-:Y:S01]  /*a860*/  FFMA R28, -R123, 1.925963033500011079e-08, R28 ;  /* 0x32a570607b1c7823 */ /* 0x000fe2000000011c */
[----:B------:R-:W-:Y:S01]  /*a870*/  FFMA R131, R154, R131, R20 ;  /* 0x000000839a837223 */ /* 0x000fe20000000014 */
[----:B------:R2:W-:Y:S01]  /*a880*/  MUFU.EX2 R8, R25 ;  /* 0x0000001900087308 */ /* 0x0005e20000000800 */
[----:B-1----:R-:W-:Y:S01]  /*a890*/  FADD R6, R30, -12583039 ;  /* 0xcb40007f1e067421 */ /* 0x002fe20000000000 */
[----:B------:R-:W-:Y:S01]  /*a8a0*/  FFMA R31, -R124, 1.4426950216293334961, -R27 ;  /* 0x3fb8aa3b7c1f7823 */ /* 0x000fe2000000091b */
[C---:B------:R-:W-:Y:S01]  /*a8b0*/  FFMA R128, R154.reuse, R128, R159 ;  /* 0x000000809a807223 */ /* 0x040fe2000000009f */
[C---:B------:R-:W-:Y:S01]  /*a8c0*/  FFMA R129, R154.reuse, R129, R95 ;  /* 0x000000819a817223 */ /* 0x040fe2000000005f */
[----:B------:R-:W-:Y:S01]  /*a8d0*/  FFMA R32, -R125, 1.4426950216293334961, -R6 ;  /* 0x3fb8aa3b7d207823 */ /* 0x000fe20000000906 */
[C---:B------:R-:W-:Y:S01]  /*a8e0*/  FFMA R130, R154.reuse, R130, R93 ;  /* 0x000000829a827223 */ /* 0x040fe2000000005d */
[C---:B------:R-:W-:Y:S01]  /*a8f0*/  FFMA R133, R154.reuse, R133, R88 ;  /* 0x000000859a857223 */ /* 0x040fe20000000058 */
[----:B------:R-:W1:Y:S01]  /*a900*/  MUFU.EX2 R3, R3 ;  /* 0x0000000300037308 */ /* 0x000e620000000800 */
[----:B--2---:R-:W-:Y:S01]  /*a910*/  FFMA.SAT R25, -R127, R46, 0.5 ;  /* 0x3f0000007f197423 */ /* 0x004fe2000000212e */
[----:B------:R-:W-:Y:S01]  /*a920*/  FFMA R32, -R125, 1.925963033500011079e-08, R32 ;  /* 0x32a570607d207823 */ /* 0x000fe20000000120 */
[C---:B------:R-:W-:Y:S01]  /*a930*/  FFMA R132, R154.reuse, R132, R97 ;  /* 0x000000849a847223 */ /* 0x040fe20000000061 */
[C---:B------:R-:W-:Y:S01]  /*a940*/  FFMA R134, R154.reuse, R134, R99 ;  /* 0x000000869a867223 */ /* 0x040fe20000000063 */
[----:B------:R-:W-:Y:S01]  /*a950*/  FFMA.RM R34, R25, R47, 12582913 ;  /* 0x4b40000119227423 */ /* 0x000fe2000000402f */
[----:B------:R-:W-:Y:S01]  /*a960*/  FADD R25, R33, -12583039 ;  /* 0xcb40007f21197421 */ /* 0x000fe20000000000 */
[----:B------:R-:W-:Y:S01]  /*a970*/  FFMA R135, R154, R135, R90 ;  /* 0x000000879a877223 */ /* 0x000fe2000000005a */
[----:B------:R2:W-:Y:S01]  /*a980*/  MUFU.EX2 R27, R28 ;  /* 0x0000001c001b7308 */ /* 0x0005e20000000800 */
[-C--:B------:R-:W-:Y:S01]  /*a990*/  FFMA.SAT R39, -R131, R46.reuse, 0.5 ;  /* 0x3f00000083277423 */ /* 0x080fe2000000212e */
[----:B------:R-:W-:Y:S01]  /*a9a0*/  FFMA R35, -R126, 1.4426950216293334961, -R25 ;  /* 0x3fb8aa3b7e237823 */ /* 0x000fe20000000919 */
[-C--:B------:R-:W-:Y:S01]  /*a9b0*/  FFMA.SAT R36, -R128, R46.reuse, 0.5 ;  /* 0x3f00000080247423 */ /* 0x080fe2000000212e */
[-C--:B------:R-:W-:Y:S01]  /*a9c0*/  FFMA.SAT R37, -R129, R46.reuse, 0.5 ;  /* 0x3f00000081257423 */ /* 0x080fe2000000212e */
[-C--:B------:R-:W-:Y:S01]  /*a9d0*/  FFMA.SAT R42, -R133, R46.reuse, 0.5 ;  /* 0x3f000000852a7423 */ /* 0x080fe2000000212e */
[-C--:B------:R-:W-:Y:S01]  /*a9e0*/  FFMA.SAT R41, -R132, R46.reuse, 0.5 ;  /* 0x3f00000084297423 */ /* 0x080fe2000000212e */
[-C--:B------:R-:W-:Y:S01]  /*a9f0*/  FFMA.SAT R45, -R134, R46.reuse, 0.5 ;  /* 0x3f000000862d7423 */ /* 0x080fe2000000212e */
[----:B------:R3:W-:Y:S01]  /*aa00*/  MUFU.EX2 R25, R32 ;  /* 0x0000002000197308 */ /* 0x0007e20000000800 */
[----:B--2---:R-:W-:Y:S01]  /*aa10*/  FADD R28, R34, -12583039 ;  /* 0xcb40007f221c7421 */ /* 0x004fe20000000000 */
[----:B------:R-:W-:Y:S01]  /*aa20*/  FFMA R31, -R124, 1.925963033500011079e-08, R31 ;  /* 0x32a570607c1f7823 */ /* 0x000fe2000000011f */
[----:B------:R-:W-:Y:S01]  /*aa30*/  FFMA R35, -R126, 1.925963033500011079e-08, R35 ;  /* 0x32a570607e237823 */ /* 0x000fe20000000123 */
[-C--:B------:R-:W-:Y:S01]  /*aa40*/  FFMA.RM R39, R39, R47.reuse, 12582913 ;  /* 0x4b40000127277423 */ /* 0x080fe2000000402f */
[----:B------:R-:W-:Y:S01]  /*aa50*/  FFMA R28, -R127, 1.4426950216293334961, -R28 ;  /* 0x3fb8aa3b7f1c7823 */ /* 0x000fe2000000091c */
[-C--:B------:R-:W-:Y:S01]  /*aa60*/  FFMA.RM R36, R36, R47.reuse, 12582913 ;  /* 0x4b40000124247423 */ /* 0x080fe2000000402f */
[-C--:B------:R-:W-:Y:S01]  /*aa70*/  FFMA.RM R37, R37, R47.reuse, 12582913 ;  /* 0x4b40000125257423 */ /* 0x080fe2000000402f */
[-C--:B------:R-:W-:Y:S01]  /*aa80*/  FFMA.RM R44, R42, R47.reuse, 12582913 ;  /* 0x4b4000012a2c7423 */ /* 0x080fe2000000402f */
[-C--:B---3--:R-:W-:Y:S01]  /*aa90*/  FFMA.SAT R32, -R130, R46.reuse, 0.5 ;  /* 0x3f00000082207423 */ /* 0x088fe2000000212e */
[----:B------:R-:W-:Y:S01]  /*aaa0*/  FFMA.SAT R46, -R135, R46, 0.5 ;  /* 0x3f000000872e7423 */ /* 0x000fe2000000212e */
[-C--:B------:R-:W-:Y:S01]  /*aab0*/  FFMA.RM R41, R41, R47.reuse, 12582913 ;  /* 0x4b40000129297423 */ /* 0x080fe2000000402f */
[----:B------:R-:W-:Y:S01]  /*aac0*/  FFMA R127, -R127, 1.925963033500011079e-08, R28 ;  /* 0x32a570607f7f7823 */ /* 0x000fe2000000011c */
[-C--:B------:R-:W-:Y:S01]  /*aad0*/  FFMA.RM R38, R32, R47.reuse, 12582913 ;  /* 0x4b40000120267423 */ /* 0x080fe2000000402f */
[-C--:B------:R-:W-:Y:S01]  /*aae0*/  FFMA.RM R45, R45, R47.reuse, 12582913 ;  /* 0x4b4000012d2d7423 */ /* 0x080fe2000000402f */
[----:B------:R-:W-:Y:S01]  /*aaf0*/  FFMA.RM R46, R46, R47, 12582913 ;  /* 0x4b4000012e2e7423 */ /* 0x000fe2000000402f */
[----:B------:R-:W-:Y:S01]  /*ab00*/  SHF.L.U32 R0, R0, 0x17, RZ ;  /* 0x0000001700007819 */ /* 0x000fe200000006ff */
[----:B------:R2:W3:Y:S01]  /*ab10*/  MUFU.EX2 R6, R31 ;  /* 0x0000001f00067308 */ /* 0x0004e20000000800 */
[----:B------:R-:W-:Y:S01]  /*ab20*/  FADD R40, R39, -12583039 ;  /* 0xcb40007f27287421 */ /* 0x000fe20000000000 */
[----:B------:R-:W-:Y:S01]  /*ab30*/  FADD R32, R37, -12583039 ;  /* 0xcb40007f25207421 */ /* 0x000fe20000000000 */
[----:B------:R-:W-:Y:S01]  /*ab40*/  FADD R42, R44, -12583039 ;  /* 0xcb40007f2c2a7421 */ /* 0x000fe20000000000 */
[----:B------:R-:W-:Y:S01]  /*ab50*/  FADD R43, R41, -12583039 ;  /* 0xcb40007f292b7421 */ /* 0x000fe20000000000 */
[----:B------:R-:W-:Y:S01]  /*ab60*/  FADD R47, R45, -12583039 ;  /* 0xcb40007f2d2f7421 */ /* 0x000fe20000000000 */
[----:B------:R-:W-:Y:S01]  /*ab70*/  FADD R48, R46, -12583039 ;  /* 0xcb40007f2e307421 */ /* 0x000fe20000000000 */
[----:B------:R-:W-:Y:S01]  /*ab80*/  SHF.L.U32 R4, R4, 0x17, RZ ;  /* 0x0000001704047819 */ /* 0x000fe200000006ff */
[----:B------:R4:W-:Y:S01]  /*ab90*/  MUFU.EX2 R28, R35 ;  /* 0x00000023001c7308 */ /* 0x0009e20000000800 */
[----:B--2---:R-:W-:Y:S01]  /*aba0*/  FADD R31, R36, -12583039 ;  /* 0xcb40007f241f7421 */ /* 0x004fe20000000000 */
[----:B------:R-:W-:Y:S01]  /*abb0*/  FFMA R40, -R131, 1.4426950216293334961, -R40 ;  /* 0x3fb8aa3b83287823 */ /* 0x000fe20000000928 */
[----:B-1----:R-:W-:Y:S01]  /*abc0*/  FFMA R50, R0, R3, 1 ;  /* 0x3f80000000327423 */ /* 0x002fe20000000003 */
[----:B------:R-:W-:Y:S01]  /*abd0*/  FFMA R32, -R129, 1.4426950216293334961, -R32 ;  /* 0x3fb8aa3b81207823 */ /* 0x000fe20000000920 */
[----:B------:R-:W-:Y:S01]  /*abe0*/  FFMA R31, -R128, 1.4426950216293334961, -R31 ;  /* 0x3fb8aa3b801f7823 */ /* 0x000fe2000000091f */
[----:B------:R-:W-:Y:S01]  /*abf0*/  FFMA R42, -R133, 1.4426950216293334961, -R42 ;  /* 0x3fb8aa3b852a7823 */ /* 0x000fe2000000092a */
[----:B------:R-:W-:Y:S01]  /*ac00*/  FFMA R43, -R132, 1.4426950216293334961, -R43 ;  /* 0x3fb8aa3b842b7823 */ /* 0x000fe2000000092b */
[----:B------:R-:W-:Y:S01]  /*ac10*/  FFMA R47, -R134, 1.4426950216293334961, -R47 ;  /* 0x3fb8aa3b862f7823 */ /* 0x000fe2000000092f */
[----:B----4-:R-:W-:Y:S01]  /*ac20*/  FADD R35, R38, -12583039 ;  /* 0xcb40007f26237421 */ /* 0x010fe20000000000 */
[----:B------:R-:W-:Y:S01]  /*ac30*/  FFMA R48, -R135, 1.4426950216293334961, -R48 ;  /* 0x3fb8aa3b87307823 */ /* 0x000fe20000000930 */
[----:B------:R-:W-:Y:S01]  /*ac40*/  FFMA R40, -R131, 1.925963033500011079e-08, R40 ;  /* 0x32a5706083287823 */ /* 0x000fe20000000128 */
[----:B------:R-:W-:Y:S01]  /*ac50*/  FFMA R49, R4, R5, 1 ;  /* 0x3f80000004317423 */ /* 0x000fe20000000005 */
[----:B------:R-:W-:Y:S01]  /*ac60*/  FFMA R35, -R130, 1.4426950216293334961, -R35 ;  /* 0x3fb8aa3b82237823 */ /* 0x000fe20000000923 */
[----:B------:R-:W-:Y:S01]  /*ac70*/  FFMA R31, -R128, 1.925963033500011079e-08, R31 ;  /* 0x32a57060801f7823 */ /* 0x000fe2000000011f */
[----:B------:R-:W-:Y:S01]  /*ac80*/  FFMA R32, -R129, 1.925963033500011079e-08, R32 ;  /* 0x32a5706081207823 */ /* 0x000fe20000000120 */
[----:B------:R-:W-:Y:S01]  /*ac90*/  FFMA R133, -R133, 1.925963033500011079e-08, R42 ;  /* 0x32a5706085857823 */ /* 0x000fe2000000012a */
[----:B------:R-:W-:Y:S01]  /*aca0*/  FFMA R35, -R130, 1.925963033500011079e-08, R35 ;  /* 0x32a5706082237823 */ /* 0x000fe20000000123 */
[----:B------:R-:W-:Y:S01]  /*acb0*/  IADD3 R4, R50, 0x1800000, RZ ;  /* 0x0180000032047810 */ /* 0x000fe20007ffe0ff */
[----:B------:R-:W-:Y:S01]  /*acc0*/  FFMA R43, -R132, 1.925963033500011079e-08, R43 ;  /* 0x32a57060842b7823 */ /* 0x000fe2000000012b */
[----:B------:R-:W-:Y:S01]  /*acd0*/  FFMA R47, -R134, 1.925963033500011079e-08, R47 ;  /* 0x32a57060862f7823 */ /* 0x000fe2000000012f */
[----:B------:R-:W-:Y:S01]  /*ace0*/  FFMA R48, -R135, 1.925963033500011079e-08, R48 ;  /* 0x32a5706087307823 */ /* 0x000fe20000000130 */
[----:B------:R-:W-:Y:S01]  /*acf0*/  LOP3.LUT R4, R4, 0x7f800000, RZ, 0xc0, !PT ;  /* 0x7f80000004047812 */ /* 0x000fe200078ec0ff */
[----:B------:R-:W1:Y:S01]  /*ad00*/  MUFU.EX2 R40, R40 ;  /* 0x0000002800287308 */ /* 0x000e620000000800 */
[----:B------:R-:W-:Y:S01]  /*ad10*/  SHF.L.U32 R41, R41, 0x17, RZ ;  /* 0x0000001729297819 */ /* 0x000fe200000006ff */
[----:B------:R-:W-:Y:S01]  /*ad20*/  IMAD.SHL.U32 R39, R39, 0x800000, RZ ;  /* 0x0080000027277824 */ /* 0x000fe200078e00ff */
[----:B------:R-:W-:Y:S01]  /*ad30*/  ISETP.GT.U32.AND P2, PT, R4, 0x1ffffff, PT ;  /* 0x01ffffff0400780c */ /* 0x000fe20003f44070 */
[----:B------:R-:W-:Y:S01]  /*ad40*/  IMAD.SHL.U32 R7, R7, 0x800000, RZ ;  /* 0x0080000007077824 */ /* 0x000fe200078e00ff */
[----:B------:R-:W-:Y:S01]  /*ad50*/  SHF.L.U32 R26, R26, 0x17, RZ ;  /* 0x000000171a1a7819 */ /* 0x000fe200000006ff */
[----:B------:R-:W-:Y:S01]  /*ad60*/  IMAD.SHL.U32 R34, R34, 0x800000, RZ ;  /* 0x0080000022227824 */ /* 0x000fe200078e00ff */
[----:B------:R-:W-:Y:S01]  /*ad70*/  SHF.L.U32 R29, R29, 0x17, RZ ;  /* 0x000000171d1d7819 */ /* 0x000fe200000006ff */
[----:B------:R2:W4:Y:S01]  /*ad80*/  MUFU.EX2 R42, R43 ;  /* 0x0000002b002a7308 */ /* 0x0005220000000800 */
[----:B------:R-:W-:Y:S01]  /*ad90*/  SHF.L.U32 R30, R30, 0x17, RZ ;  /* 0x000000171e1e7819 */ /* 0x000fe200000006ff */
[----:B------:R-:W-:Y:S01]  /*ada0*/  BSSY B1, `(.L_x_284) ;  /* 0x0000027000017945 */ /* 0x000fe20003800000 */
[----:B------:R-:W-:Y:S01]  /*adb0*/  SHF.L.U32 R33, R33, 0x17, RZ ;  /* 0x0000001721217819 */ /* 0x000fe200000006ff */
[----:B------:R-:W-:Y:S01]  /*adc0*/  FFMA R52, R7, R8, 1 ;  /* 0x3f80000007347423 */ /* 0x000fe20000000008 */
[----:B------:R-:W-:Y:S01]  /*add0*/  SHF.L.U32 R36, R36, 0x17, RZ ;  /* 0x0000001724247819 */ /* 0x000fe200000006ff */
[----:B---3--:R-:W-:Y:S01]  /*ade0*/  FFMA R54, R29, R6, 1 ;  /* 0x3f8000001d367423 */ /* 0x008fe20000000006 */
[----:B------:R-:W-:Y:S01]  /*adf0*/  SHF.L.U32 R37, R37, 0x17, RZ ;  /* 0x0000001725257819 */ /* 0x000fe200000006ff */
[----:B------:R-:W3:Y:S01]  /*ae00*/  MUFU.EX2 R127, R127 ;  /* 0x0000007f007f7308 */ /* 0x000ee20000000800 */
[----:B------:R-:W-:Y:S01]  /*ae10*/  SHF.L.U32 R38, R38, 0x17, RZ ;  /* 0x0000001726267819 */ /* 0x000fe200000006ff */
[----:B-1----:R-:W-:Y:S01]  /*ae20*/  FFMA R39, R39, R40, 1 ;  /* 0x3f80000027277423 */ /* 0x002fe20000000028 */
[----:B------:R-:W-:Y:S01]  /*ae30*/  SHF.L.U32 R44, R44, 0x17, RZ ;  /* 0x000000172c2c7819 */ /* 0x000fe200000006ff */
[----:B--2---:R-:W-:Y:S01]  /*ae40*/  FFMA R43, R26, R27, 1 ;  /* 0x3f8000001a2b7423 */ /* 0x004fe2000000001b */
[----:B------:R-:W-:Y:S01]  /*ae50*/  SHF.L.U32 R45, R45, 0x17, RZ ;  /* 0x000000172d2d7819 */ /* 0x000fe200000006ff */
[----:B------:R-:W-:Y:S01]  /*ae60*/  FFMA R51, R30, R25, 1 ;  /* 0x3f8000001e337423 */ /* 0x000fe20000000019 */
[----:B------:R-:W-:Y:S01]  /*ae70*/  SHF.L.U32 R46, R46, 0x17, RZ ;  /* 0x000000172e2e7819 */ /* 0x000fe200000006ff */
[----:B------:R-:W1:Y:S01]  /*ae80*/  MUFU.EX2 R31, R31 ;  /* 0x0000001f001f7308 */ /* 0x000e620000000800 */
[----:B----4-:R-:W-:Y:S01]  /*ae90*/  FFMA R42, R41, R42, 1 ;  /* 0x3f800000292a7423 */ /* 0x010fe2000000002a */
[----:B------:R-:W-:-:S06]  /*aea0*/  FFMA R96, R33, R28, 1 ;  /* 0x3f80000021607423 */ /* 0x000fcc000000001c */
[----:B------:R-:W2:Y:S01]  /*aeb0*/  MUFU.EX2 R32, R32 ;  /* 0x0000002000207308 */ /* 0x000ea20000000800 */
[----:B---3--:R-:W-:-:S07]  /*aec0*/  FFMA R127, R34, R127, 1 ;  /* 0x3f800000227f7423 */ /* 0x008fce000000007f */
[----:B------:R-:W3:Y:S01]  /*aed0*/  MUFU.EX2 R35, R35 ;  /* 0x0000002300237308 */ /* 0x000ee20000000800 */
[----:B-1----:R-:W-:-:S07]  /*aee0*/  FFMA R36, R36, R31, 1 ;  /* 0x3f80000024247423 */ /* 0x002fce000000001f */
[----:B------:R-:W1:Y:S01]  /*aef0*/  MUFU.EX2 R133, R133 ;  /* 0x0000008500857308 */ /* 0x000e620000000800 */
[----:B--2---:R-:W-:-:S07]  /*af00*/  FFMA R37, R37, R32, 1 ;  /* 0x3f80000025257423 */ /* 0x004fce0000000020 */
[----:B------:R-:W2:Y:S01]  /*af10*/  MUFU.EX2 R0, R47 ;  /* 0x0000002f00007308 */ /* 0x000ea20000000800 */
[----:B---3--:R-:W-:-:S07]  /*af20*/  FFMA R38, R38, R35, 1 ;  /* 0x3f80000026267423 */ /* 0x008fce0000000023 */
[----:B------:R-:W3:Y:S01]  /*af30*/  MUFU.EX2 R3, R48 ;  /* 0x0000003000037308 */ /* 0x000ee20000000800 */
[----:B-1----:R-:W-:Y:S01]  /*af40*/  FFMA R133, R44, R133, 1 ;  /* 0x3f8000002c857423 */ /* 0x002fe20000000085 */
[----:B--2---:R-:W-:Y:S01]  /*af50*/  FFMA R40, R45, R0, 1 ;  /* 0x3f8000002d287423 */ /* 0x004fe20000000000 */
[----:B---3--:R-:W-:Y:S01]  /*af60*/  FFMA R41, R46, R3, 1 ;  /* 0x3f8000002e297423 */ /* 0x008fe20000000003 */
[----:B------:R-:W-:Y:S06]  /*af70*/  @P2 BRA `(.L_x_285) ;  /* 0x0000000000142947 */ /* 0x000fec0003800000 */
[----:B------:R-:W-:Y:S01]  /*af80*/  IMAD.MOV.U32 R0, RZ, RZ, R50 ;  /* 0x000000ffff007224 */ /* 0x000fe200078e0032 */
[----:B------:R-:W-:-:S07]  /*af90*/  MOV R4, 0xafb0 ;  /* 0x0000afb000047802 */ /* 0x000fce0000000f00 */
[----:B------:R-:W-:Y:S05]  /*afa0*/  CALL.REL.NOINC `($__internal_0_$__cuda_sm20_rcp_rn_f32_slowpath) ;  /* 0x000000ac00487944 */ /* 0x000fea0003c00000 */
[----:B------:R-:W-:Y:S01]  /*afb0*/  MOV R25, R0 ;  /* 0x0000000000197202 */ /* 0x000fe20000000f00 */
[----:B------:R-:W-:Y:S06]  /*afc0*/  BRA `(.L_x_286) ;  /* 0x0000000000107947 */ /* 0x000fec0003800000 */
.L_x_285:
[----:B------:R-:W1:Y:S02]  /*afd0*/  MUFU.RCP R25, R50 ;  /* 0x0000003200197308 */ /* 0x000e640000001000 */
[----:B-1----:R-:W-:-:S04]  /*afe0*/  FFMA R0, R50, R25, -1 ;  /* 0xbf80000032007423 */ /* 0x002fc80000000019 */
[----:B------:R-:W-:-:S04]  /*aff0*/  FADD.FTZ R0, -R0, -RZ ;  /* 0x800000ff00007221 */ /* 0x000fc80000010100 */
[----:B------:R-:W-:-:S07]  /*b000*/  FFMA R25, R25, R0, R25 ;  /* 0x0000000019197223 */ /* 0x000fce0000000019 */
.L_x_286:
[----:B------:R-:W-:Y:S05]  /*b010*/  BSYNC B1 ;  /* 0x0000000000017941 */ /* 0x000fea0003800000 */
.L_x_284:
        /* <DEDUP_REMOVED lines=10> */
.L_x_288:
[----:B------:R-:W1:Y:S02]  /*b0c0*/  MUFU.RCP R26, R49 ;  /* 0x00000031001a7308 */ /* 0x000e640000001000 */
[----:B-1----:R-:W-:-:S04]  /*b0d0*/  FFMA R0, R49, R26, -1 ;  /* 0xbf80000031007423 */ /* 0x002fc8000000001a */
[----:B------:R-:W-:-:S04]  /*b0e0*/  FADD.FTZ R3, -R0, -RZ ;  /* 0x800000ff00037221 */ /* 0x000fc80000010100 */
[----:B------:R-:W-:-:S07]  /*b0f0*/  FFMA R26, R26, R3, R26 ;  /* 0x000000031a1a7223 */ /* 0x000fce000000001a */
.L_x_289:
[----:B------:R-:W-:Y:S05]  /*b100*/  BSYNC B1 ;  /* 0x0000000000017941 */ /* 0x000fea0003800000 */
.L_x_287:
        /* <DEDUP_REMOVED lines=10> */
.L_x_291:
[----:B------:R-:W1:Y:S02]  /*b1b0*/  MUFU.RCP R27, R52 ;  /* 0x00000034001b7308 */ /* 0x000e640000001000 */
[----:B-1----:R-:W-:-:S04]  /*b1c0*/  FFMA R0, R52, R27, -1 ;  /* 0xbf80000034007423 */ /* 0x002fc8000000001b */
[----:B------:R-:W-:-:S04]  /*b1d0*/  FADD.FTZ R0, -R0, -RZ ;  /* 0x800000ff00007221 */ /* 0x000fc80000010100 */
[----:B------:R-:W-:-:S07]  /*b1e0*/  FFMA R27, R27, R0, R27 ;  /* 0x000000001b1b7223 */ /* 0x000fce000000001b */
.L_x_292:
[----:B------:R-:W-:Y:S05]  /*b1f0*/  BSYNC B1 ;  /* 0x0000000000017941 */ /* 0x000fea0003800000 */
.L_x_290:
        /* <DEDUP_REMOVED lines=10> */
.L_x_294:
[----:B------:R-:W1:Y:S02]  /*b2a0*/  MUFU.RCP R28, R43 ;  /* 0x0000002b001c7308 */ /* 0x000e640000001000 */
[----:B-1----:R-:W-:-:S04]  /*b2b0*/  FFMA R0, R43, R28, -1 ;  /* 0xbf8000002b007423 */ /* 0x002fc8000000001c */
[----:B------:R-:W-:-:S04]  /*b2c0*/  FADD.FTZ R3, -R0, -RZ ;  /* 0x800000ff00037221 */ /* 0x000fc80000010100 */
[----:B------:R-:W-:-:S07]  /*b2d0*/  FFMA R28, R28, R3, R28 ;  /* 0x000000031c1c7223 */ /* 0x000fce000000001c */
.L_x_295:
[----:B------:R-:W-:Y:S05]  /*b2e0*/  BSYNC B1 ;  /* 0x0000000000017941 */ /* 0x000fea0003800000 */
.L_x_293:
        /* <DEDUP_REMOVED lines=10> */
.L_x_297:
[----:B------:R-:W1:Y:S02]  /*b390*/  MUFU.RCP R29, R54 ;  /* 0x00000036001d7308 */ /* 0x000e640000001000 */
[----:B-1----:R-:W-:-:S04]  /*b3a0*/  FFMA R0, R54, R29, -1 ;  /* 0xbf80000036007423 */ /* 0x002fc8000000001d */
[----:B------:R-:W-:-:S04]  /*b3b0*/  FADD.FTZ R0, -R0, -RZ ;  /* 0x800000ff00007221 */ /* 0x000fc80000010100 */
[----:B------:R-:W-:-:S07]  /*b3c0*/  FFMA R29, R29, R0, R29 ;  /* 0x000000001d1d7223 */ /* 0x000fce000000001d */
.L_x_298:
[----:B------:R-:W-:Y:S05]  /*b3d0*/  BSYNC B1 ;  /* 0x0000000000017941 */ /* 0x000fea0003800000 */
.L_x_296:
        /* <DEDUP_REMOVED lines=10> */
.L_x_300:
[----:B------:R-:W1:Y:S02]  /*b480*/  MUFU.RCP R30, R51 ;  /* 0x00000033001e7308 */ /* 0x000e640000001000 */
[----:B-1----:R-:W-:-:S04]  /*b490*/  FFMA R0, R51, R30, -1 ;  /* 0xbf80000033007423 */ /* 0x002fc8000000001e */
[----:B------:R-:W-:-:S04]  /*b4a0*/  FADD.FTZ R3, -R0, -RZ ;  /* 0x800000ff00037221 */ /* 0x000fc80000010100 */
[----:B------:R-:W-:-:S07]  /*b4b0*/  FFMA R30, R30, R3, R30 ;  /* 0x000000031e1e7223 */ /* 0x000fce000000001e */
.L_x_301:
[----:B------:R-:W-:Y:S05]  /*b4c0*/  BSYNC B1 ;  /* 0x0000000000017941 */ /* 0x000fea0003800000 */
.L_x_299:
        /* <DEDUP_REMOVED lines=10> */
.L_x_303:
[----:B------:R-:W1:Y:S02]  /*b570*/  MUFU.RCP R31, R96 ;  /* 0x00000060001f7308 */ /* 0x000e640000001000 */
[----:B-1----:R-:W-:-:S04]  /*b580*/  FFMA R0, R96, R31, -1 ;  /* 0xbf80000060007423 */ /* 0x002fc8000000001f */
[----:B------:R-:W-:-:S04]  /*b590*/  FADD.FTZ R0, -R0, -RZ ;  /* 0x800000ff00007221 */ /* 0x000fc80000010100 */
[----:B------:R-:W-:-:S07]  /*b5a0*/  FFMA R31, R31, R0, R31 ;  /* 0x000000001f1f7223 */ /* 0x000fce000000001f */
.L_x_304:
[----:B------:R-:W-:Y:S05]  /*b5b0*/  BSYNC B1 ;  /* 0x0000000000017941 */ /* 0x000fea0003800000 */
.L_x_302:
        /* <DEDUP_REMOVED lines=10> */
.L_x_306:
[----:B------:R-:W1:Y:S02]  /*b660*/  MUFU.RCP R32, R127 ;  /* 0x0000007f00207308 */ /* 0x000e640000001000 */
[----:B-1----:R-:W-:-:S04]  /*b670*/  FFMA R0, R127, R32, -1 ;  /* 0xbf8000007f007423 */ /* 0x002fc80000000020 */
[----:B------:R-:W-:-:S04]  /*b680*/  FADD.FTZ R3, -R0, -RZ ;  /* 0x800000ff00037221 */ /* 0x000fc80000010100 */
[----:B------:R-:W-:-:S07]  /*b690*/  FFMA R32, R32, R3, R32 ;  /* 0x0000000320207223 */ /* 0x000fce0000000020 */
.L_x_307:
[----:B------:R-:W-:Y:S05]  /*b6a0*/  BSYNC B1 ;  /* 0x0000000000017941 */ /* 0x000fea0003800000 */
.L_x_305:
        /* <DEDUP_REMOVED lines=10> */
.L_x_309:
[----:B------:R-:W1:Y:S02]  /*b750*/  MUFU.RCP R33, R36 ;  /* 0x0000002400217308 */ /* 0x000e640000001000 */
[----:B-1----:R-:W-:-:S04]  /*b760*/  FFMA R0, R36, R33, -1 ;  /* 0xbf80000024007423 */ /* 0x002fc80000000021 */
[----:B------:R-:W-:-:S04]  /*b770*/  FADD.FTZ R0, -R0, -RZ ;  /* 0x800000ff00007221 */ /* 0x000fc80000010100 */
[----:B------:R-:W-:-:S07]  /*b780*/  FFMA R33, R33, R0, R33 ;  /* 0x0000000021217223 */ /* 0x000fce0000000021 */
.L_x_310:
[----:B------:R-:W-:Y:S05]  /*b790*/  BSYNC B1 ;  /* 0x0000000000017941 */ /* 0x000fea0003800000 */
.L_x_308:
        /* <DEDUP_REMOVED lines=10> */
.L_x_312:
[----:B------:R-:W1:Y:S02]  /*b840*/  MUFU.RCP R34, R37 ;  /* 0x0000002500227308 */ /* 0x000e640000001000 */
[----:B-1----:R-:W-:-:S04]  /*b850*/  FFMA R0, R37, R34, -1 ;  /* 0xbf80000025007423 */ /* 0x002fc80000000022 */
[----:B------:R-:W-:-:S04]  /*b860*/  FADD.FTZ R3, -R0, -RZ ;  /* 0x800000ff00037221 */ /* 0x000fc80000010100 */
[----:B------:R-:W-:-:S07]  /*b870*/  FFMA R34, R34, R3, R34 ;  /* 0x0000000322227223 */ /* 0x000fce0000000022 */
.L_x_313:
[----:B------:R-:W-:Y:S05]  /*b880*/  BSYNC B1 ;  /* 0x0000000000017941 */ /* 0x000fea0003800000 */
.L_x_311:
        /* <DEDUP_REMOVED lines=10> */
.L_x_315:
[----:B------:R-:W1:Y:S02]  /*b930*/  MUFU.RCP R35, R38 ;  /* 0x0000002600237308 */ /* 0x000e640000001000 */
[----:B-1----:R-:W-:-:S04]  /*b940*/  FFMA R0, R38, R35, -1 ;  /* 0xbf80000026007423 */ /* 0x002fc80000000023 */
[----:B------:R-:W-:-:S04]  /*b950*/  FADD.FTZ R0, -R0, -RZ ;  /* 0x800000ff00007221 */ /* 0x000fc80000010100 */
[----:B------:R-:W-:-:S07]  /*b960*/  FFMA R35, R35, R0, R35 ;  /* 0x0000000023237223 */ /* 0x000fce0000000023 */
.L_x_316:
[----:B------:R-:W-:Y:S05]  /*b970*/  BSYNC B1 ;  /* 0x0000000000017941 */ /* 0x000fea0003800000 */
.L_x_314:
        /* <DEDUP_REMOVED lines=10> */
.L_x_318:
[----:B------:R-:W1:Y:S02]  /*ba20*/  MUFU.RCP R36, R39 ;  /* 0x0000002700247308 */ /* 0x000e640000001000 */
[----:B-1----:R-:W-:-:S04]  /*ba30*/  FFMA R0, R39, R36, -1 ;  /* 0xbf80000027007423 */ /* 0x002fc80000000024 */
[----:B------:R-:W-:-:S04]  /*ba40*/  FADD.FTZ R3, -R0, -RZ ;  /* 0x800000ff00037221 */ /* 0x000fc80000010100 */
[----:B------:R-:W-:-:S07]  /*ba50*/  FFMA R36, R36, R3, R36 ;  /* 0x0000000324247223 */ /* 0x000fce0000000024 */
.L_x_319:
[----:B------:R-:W-:Y:S05]  /*ba60*/  BSYNC B1 ;  /* 0x0000000000017941 */ /* 0x000fea0003800000 */
.L_x_317:
        /* <DEDUP_REMOVED lines=10> */
.L_x_321:
[----:B------:R-:W1:Y:S02]  /*bb10*/  MUFU.RCP R37, R42 ;  /* 0x0000002a00257308 */ /* 0x000e640000001000 */
[----:B-1----:R-:W-:-:S04]  /*bb20*/  FFMA R0, R42, R37, -1 ;  /* 0xbf8000002a007423 */ /* 0x002fc80000000025 */
[----:B------:R-:W-:-:S04]  /*bb30*/  FADD.FTZ R0, -R0, -RZ ;  /* 0x800000ff00007221 */ /* 0x000fc80000010100 */
[----:B------:R-:W-:-:S07]  /*bb40*/  FFMA R37, R37, R0, R37 ;  /* 0x0000000025257223 */ /* 0x000fce0000000025 */
.L_x_322:
[----:B------:R-:W-:Y:S05]  /*bb50*/  BSYNC B1 ;  /* 0x0000000000017941 */ /* 0x000fea0003800000 */
.L_x_320:
        /* <DEDUP_REMOVED lines=10> */
.L_x_324:
[----:B------:R-:W1:Y:S02]  /*bc00*/  MUFU.RCP R38, R133 ;  /* 0x0000008500267308 */ /* 0x000e640000001000 */
[----:B-1----:R-:W-:-:S04]  /*bc10*/  FFMA R0, R133, R38, -1 ;  /* 0xbf80000085007423 */ /* 0x002fc80000000026 */
[----:B------:R-:W-:-:S04]  /*bc20*/  FADD.FTZ R3, -R0, -RZ ;  /* 0x800000ff00037221 */ /* 0x000fc80000010100 */
[----:B------:R-:W-:-:S07]  /*bc30*/  FFMA R38, R38, R3, R38 ;  /* 0x0000000326267223 */ /* 0x000fce0000000026 */
.L_x_325:
[----:B------:R-:W-:Y:S05]  /*bc40*/  BSYNC B1 ;  /* 0x0000000000017941 */ /* 0x000fea0003800000 */
.L_x_323:
        /* <DEDUP_REMOVED lines=10> */
.L_x_327:
[----:B------:R-:W1:Y:S02]  /*bcf0*/  MUFU.RCP R39, R40 ;  /* 0x0000002800277308 */ /* 0x000e640000001000 */
[----:B-1----:R-:W-:-:S04]  /*bd00*/  FFMA R0, R40, R39, -1 ;  /* 0xbf80000028007423 */ /* 0x002fc80000000027 */
[----:B------:R-:W-:-:S04]  /*bd10*/  FADD.FTZ R0, -R0, -RZ ;  /* 0x800000ff00007221 */ /* 0x000fc80000010100 */
[----:B------:R-:W-:-:S07]  /*bd20*/  FFMA R39, R39, R0, R39 ;  /* 0x0000000027277223 */ /* 0x000fce0000000027 */
.L_x_328:
[----:B------:R-:W-:Y:S05]  /*bd30*/  BSYNC B1 ;  /* 0x0000000000017941 */ /* 0x000fea0003800000 */
.L_x_326:
[----:B------:R-:W-:-:S04]  /*bd40*/  IADD3 R0, R41, 0x1800000, RZ ;  /* 0x0180000029007810 */ /* 0x000fc80007ffe0ff */
[----:B------:R-:W-:-:S04]  /*bd50*/  LOP3.LUT R0, R0, 0x7f800000, RZ, 0xc0, !PT ;  /* 0x7f80000000007812 */ /* 0x000fc800078ec0ff */
[----:B------:R-:W-:-:S13]  /*bd60*/  ISETP.GT.U32.AND P2, PT, R0, 0x1ffffff, PT ;  /* 0x01ffffff0000780c */ /* 0x000fda0003f44070 */
[----:B------:R-:W-:Y:S05]  /*bd70*/  @P2 BRA `(.L_x_329) ;  /* 0x0000000000102947 */ /* 0x000fea0003800000 */
[----:B------:R-:W-:Y:S01]  /*bd80*/  IMAD.MOV.U32 R0, RZ, RZ, R41 ;  /* 0x000000ffff007224 */ /* 0x000fe200078e0029 */
[----:B------:R-:W-:-:S07]  /*bd90*/  MOV R4, 0xbdb0 ;  /* 0x0000bdb000047802 */ /* 0x000fce0000000f00 */
[----:B------:R-:W-:Y:S05]  /*bda0*/  CALL.REL.NOINC `($__internal_0_$__cuda_sm20_rcp_rn_f32_slowpath) ;  /* 0x0000009c00c87944 */ /* 0x000fea0003c00000 */
[----:B------:R-:W-:Y:S05]  /*bdb0*/  BRA `(.L_x_330) ;  /* 0x0000000000107947 */ /* 0x000fea0003800000 */
.L_x_329:
[----:B------:R-:W1:Y:S02]  /*bdc0*/  MUFU.RCP R0, R41 ;  /* 0x0000002900007308 */ /* 0x000e640000001000 */
[----:B-1----:R-:W-:-:S04]  /*bdd0*/  FFMA R3, R41, R0, -1 ;  /* 0xbf80000029037423 */ /* 0x002fc80000000000 */
[----:B------:R-:W-:-:S04]  /*bde0*/  FADD.FTZ R3, -R3, -RZ ;  /* 0x800000ff03037221 */ /* 0x000fc80000010100 */
[----:B------:R-:W-:-:S07]  /*bdf0*/  FFMA R0, R0, R3, R0 ;  /* 0x0000000300007223 */ /* 0x000fce0000000000 */
.L_x_330:
        /* <DEDUP_REMOVED lines=10> */
[----:B------:R-:W-:-:S05]  /*bea0*/  F2FP.BF16.F32.PACK_AB R31, R0, R39 ;  /* 0x00000027001f723e */ /* 0x000fca00000010ff */
[----:B------:R1:W-:Y:S01]  /*beb0*/  STSM.16.M88.4 [R94], R28 ;  /* 0x0000001c5e007844 */ /* 0x0003e20000000200 */
        /* <DEDUP_REMOVED lines=17> */
.L_x_332:
[----:B------:R-:W-:Y:S05]  /*bfd0*/  BSYNC B0 ;  /* 0x0000000000007941 */ /* 0x000fea0003800000 */
.L_x_331:
[----:B------:R-:W-:Y:S06]  /*bfe0*/  BAR.SYNC.DEFER_BLOCKING 0x1, 0x100 ;  /* 0x0044000000007b1d */ /* 0x000fec0000010000 */
[----:B------:R-:W-:Y:S04]  /*bff0*/  BSSY B0, `(.L_x_333) ;  /* 0x0000009000007945 */ /* 0x000fe80003800000 */
[----:B------:R-:W-:Y:S05]  /*c000*/  @P0 BRA `(.L_x_334) ;  /* 0x00000000001c0947 */ /* 0x000fea0003800000 */
[----:B------:R-:W-:-:S13]  /*c010*/  ISETP.NE.AND P2, PT, R158, 0x3, PT ;  /* 0x000000039e00780c */ /* 0x000fda0003f45270 */
[----:B------:R-:W-:Y:S05]  /*c020*/  @!P2 BRA `(.L_x_335) ;  /* 0x000000000004a947 */ /* 0x000fea0003800000 */
[----:B------:R-:W-:Y:S01]  /*c030*/  BPT.TRAP 0x1 ;  /* 0x000000040000795c */ /* 0x000fe20000300000 */
.L_x_335:
[----:B------:R-:W-:-:S04]  /*c040*/  ULEA UR4, UR5, UR52, 0x3 ;  /* 0x0000003405047291 */ /* 0x000fc8000f8e183f */
[----:B------:R-:W-:-:S04]  /*c050*/  UIADD3 UR4, UR4, 0x60, URZ ;  /* 0x0000006004047890 */ /* 0x000fc8000fffe03f */
[----:B------:R-:W-:-:S09]  /*c060*/  UPRMT UR4, UR51, 0x654, UR4 ;  /* 0x0000065433047896 */ /* 0x000fd20008000004 */
[----:B------:R-:W-:Y:S03]  /*c070*/  SYNCS.ARRIVE.TRANS64.RED.A1T0 RZ, [UR4], RZ ;  /* 0x000000ffffff79a7 */ /* 0x000fe60008100404 */
.L_x_334:
[----:B------:R-:W-:Y:S05]  /*c080*/  BSYNC B0 ;  /* 0x0000000000007941 */ /* 0x000fea0003800000 */
.L_x_333:
        /* <DEDUP_REMOVED lines=8> */
.L_x_338:
[----:B------:R-:W-:Y:S01]  /*c110*/  LEA R0, R12, UR52, 0x3 ;  /* 0x000000340c007c11 */ /* 0x000fe2000f8e18ff */
[----:B------:R-:W-:Y:S01]  /*c120*/  BSSY B1, `(.L_x_339) ;  /* 0x0000007000017945 */ /* 0x000fe20003800000 */
[----:B------:R-:W-:Y:S02]  /*c130*/  SHF.L.U32 R3, R10, 0x1f, RZ ;  /* 0x0000001f0a037819 */ /* 0x000fe400000006ff */
[----:B------:R-:W-:Y:S02]  /*c140*/  IADD3 R25, R12, 0x1, RZ ;  /* 0x000000010c197810 */ /* 0x000fe40007ffe0ff */
[----:B------:R-:W2:Y:S02]  /*c150*/  SYNCS.PHASECHK.TRANS64.TRYWAIT P2, [R0+URZ+0x40], R3 ;  /* 0x00004003000075a7 */ /* 0x000ea4000804017f */
[----:B------:R-:W-:-:S04]  /*c160*/  ISETP.NE.AND P3, PT, R25, 0x4, PT ;  /* 0x000000041900780c */ /* 0x000fc80003f65270 */
[----:B------:R-:W-:Y:S01]  /*c170*/  SEL R27, RZ, 0x1, P3 ;  /* 0x00000001ff1b7807 */ /* 0x000fe20001800000 */
[----:B--2---:R-:W-:Y:S08]  /*c180*/  @!P2 BRA `(.L_x_340) ;  /* 0x0000009000f0a947 */ /* 0x004ff00003800000 */
.L_x_615:
[----:B------:R-:W-:Y:S05]  /*c190*/  BSYNC B1 ;  /* 0x0000000000017941 */ /* 0x000fea0003800000 */
.L_x_339:
[----:B------:R-:W-:Y:S05]  /*c1a0*/  @P1 BRA `(.L_x_341) ;  /* 0x0000000000941947 */ /* 0x000fea0003800000 */
[----:B------:R-:W-:Y:S01]  /*c1b0*/  LEA R14, R12, R101, 0xd ;  /* 0x000000650c0e7211 */ /* 0x000fe200078e68ff */
[----:B------:R-:W-:Y:S05]  /*c1c0*/  WARPSYNC.ALL ;  /* 0x0000000000007948 */ /* 0x000fea0003800000 */
[----:B------:R-:W-:Y:S01]  /*c1d0*/  LEA R33, R155, R14, 0x1 ;  /* 0x0000000e9b217211 */ /* 0x000fe200078e08ff */
[----:B-1----:R-:W2:Y:S05]  /*c1e0*/  LDSM.16.M88.4 R4, [R14] ;  /* 0x000000000e04783b */ /* 0x002eaa0000000200 */
[----:B------:R-:W1:Y:S01]  /*c1f0*/  LDSM.16.M88.4 R32, [R33] ;  /* 0x000000002120783b */ /* 0x000e620000000200 */
[----:B--2---:R-:W-:Y:S01]  /*c200*/  SHF.L.U32 R0, R4, 0x10, RZ ;  /* 0x0000001004007819 */ /* 0x004fe200000006ff */
[----:B------:R-:W-:Y:S01]  /*c210*/  IMAD.U32 R8, R5, 0x10000, RZ ;  /* 0x0001000005087824 */ /* 0x000fe200078e00ff */
[----:B------:R-:W-:-:S02]  /*c220*/  SHF.L.U32 R20, R6, 0x10, RZ ;  /* 0x0000001006147819 */ /* 0x000fc400000006ff */
[----:B------:R-:W-:Y:S01]  /*c230*/  LOP3.LUT R4, R4, 0xffff0000, RZ, 0xc0, !PT ;  /* 0xffff000004047812 */ /* 0x000fe200078ec0ff */
[----:B-1----:R-:W-:Y:S01]  /*c240*/  IMAD.U32 R40, R34, 0x10000, RZ ;  /* 0x0001000022287824 */ /* 0x002fe200078e00ff */
        /* <DEDUP_REMOVED lines=27> */
.L_x_341:
[----:B------:R-:W-:Y:S02]  /*c400*/  LOP3.LUT R10, R10, R27, RZ, 0x3c, !PT ;  /* 0x0000001b0a0a7212 */ /* 0x000fe400078e3cff */
[----:B------:R-:W-:-:S07]  /*c410*/  SEL R12, R25, RZ, P3 ;  /* 0x000000ff190c7207 */ /* 0x000fce0001800000 */
.L_x_337:
[----:B------:R-:W-:Y:S05]  /*c420*/  BSYNC B0 ;  /* 0x0000000000007941 */ /* 0x000fea0003800000 */
.L_x_336:
[----:B------:R-:W-:Y:S01]  /*c430*/  MOV R46, 0x3bbb989d ;  /* 0x3bbb989d002e7802 */ /* 0x000fe20000000f00 */
[C---:B------:R-:W-:Y:S01]  /*c440*/  FFMA R57, R154.reuse, R57, R14 ;  /* 0x000000399a397223 */ /* 0x040fe2000000000e */
[C---:B------:R-:W-:Y:S01]  /*c450*/  FFMA R58, R154.reuse, R58, R21 ;  /* 0x0000003a9a3a7223 */ /* 0x040fe20000000015 */
[----:B------:R-:W-:Y:S01]  /*c460*/  MOV R47, 0x437c0000 ;  /* 0x437c0000002f7802 */ /* 0x000fe20000000f00 */
[----:B------:R-:W-:Y:S01]  /*c470*/  FFMA R56, R154, R56, R13 ;  /* 0x000000389a387223 */ /* 0x000fe2000000000d */
[-C--:B-1----:R-:W-:Y:S01]  /*c480*/  FFMA.SAT R4, -R57, R46.reuse, 0.5 ;  /* 0x3f00000039047423 */ /* 0x082fe2000000212e */
[-C--:B------:R-:W-:Y:S01]  /*c490*/  FFMA.SAT R5, -R58, R46.reuse, 0.5 ;  /* 0x3f0000003a057423 */ /* 0x080fe2000000212e */
[----:B------:R-:W-:Y:S01]  /*c4a0*/  FFMA R59, R154, R59, R15 ;  /* 0x0000003b9a3b7223 */ /* 0x000fe2000000000f */
[-C--:B--2---:R-:W-:Y:S01]  /*c4b0*/  FFMA.SAT R0, -R56, R46.reuse, 0.5 ;  /* 0x3f00000038007423 */ /* 0x084fe2000000212e */
        /* <DEDUP_REMOVED lines=71> */
[----:B------:R2:W-:Y:S01]  /*c930*/  MUFU.EX2 R6, R31 ;  /* 0x0000001f00067308 */ /* 0x0005e20000000800 */
[----:B------:R-:W-:Y:S01]  /*c940*/  FADD R40, R39, -12583039 ;  /* 0xcb40007f27287421 */ /* 0x000fe20000000000 */
[----:B------:R-:W-:Y:S01]  /*c950*/  FADD R32, R37, -12583039 ;  /* 0xcb40007f25207421 */ /* 0x000fe20000000000 */
[----:B------:R-:W-:Y:S01]  /*c960*/  FADD R42, R44, -12583039 ;  /* 0xcb40007f2c2a7421 */ /* 0x000fe20000000000 */
[----:B------:R-:W-:Y:S01]  /*c970*/  FADD R43, R41, -12583039 ;  /* 0xcb40007f292b7421 */ /* 0x000fe20000000000 */
[----:B------:R-:W-:Y:S01]  /*c980*/  FADD R47, R45, -12583039 ;  /* 0xcb40007f2d2f7421 */ /* 0x000fe20000000000 */
[----:B------:R-:W-:Y:S01]  /*c990*/  FADD R48, R46, -12583039 ;  /* 0xcb40007f2e307421 */ /* 0x000fe20000000000 */
[----:B------:R-:W-:Y:S01]  /*c9a0*/  FFMA R40, -R67, 1.4426950216293334961, -R40 ;  /* 0x3fb8aa3b43287823 */ /* 0x000fe20000000928 */
[----:B------:R3:W4:Y:S01]  /*c9b0*/  MUFU.EX2 R28, R35 ;  /* 0x00000023001c7308 */ /* 0x0007220000000800 */
[----:B--2---:R-:W-:Y:S01]  /*c9c0*/  FADD R31, R36, -12583039 ;  /* 0xcb40007f241f7421 */ /* 0x004fe20000000000 */
[----:B------:R-:W-:-:S02]  /*c9d0*/  IMAD.SHL.U32 R4, R4, 0x800000, RZ ;  /* 0x0080000004047824 */ /* 0x000fc400078e00ff */
[----:B-1----:R-:W-:Y:S01]  /*c9e0*/  FFMA R50, R0, R3, 1 ;  /* 0x3f80000000327423 */ /* 0x002fe20000000003 */
[----:B------:R-:W-:Y:S01]  /*c9f0*/  FFMA R32, -R65, 1.4426950216293334961, -R32 ;  /* 0x3fb8aa3b41207823 */ /* 0x000fe20000000920 */
[----:B------:R-:W-:Y:S01]  /*ca00*/  FFMA R31, -R64, 1.4426950216293334961, -R31 ;  /* 0x3fb8aa3b401f7823 */ /* 0x000fe2000000091f */
[----:B------:R-:W-:Y:S01]  /*ca10*/  FFMA R42, -R69, 1.4426950216293334961, -R42 ;  /* 0x3fb8aa3b452a7823 */ /* 0x000fe2000000092a */
[----:B------:R-:W-:Y:S01]  /*ca20*/  FFMA R43, -R68, 1.4426950216293334961, -R43 ;  /* 0x3fb8aa3b442b7823 */ /* 0x000fe2000000092b */
[----:B------:R-:W-:Y:S01]  /*ca30*/  FFMA R47, -R70, 1.4426950216293334961, -R47 ;  /* 0x3fb8aa3b462f7823 */ /* 0x000fe2000000092f */
[----:B---3--:R-:W-:Y:S01]  /*ca40*/  FADD R35, R38, -12583039 ;  /* 0xcb40007f26237421 */ /* 0x008fe20000000000 */
        /* <DEDUP_REMOVED lines=21> */
[----:B------:R2:W3:Y:S01]  /*cba0*/  MUFU.EX2 R42, R43 ;  /* 0x0000002b002a7308 */ /* 0x0004e20000000800 */
[----:B------:R-:W-:Y:S01]  /*cbb0*/  SHF.L.U32 R26, R26, 0x17, RZ ;  /* 0x000000171a1a7819 */ /* 0x000fe200000006ff */
[----:B------:R-:W-:Y:S01]  /*cbc0*/  BSSY B1, `(.L_x_342) ;  /* 0x0000027000017945 */ /* 0x000fe20003800000 */
[----:B------:R-:W-:Y:S01]  /*cbd0*/  SHF.L.U32 R29, R29, 0x17, RZ ;  /* 0x000000171d1d7819 */ /* 0x000fe200000006ff */
[----:B------:R-:W-:Y:S01]  /*cbe0*/  FFMA R52, R7, R8, 1 ;  /* 0x3f80000007347423 */ /* 0x000fe20000000008 */
[----:B------:R-:W-:Y:S01]  /*cbf0*/  SHF.L.U32 R30, R30, 0x17, RZ ;  /* 0x000000171e1e7819 */ /* 0x000fe200000006ff */
[----:B----4-:R-:W-:Y:S01]  /*cc00*/  FFMA R56, R33, R28, 1 ;  /* 0x3f80000021387423 */ /* 0x010fe2000000001c */
[----:B------:R-:W-:Y:S01]  /*cc10*/  SHF.L.U32 R34, R34, 0x17, RZ ;  /* 0x0000001722227819 */ /* 0x000fe200000006ff */
[----:B------:R-:W4:Y:S01]  /*cc20*/  MUFU.EX2 R63, R63 ;  /* 0x0000003f003f7308 */ /* 0x000f220000000800 */
        /* <DEDUP_REMOVED lines=8> */
[----:B---3--:R-:W-:Y:S01]  /*ccb0*/  FFMA R42, R41, R42, 1 ;  /* 0x3f800000292a7423 */ /* 0x008fe2000000002a */
[----:B------:R-:W-:-:S06]  /*ccc0*/  FFMA R51, R30, R25, 1 ;  /* 0x3f8000001e337423 */ /* 0x000fcc0000000019 */
[----:B------:R-:W2:Y:S01]  /*ccd0*/  MUFU.EX2 R32, R32 ;  /* 0x0000002000207308 */ /* 0x000ea20000000800 */
[----:B----4-:R-:W-:-:S07]  /*cce0*/  FFMA R63, R34, R63, 1 ;  /* 0x3f800000223f7423 */ /* 0x010fce000000003f */
        /* <DEDUP_REMOVED lines=16> */
.L_x_343:
[----:B------:R-:W1:Y:S02]  /*cdf0*/  MUFU.RCP R25, R50 ;  /* 0x0000003200197308 */ /* 0x000e640000001000 */
[----:B-1----:R-:W-:-:S04]  /*ce00*/  FFMA R0, R50, R25, -1 ;  /* 0xbf80000032007423 */ /* 0x002fc80000000019 */
[----:B------:R-:W-:-:S04]  /*ce10*/  FADD.FTZ R0, -R0, -RZ ;  /* 0x800000ff00007221 */ /* 0x000fc80000010100 */
[----:B------:R-:W-:-:S07]  /*ce20*/  FFMA R25, R25, R0, R25 ;  /* 0x0000000019197223 */ /* 0x000fce0000000019 */
.L_x_344:
[----:B------:R-:W-:Y:S05]  /*ce30*/  BSYNC B1 ;  /* 0x0000000000017941 */ /* 0x000fea0003800000 */
.L_x_342:
        /* <DEDUP_REMOVED lines=10> */
.L_x_346:
[----:B------:R-:W1:Y:S02]  /*cee0*/  MUFU.RCP R26, R49 ;  /* 0x00000031001a7308 */ /* 0x000e640000001000 */
[----:B-1----:R-:W-:-:S04]  /*cef0*/  FFMA R0, R49, R26, -1 ;  /* 0xbf80000031007423 */ /* 0x002fc8000000001a */
[----:B------:R-:W-:-:S04]  /*cf00*/  FADD.FTZ R3, -R0, -RZ ;  /* 0x800000ff00037221 */ /* 0x000fc80000010100 */
[----:B------:R-:W-:-:S07]  /*cf10*/  FFMA R26, R26, R3, R26 ;  /* 0x000000031a1a7223 */ /* 0x000fce000000001a */
.L_x_347:
[----:B------:R-:W-:Y:S05]  /*cf20*/  BSYNC B1 ;  /* 0x0000000000017941 */ /* 0x000fea0003800000 */
.L_x_345:
        /* <DEDUP_REMOVED lines=10> */
.L_x_349:
[----:B------:R-:W1:Y:S02]  /*cfd0*/  MUFU.RCP R27, R52 ;  /* 0x00000034001b7308 */ /* 0x000e640000001000 */
[----:B-1----:R-:W-:-:S04]  /*cfe0*/  FFMA R0, R52, R27, -1 ;  /* 0xbf80000034007423 */ /* 0x002fc8000000001b */
[----:B------:R-:W-:-:S04]  /*cff0*/  FADD.FTZ R0, -R0, -RZ ;  /* 0x800000ff00007221 */ /* 0x000fc80000010100 */
[----:B------:R-:W-:-:S07]  /*d000*/  FFMA R27, R27, R0, R27 ;  /* 0x000000001b1b7223 */ /* 0x000fce000000001b */
.L_x_350:
[----:B------:R-:W-:Y:S05]  /*d010*/  BSYNC B1 ;  /* 0x0000000000017941 */ /* 0x000fea0003800000 */
.L_x_348:
        /* <DEDUP_REMOVED lines=10> */
.L_x_352:
[----:B------:R-:W1:Y:S02]  /*d0c0*/  MUFU.RCP R28, R43 ;  /* 0x0000002b001c7308 */ /* 0x000e640000001000 */
[----:B-1----:R-:W-:-:S04]  /*d0d0*/  FFMA R0, R43, R28, -1 ;  /* 0xbf8000002b007423 */ /* 0x002fc8000000001c */
[----:B------:R-:W-:-:S04]  /*d0e0*/  FADD.FTZ R3, -R0, -RZ ;  /* 0x800000ff00037221 */ /* 0x000fc80000010100 */
[----:B------:R-:W-:-:S07]  /*d0f0*/  FFMA R28, R28, R3, R28 ;  /* 0x000000031c1c7223 */ /* 0x000fce000000001c */
.L_x_353:
[----:B------:R-:W-:Y:S05]  /*d100*/  BSYNC B1 ;  /* 0x0000000000017941 */ /* 0x000fea0003800000 */
.L_x_351:
        /* <DEDUP_REMOVED lines=10> */
.L_x_355:
[----:B------:R-:W1:Y:S02]  /*d1b0*/  MUFU.RCP R29, R54 ;  /* 0x00000036001d7308 */ /* 0x000e640000001000 */
[----:B-1----:R-:W-:-:S04]  /*d1c0*/  FFMA R0, R54, R29, -1 ;  /* 0xbf80000036007423 */ /* 0x002fc8000000001d */
[----:B------:R-:W-:-:S04]  /*d1d0*/  FADD.FTZ R0, -R0, -RZ ;  /* 0x800000ff00007221 */ /* 0x000fc80000010100 */
[----:B------:R-:W-:-:S07]  /*d1e0*/  FFMA R29, R29, R0, R29 ;  /* 0x000000001d1d7223 */ /* 0x000fce000000001d */
.L_x_356:
[----:B------:R-:W-:Y:S05]  /*d1f0*/  BSYNC B1 ;  /* 0x0000000000017941 */ /* 0x000fea0003800000 */
.L_x_354:
        /* <DEDUP_REMOVED lines=10> */
.L_x_358:
[----:B------:R-:W1:Y:S02]  /*d2a0*/  MUFU.RCP R30, R51 ;  /* 0x00000033001e7308 */ /* 0x000e640000001000 */
[----:B-1----:R-:W-:-:S04]  /*d2b0*/  FFMA R0, R51, R30, -1 ;  /* 0xbf80000033007423 */ /* 0x002fc8000000001e */
[----:B------:R-:W-:-:S04]  /*d2c0*/  FADD.FTZ R3, -R0, -RZ ;  /* 0x800000ff00037221 */ /* 0x000fc80000010100 */
[----:B------:R-:W-:-:S07]  /*d2d0*/  FFMA R30, R30, R3, R30 ;  /* 0x000000031e1e7223 */ /* 0x000fce000000001e */
.L_x_359:
[----:B------:R-:W-:Y:S05]  /*d2e0*/  BSYNC B1 ;  /* 0x0000000000017941 */ /* 0x000fea0003800000 */
.L_x_357:
        /* <DEDUP_REMOVED lines=10> */
.L_x_361:
[----:B------:R-:W1:Y:S02]  /*d390*/  MUFU.RCP R31, R56 ;  /* 0x00000038001f7308 */ /* 0x000e640000001000 */
[----:B-1----:R-:W-:-:S04]  /*d3a0*/  FFMA R0, R56, R31, -1 ;  /* 0xbf80000038007423 */ /* 0x002fc8000000001f */
[----:B------:R-:W-:-:S04]  /*d3b0*/  FADD.FTZ R0, -R0, -RZ ;  /* 0x800000ff00007221 */ /* 0x000fc80000010100 */
[----:B------:R-:W-:-:S07]  /*d3c0*/  FFMA R31, R31, R0, R31 ;  /* 0x000000001f1f7223 */ /* 0x000fce000000001f */
.L_x_362:
[----:B------:R-:W-:Y:S05]  /*d3d0*/  BSYNC B1 ;  /* 0x0000000000017941 */ /* 0x000fea0003800000 */
.L_x_360:
        /* <DEDUP_REMOVED lines=10> */
.L_x_364:
[----:B------:R-:W1:Y:S02]  /*d480*/  MUFU.RCP R32, R63 ;  /* 0x0000003f00207308 */ /* 0x000e640000001000 */
[----:B-1----:R-:W-:-:S04]  /*d490*/  FFMA R0, R63, R32, -1 ;  /* 0xbf8000003f007423 */ /* 0x002fc80000000020 */
[----:B------:R-:W-:-:S04]  /*d4a0*/  FADD.FTZ R3, -R0, -RZ ;  /* 0x800000ff00037221 */ /* 0x000fc80000010100 */
[----:B------:R-:W-:-:S07]  /*d4b0*/  FFMA R32, R32, R3, R32 ;  /* 0x0000000320207223 */ /* 0x000fce0000000020 */
.L_x_365:
[----:B------:R-:W-:Y:S05]  /*d4c0*/  BSYNC B1 ;  /* 0x0000000000017941 */ /* 0x000fea0003800000 */
.L_x_363:
        /* <DEDUP_REMOVED lines=10> */
.L_x_367:
[----:B------:R-:W1:Y:S02]  /*d570*/  MUFU.RCP R33, R36 ;  /* 0x0000002400217308 */ /* 0x000e640000001000 */
[----:B-1----:R-:W-:-:S04]  /*d580*/  FFMA R0, R36, R33, -1 ;  /* 0xbf80000024007423 */ /* 0x002fc80000000021 */
[----:B------:R-:W-:-:S04]  /*d590*/  FADD.FTZ R0, -R0, -RZ ;  /* 0x800000ff00007221 */ /* 0x000fc80000010100 */
[----:B------:R-:W-:-:S07]  /*d5a0*/  FFMA R33, R33, R0, R33 ;  /* 0x0000000021217223 */ /* 0x000fce0000000021 */
.L_x_368:
[----:B------:R-:W-:Y:S05]  /*d5b0*/  BSYNC B1 ;  /* 0x0000000000017941 */ /* 0x000fea0003800000 */
.L_x_366:
        /* <DEDUP_REMOVED lines=10> */
.L_x_370:
[----:B------:R-:W1:Y:S02]  /*d660*/  MUFU.RCP R34, R37 ;  /* 0x0000002500227308 */ /* 0x000e640000001000 */
[----:B-1----:R-:W-:-:S04]  /*d670*/  FFMA R0, R37, R34, -1 ;  /* 0xbf80000025007423 */ /* 0x002fc80000000022 */
[----:B------:R-:W-:-:S04]  /*d680*/  FADD.FTZ R3, -R0, -RZ ;  /* 0x800000ff00037221 */ /* 0x000fc80000010100 */
[----:B------:R-:W-:-:S07]  /*d690*/  FFMA R34, R34, R3, R34 ;  /* 0x0000000322227223 */ /* 0x000fce0000000022 */
.L_x_371:
[----:B------:R-:W-:Y:S05]  /*d6a0*/  BSYNC B1 ;  /* 0x0000000000017941 */ /* 0x000fea0003800000 */
.L_x_369:
        /* <DEDUP_REMOVED lines=10> */
.L_x_373:
[----:B------:R-:W1:Y:S02]  /*d750*/  MUFU.RCP R35, R38 ;  /* 0x0000002600237308 */ /* 0x000e640000001000 */
[----:B-1----:R-:W-:-:S04]  /*d760*/  FFMA R0, R38, R35, -1 ;  /* 0xbf80000026007423 */ /* 0x002fc80000000023 */
[----:B------:R-:W-:-:S04]  /*d770*/  FADD.FTZ R0, -R0, -RZ ;  /* 0x800000ff00007221 */ /* 0x000fc80000010100 */
[----:B------:R-:W-:-:S07]  /*d780*/  FFMA R35, R35, R0, R35 ;  /* 0x0000000023237223 */ /* 0x000fce0000000023 */
.L_x_374:
[----:B------:R-:W-:Y:S05]  /*d790*/  BSYNC B1 ;  /* 0x0000000000017941 */ /* 0x000fea0003800000 */
.L_x_372:
        /* <DEDUP_REMOVED lines=10> */
.L_x_376:
[----:B------:R-:W1:Y:S02]  /*d840*/  MUFU.RCP R36, R39 ;  /* 0x0000002700247308 */ /* 0x000e640000001000 */
[----:B-1----:R-:W-:-:S04]  /*d850*/  FFMA R0, R39, R36, -1 ;  /* 0xbf80000027007423 */ /* 0x002fc80000000024 */
[----:B------:R-:W-:-:S04]  /*d860*/  FADD.FTZ R3, -R0, -RZ ;  /* 0x800000ff00037221 */ /* 0x000fc80000010100 */
[----:B------:R-:W-:-:S07]  /*d870*/  FFMA R36, R36, R3, R36 ;  /* 0x0000000324247223 */ /* 0x000fce0000000024 */
.L_x_377:
[----:B------:R-:W-:Y:S05]  /*d880*/  BSYNC B1 ;  /* 0x0000000000017941 */ /* 0x000fea0003800000 */
.L_x_375:
        /* <DEDUP_REMOVED lines=10> */
.L_x_379:
[----:B------:R-:W1:Y:S02]  /*d930*/  MUFU.RCP R37, R42 ;  /* 0x0000002a00257308 */ /* 0x000e640000001000 */
[----:B-1----:R-:W-:-:S04]  /*d940*/  FFMA R0, R42, R37, -1 ;  /* 0xbf8000002a007423 */ /* 0x002fc80000000025 */
[----:B------:R-:W-:-:S04]  /*d950*/  FADD.FTZ R0, -R0, -RZ ;  /* 0x800000ff00007221 */ /* 0x000fc80000010100 */
[----:B------:R-:W-:-:S07]  /*d960*/  FFMA R37, R37, R0, R37 ;  /* 0x0000000025257223 */ /* 0x000fce0000000025 */
.L_x_380:
[----:B------:R-:W-:Y:S05]  /*d970*/  BSYNC B1 ;  /* 0x0000000000017941 */ /* 0x000fea0003800000 */
.L_x_378:
        /* <DEDUP_REMOVED lines=10> */
.L_x_382:
[----:B------:R-:W1:Y:S02]  /*da20*/  MUFU.RCP R38, R69 ;  /* 0x0000004500267308 */ /* 0x000e640000001000 */
[----:B-1----:R-:W-:-:S04]  /*da30*/  FFMA R0, R69, R38, -1 ;  /* 0xbf80000045007423 */ /* 0x002fc80000000026 */
[----:B------:R-:W-:-:S04]  /*da40*/  FADD.FTZ R3, -R0, -RZ ;  /* 0x800000ff00037221 */ /* 0x000fc80000010100 */
[----:B------:R-:W-:-:S07]  /*da50*/  FFMA R38, R38, R3, R38 ;  /* 0x0000000326267223 */ /* 0x000fce0000000026 */
.L_x_383:
[----:B------:R-:W-:Y:S05]  /*da60*/  BSYNC B1 ;  /* 0x0000000000017941 */ /* 0x000fea0003800000 */
.L_x_381:
        /* <DEDUP_REMOVED lines=10> */
.L_x_385:
[----:B------:R-:W1:Y:S02]  /*db10*/  MUFU.RCP R39, R40 ;  /* 0x0000002800277308 */ /* 0x000e640000001000 */
[----:B-1----:R-:W-:-:S04]  /*db20*/  FFMA R0, R40, R39, -1 ;  /* 0xbf80000028007423 */ /* 0x002fc80000000027 */
[----:B------:R-:W-:-:S04]  /*db30*/  FADD.FTZ R0, -R0, -RZ ;  /* 0x800000ff00007221 */ /* 0x000fc80000010100 */
[----:B------:R-:W-:-:S07]  /*db40*/  FFMA R39, R39, R0, R39 ;  /* 0x0000000027277223 */ /* 0x000fce0000000027 */
.L_x_386:
[----:B------:R-:W-:Y:S05]  /*db50*/  BSYNC B1 ;  /* 0x0000000000017941 */ /* 0x000fea0003800000 */
.L_x_384:
        /* <DEDUP_REMOVED lines=8> */
.L_x_387:
[----:B------:R-:W1:Y:S02]  /*dbe0*/  MUFU.RCP R0, R41 ;  /* 0x0000002900007308 */ /* 0x000e640000001000 */
[----:B-1----:R-:W-:-:S04]  /*dbf0*/  FFMA R3, R41, R0, -1 ;  /* 0xbf80000029037423 */ /* 0x002fc80000000000 */
[----:B------:R-:W-:-:S04]  /*dc00*/  FADD.FTZ R3, -R3, -RZ ;  /* 0x800000ff03037221 */ /* 0x000fc80000010100 */
[----:B------:R-:W-:-:S07]  /*dc10*/  FFMA R0, R0, R3, R0 ;  /* 0x0000000300007223 */ /* 0x000fce0000000000 */
.L_x_388:
        /* <DEDUP_REMOVED lines=29> */
.L_x_390:
[----:B------:R-:W-:Y:S05]  /*ddf0*/  BSYNC B0 ;  /* 0x0000000000007941 */ /* 0x000fea0003800000 */
.L_x_389:
[----:B------:R-:W-:Y:S06]  /*de00*/  BAR.SYNC.DEFER_BLOCKING 0x1, 0x100 ;  /* 0x0044000000007b1d */ /* 0x000fec0000010000 */
[----:B------:R-:W-:Y:S04]  /*de10*/  BSSY B0, `(.L_x_391) ;  /* 0x0000009000007945 */ /* 0x000fe80003800000 */
[----:B------:R-:W-:Y:S05]  /*de20*/  @P0 BRA `(.L_x_392) ;  /* 0x00000000001c0947 */ /* 0x000fea0003800000 */
[----:B------:R-:W-:-:S13]  /*de30*/  ISETP.NE.AND P2, PT, R158, 0x3, PT ;  /* 0x000000039e00780c */ /* 0x000fda0003f45270 */
[----:B------:R-:W-:Y:S05]  /*de40*/  @!P2 BRA `(.L_x_393) ;  /* 0x000000000004a947 */ /* 0x000fea0003800000 */
[----:B------:R-:W-:Y:S01]  /*de50*/  BPT.TRAP 0x1 ;  /* 0x000000040000795c */ /* 0x000fe20000300000 */
.L_x_393:
[----:B------:R-:W-:-:S04]  /*de60*/  ULEA UR4, UR5, UR52, 0x3 ;  /* 0x0000003405047291 */ /* 0x000fc8000f8e183f */
[----:B------:R-:W-:-:S04]  /*de70*/  UIADD3 UR4, UR4, 0x60, URZ ;  /* 0x0000006004047890 */ /* 0x000fc8000fffe03f */
[----:B------:R-:W-:-:S09]  /*de80*/  UPRMT UR4, UR51, 0x654, UR4 ;  /* 0x0000065433047896 */ /* 0x000fd20008000004 */
[----:B------:R-:W-:Y:S03]  /*de90*/  SYNCS.ARRIVE.TRANS64.RED.A1T0 RZ, [UR4], RZ ;  /* 0x000000ffffff79a7 */ /* 0x000fe60008100404 */
.L_x_392:
[----:B------:R-:W-:Y:S05]  /*dea0*/  BSYNC B0 ;  /* 0x0000000000007941 */ /* 0x000fea0003800000 */
.L_x_391:
        /* <DEDUP_REMOVED lines=8> */
.L_x_396:
[----:B------:R-:W-:Y:S01]  /*df30*/  LEA R0, R12, UR52, 0x3 ;  /* 0x000000340c007c11 */ /* 0x000fe2000f8e18ff */
[----:B------:R-:W-:Y:S01]  /*df40*/  BSSY B1, `(.L_x_397) ;  /* 0x0000007000017945 */ /* 0x000fe20003800000 */
[----:B------:R-:W-:Y:S02]  /*df50*/  SHF.L.U32 R3, R10, 0x1f, RZ ;  /* 0x0000001f0a037819 */ /* 0x000fe400000006ff */
[----:B-1----:R-:W-:Y:S02]  /*df60*/  IADD3 R9, R12, 0x1, RZ ;  /* 0x000000010c097810 */ /* 0x002fe40007ffe0ff */
[----:B------:R-:W1:Y:S02]  /*df70*/  SYNCS.PHASECHK.TRANS64.TRYWAIT P2, [R0+URZ+0x40], R3 ;  /* 0x00004003000075a7 */ /* 0x000e64000804017f */
[----:B------:R-:W-:-:S04]  /*df80*/  ISETP.NE.AND P3, PT, R9, 0x4, PT ;  /* 0x000000040900780c */ /* 0x000fc80003f65270 */
[----:B------:R-:W-:Y:S01]  /*df90*/  SEL R25, RZ, 0x1, P3 ;  /* 0x00000001ff197807 */ /* 0x000fe20001800000 */
[----:B-1----:R-:W-:Y:S08]  /*dfa0*/  @!P2 BRA `(.L_x_398) ;  /* 0x00000074007ca947 */ /* 0x002ff00003800000 */
.L_x_616:
[----:B------:R-:W-:Y:S05]  /*dfb0*/  BSYNC B1 ;  /* 0x0000000000017941 */ /* 0x000fea0003800000 */
.L_x_397:
        /* <DEDUP_REMOVED lines=8> */
[----:B------:R-:W-:Y:S01]  /*e040*/  LOP3.LUT R4, R4, 0xffff0000, RZ, 0xc0, !PT ;  /* 0xffff000004047812 */ /* 0x000fe200078ec0ff */
[----:B------:R-:W-:Y:S01]  /*e050*/  FMUL R13, R153, R0 ;  /* 0x00000000990d7220 */ /* 0x000fe20000400000 */
        /* <DEDUP_REMOVED lines=27> */
[----:B------:R-:W-:-:S07]  /*e210*/  FMUL R90, R153, R90 ;  /* 0x0000005a995a7220 */ /* 0x000fce0000400000 */
.L_x_399:
[----:B------:R-:W-:Y:S02]  /*e220*/  LOP3.LUT R10, R10, R25, RZ, 0x3c, !PT ;  /* 0x000000190a0a7212 */ /* 0x000fe400078e3cff */
[----:B------:R-:W-:-:S07]  /*e230*/  SEL R12, R9, RZ, P3 ;  /* 0x000000ff090c7207 */ /* 0x000fce0001800000 */
.L_x_395:
[----:B------:R-:W-:Y:S05]  /*e240*/  BSYNC B0 ;  /* 0x0000000000007941 */ /* 0x000fea0003800000 */
.L_x_394:
[----:B------:R-:W-:Y:S01]  /*e250*/  MOV R45, 0x3bbb989d ;  /* 0x3bbb989d002d7802 */ /* 0x000fe20000000f00 */
[C---:B------:R-:W-:Y:S01]  /*e260*/  FFMA R137, R154.reuse, R137, R14 ;  /* 0x000000899a897223 */ /* 0x040fe2000000000e */
[----:B------:R-:W-:Y:S01]  /*e270*/  MOV R46, 0x437c0000 ;  /* 0x437c0000002e7802 */ /* 0x000fe20000000f00 */
[C---:B------:R-:W-:Y:S01]  /*e280*/  FFMA R138, R154.reuse, R138, R21 ;  /* 0x0000008a9a8a7223 */ /* 0x040fe20000000015 */
[C---:B------:R-:W-:Y:S01]  /*e290*/  FFMA R140, R154.reuse, R140, R91 ;  /* 0x0000008c9a8c7223 */ /* 0x040fe2000000005b */
[----:B-1----:R-:W-:Y:S01]  /*e2a0*/  FFMA.SAT R4, -R137, R45, 0.5 ;  /* 0x3f00000089047423 */ /* 0x002fe2000000212d */
[----:B------:R-:W-:Y:S01]  /*e2b0*/  FFMA R139, R154, R139, R15 ;  /* 0x0000008b9a8b7223 */ /* 0x000fe2000000000f */
[-C--:B------:R-:W-:Y:S01]  /*e2c0*/  FFMA.SAT R5, -R138, R45.reuse, 0.5 ;  /* 0x3f0000008a057423 */ /* 0x080fe2000000212d */
[-C--:B------:R-:W-:Y:S01]  /*e2d0*/  FFMA.SAT R26, -R140, R45.reuse, 0.5 ;  /* 0x3f0000008c1a7423 */ /* 0x080fe2000000212d */
[-C--:B------:R-:W-:Y:S01]  /*e2e0*/  FFMA.RM R4, R4, R46.reuse, 12582913 ;  /* 0x4b40000104047423 */ /* 0x080fe2000000402e */
[----:B------:R-:W-:Y:S01]  /*e2f0*/  FFMA.SAT R8, -R139, R45, 0.5 ;  /* 0x3f0000008b087423 */ /* 0x000fe2000000212d */
[-C--:B------:R-:W-:Y:S01]  /*e300*/  FFMA.RM R7, R5, R46.reuse, 12582913 ;  /* 0x4b40000105077423 */ /* 0x080fe2000000402e */
[----:B------:R-:W-:Y:S01]  /*e310*/  FFMA R141, R154, R141, R89 ;  /* 0x0000008d9a8d7223 */ /* 0x000fe20000000059 */
[----:B------:R-:W-:Y:S01]  /*e320*/  FADD R6, R4, -12583039 ;  /* 0xcb40007f04067421 */ /* 0x000fe20000000000 */
[----:B------:R-:W-:Y:S01]  /*e330*/  FFMA.RM R27, R26, R46, 12582913 ;  /* 0x4b4000011a1b7423 */ /* 0x000fe2000000402e */
[----:B------:R-:W-:Y:S01]  /*e340*/  FADD R5, R7, -12583039 ;  /* 0xcb40007f07057421 */ /* 0x000fe20000000000 */
[----:B------:R-:W-:Y:S01]  /*e350*/  FFMA R142, R154, R142, R23 ;  /* 0x0000008e9a8e7223 */ /* 0x000fe20000000017 */
[----:B------:R-:W-:Y:S01]  /*e360*/  FFMA R6, -R137, 1.4426950216293334961, -R6 ;  /* 0x3fb8aa3b89067823 */ /* 0x000fe20000000906 */
[----:B------:R-:W-:Y:S01]  /*e370*/  FFMA.RM R25, R8, R46, 12582913 ;  /* 0x4b40000108197423 */ /* 0x000fe2000000402e */
[-C--:B------:R-:W-:Y:S01]  /*e380*/  FFMA.SAT R28, -R141, R45.reuse, 0.5 ;  /* 0x3f0000008d1c7423 */ /* 0x080fe2000000212d */
[----:B------:R-:W-:Y:S01]  /*e390*/  FFMA R9, -R138, 1.4426950216293334961, -R5 ;  /* 0x3fb8aa3b8a097823 */ /* 0x000fe20000000905 */
[----:B------:R-:W-:Y:S01]  /*e3a0*/  FADD R29, R27, -12583039 ;  /* 0xcb40007f1b1d7421 */ /* 0x000fe20000000000 */
[----:B------:R-:W-:Y:S01]  /*e3b0*/  FFMA R136, R154, R136, R13 ;  /* 0x000000889a887223 */ /* 0x000fe2000000000d */
[----:B------:R-:W-:Y:S01]  /*e3c0*/  FFMA R6, -R137, 1.925963033500011079e-08, R6 ;  /* 0x32a5706089067823 */ /* 0x000fe20000000106 */
[----:B------:R-:W-:Y:S01]  /*e3d0*/  FFMA.SAT R30, -R142, R45, 0.5 ;  /* 0x3f0000008e1e7423 */ /* 0x000fe2000000212d */
[----:B------:R-:W-:Y:S01]  /*e3e0*/  FADD R8, R25, -12583039 ;  /* 0xcb40007f19087421 */ /* 0x000fe20000000000 */
[-C--:B------:R-:W-:Y:S01]  /*e3f0*/  FFMA.RM R28, R28, R46.reuse, 12582913 ;  /* 0x4b4000011c1c7423 */ /* 0x080fe2000000402e */
[----:B------:R-:W-:Y:S01]  /*e400*/  FFMA R143, R154, R143, R157 ;  /* 0x0000008f9a8f7223 */ /* 0x000fe2000000009d */
[----:B------:R-:W-:Y:S01]  /*e410*/  FFMA R9, -R138, 1.925963033500011079e-08, R9 ;  /* 0x32a570608a097823 */ /* 0x000fe20000000109 */
[----:B------:R-:W-:Y:S01]  /*e420*/  FFMA R29, -R140, 1.4426950216293334961, -R29 ;  /* 0x3fb8aa3b8c1d7823 */ /* 0x000fe2000000091d */
[-C--:B------:R-:W-:Y:S01]  /*e430*/  FFMA.SAT R0, -R136, R45.reuse, 0.5 ;  /* 0x3f00000088007423 */ /* 0x080fe2000000212d */
[----:B------:R1:W-:Y:S01]  /*e440*/  MUFU.EX2 R5, R6 ;  /* 0x0000000600057308 */ /* 0x0003e20000000800 */
[----:B------:R-:W-:Y:S01]  /*e450*/  FFMA.RM R31, R30, R46, 12582913 ;  /* 0x4b4000011e1f7423 */ /* 0x000fe2000000402e */
[----:B------:R-:W-:Y:S01]  /*e460*/  FFMA R26, -R139, 1.4426950216293334961, -R8 ;  /* 0x3fb8aa3b8b1a7823 */ /* 0x000fe20000000908 */
[----:B------:R-:W-:Y:S01]  /*e470*/  FFMA.SAT R32, -R143, R45, 0.5 ;  /* 0x3f0000008f207423 */ /* 0x000fe2000000212d */
[----:B------:R-:W-:Y:S01]  /*e480*/  FFMA R144, R154, R144, R159 ;  /* 0x000000909a907223 */ /* 0x000fe2000000009f */
[----:B------:R-:W-:Y:S01]  /*e490*/  FFMA R29, -R140, 1.925963033500011079e-08, R29 ;  /* 0x32a570608c1d7823 */ /* 0x000fe2000000011d */
[-C--:B------:R-:W-:Y:S01]  /*e4a0*/  FFMA.RM R0, R0, R46.reuse, 12582913 ;  /* 0x4b40000100007423 */ /* 0x080fe2000000402e */
[----:B------:R-:W-:Y:S01]  /*e4b0*/  FFMA R145, R154, R145, R95 ;  /* 0x000000919a917223 */ /* 0x000fe2000000005f */
[----:B------:R2:W-:Y:S01]  /*e4c0*/  MUFU.EX2 R8, R9 ;  /* 0x0000000900087308 */ /* 0x0005e20000000800 */
[----:B-1----:R-:W-:Y:S01]  /*e4d0*/  FADD R6, R28, -12583039 ;  /* 0xcb40007f1c067421 */ /* 0x002fe20000000000 */
[-C--:B------:R-:W-:Y:S01]  /*e4e0*/  FFMA.RM R34, R32, R46.reuse, 12582913 ;  /* 0x4b40000120227423 */ /* 0x080fe2000000402e */
[----:B------:R-:W-:Y:S01]  /*e4f0*/  FFMA.SAT R35, -R144, R45, 0.5 ;  /* 0x3f00000090237423 */ /* 0x000fe2000000212d */
[----:B------:R-:W-:Y:S01]  /*e500*/  FADD R3, R0, -12583039 ;  /* 0xcb40007f00037421 */ /* 0x000fe20000000000 */
[----:B------:R-:W-:Y:S01]  /*e510*/  FFMA R30, -R141, 1.4426950216293334961, -R6 ;  /* 0x3fb8aa3b8d1e7823 */ /* 0x000fe20000000906 */
[----:B------:R-:W-:Y:S01]  /*e520*/  FADD R32, R34, -12583039 ;  /* 0xcb40007f22207421 */ /* 0x000fe20000000000 */
[----:B------:R-:W-:Y:S01]  /*e530*/  FFMA.RM R35, R35, R46, 12582913 ;  /* 0x4b40000123237423 */ /* 0x000fe2000000402e */
[----:B------:R1:W-:Y:S01]  /*e540*/  MUFU.EX2 R6, R29 ;  /* 0x0000001d00067308 */ /* 0x0003e20000000800 */
[----:B--2---:R-:W-:Y:S01]  /*e550*/  FADD R9, R31, -12583039 ;  /* 0xcb40007f1f097421 */ /* 0x004fe20000000000 */
[----:B------:R-:W-:Y:S01]  /*e560*/  FFMA R30, -R141, 1.925963033500011079e-08, R30 ;  /* 0x32a570608d1e7823 */ /* 0x000fe2000000011e */
[----:B------:R-:W-:Y:S01]  /*e570*/  FFMA R146, R154, R146, R93 ;  /* 0x000000929a927223 */ /* 0x000fe2000000005d */
[----:B------:R-:W-:Y:S01]  /*e580*/  FFMA R3, -R136, 1.4426950216293334961, -R3 ;  /* 0x3fb8aa3b88037823 */ /* 0x000fe20000000903 */
[----:B------:R-:W-:Y:S01]  /*e590*/  FFMA R33, -R142, 1.4426950216293334961, -R9 ;  /* 0x3fb8aa3b8e217823 */ /* 0x000fe20000000909 */
[----:B------:R-:W-:Y:S01]  /*e5a0*/  FFMA R147, R154, R147, R20 ;  /* 0x000000939a937223 */ /* 0x000fe20000000014 */
[----:B------:R-:W-:Y:S01]  /*e5b0*/  FFMA R36, -R143, 1.4426950216293334961, -R32 ;  /* 0x3fb8aa3b8f247823 */ /* 0x000fe20000000920 */
[----:B------:R2:W-:Y:S01]  /*e5c0*/  MUFU.EX2 R9, R30 ;  /* 0x0000001e00097308 */ /* 0x0005e20000000800 */
[-C--:B-1----:R-:W-:Y:S01]  /*e5d0*/  FFMA.SAT R29, -R145, R45.reuse, 0.5 ;  /* 0x3f000000911d7423 */ /* 0x082fe2000000212d */
[----:B------:R-:W-:Y:S01]  /*e5e0*/  FFMA R33, -R142, 1.925963033500011079e-08, R33 ;  /* 0x32a570608e217823 */ /* 0x000fe20000000121 */
[----:B------:R-:W-:Y:S01]  /*e5f0*/  FFMA.SAT R39, -R146, R45, 0.5 ;  /* 0x3f00000092277423 */ /* 0x000fe2000000212d */
[----:B------:R-:W-:Y:S01]  /*e600*/  FFMA R3, -R136, 1.925963033500011079e-08, R3 ;  /* 0x32a5706088037823 */ /* 0x000fe20000000103 */
[-C--:B------:R-:W-:Y:S01]  /*e610*/  FFMA.RM R38, R29, R46.reuse, 12582913 ;  /* 0x4b4000011d267423 */ /* 0x080fe2000000402e */
[----:B------:R-:W-:Y:S01]  /*e620*/  FADD R29, R35, -12583039 ;  /* 0xcb40007f231d7421 */ /* 0x000fe20000000000 */
[----:B------:R-:W-:Y:S01]  /*e630*/  FFMA.RM R39, R39, R46, 12582913 ;  /* 0x4b40000127277423 */ /* 0x000fe2000000402e */
[----:B------:R1:W-:Y:S01]  /*e640*/  MUFU.EX2 R32, R33 ;  /* 0x0000002100207308 */ /* 0x0003e20000000800 */
[----:B--2---:R-:W-:Y:S01]  /*e650*/  FADD R30, R38, -12583039 ;  /* 0xcb40007f261e7421 */ /* 0x004fe20000000000 */
[----:B------:R-:W-:Y:S01]  /*e660*/  FFMA R37, -R144, 1.4426950216293334961, -R29 ;  /* 0x3fb8aa3b90257823 */ /* 0x000fe2000000091d */
[----:B------:R-:W-:Y:S01]  /*e670*/  FFMA R36, -R143, 1.925963033500011079e-08, R36 ;  /* 0x32a570608f247823 */ /* 0x000fe20000000124 */
[----:B------:R-:W-:Y:S01]  /*e680*/  FFMA R148, R154, R148, R97 ;  /* 0x000000949a947223 */ /* 0x000fe20000000061 */
[----:B------:R-:W-:Y:S01]  /*e690*/  FFMA R30, -R145, 1.4426950216293334961, -R30 ;  /* 0x3fb8aa3b911e7823 */ /* 0x000fe2000000091e */
[----:B------:R-:W-:Y:S01]  /*e6a0*/  FFMA R37, -R144, 1.925963033500011079e-08, R37 ;  /* 0x32a5706090257823 */ /* 0x000fe20000000125 */
[C---:B------:R-:W-:Y:S01]  /*e6b0*/  FFMA R149, R154.reuse, R149, R88 ;  /* 0x000000959a957223 */ /* 0x040fe20000000058 */
[----:B------:R-:W2:Y:S01]  /*e6c0*/  MUFU.EX2 R3, R3 ;  /* 0x0000000300037308 */ /* 0x000ea20000000800 */
[----:B-1----:R-:W-:Y:S01]  /*e6d0*/  FFMA.SAT R33, -R147, R45, 0.5 ;  /* 0x3f00000093217423 */ /* 0x002fe2000000212d */
[C---:B------:R-:W-:Y:S01]  /*e6e0*/  FFMA R150, R154.reuse, R150, R99 ;  /* 0x000000969a967223 */ /* 0x040fe20000000063 */
[----:B------:R-:W-:Y:S01]  /*e6f0*/  FFMA R151, R154, R151, R90 ;  /* 0x000000979a977223 */ /* 0x000fe2000000005a */
[----:B------:R-:W-:Y:S01]  /*e700*/  FFMA R145, -R145, 1.925963033500011079e-08, R30 ;  /* 0x32a5706091917823 */ /* 0x000fe2000000011e */
[-C--:B------:R-:W-:Y:S01]  /*e710*/  FFMA.RM R40, R33, R46.reuse, 12582913 ;  /* 0x4b40000121287423 */ /* 0x080fe2000000402e */
[----:B------:R-:W-:Y:S01]  /*e720*/  FADD R33, R39, -12583039 ;  /* 0xcb40007f27217421 */ /* 0x000fe20000000000 */
[-C--:B------:R-:W-:Y:S01]  /*e730*/  FFMA.SAT R41, -R149, R45.reuse, 0.5 ;  /* 0x3f00000095297423 */ /* 0x080fe2000000212d */
[----:B------:R1:W3:Y:S01]  /*e740*/  MUFU.EX2 R29, R36 ;  /* 0x00000024001d7308 */ /* 0x0002e20000000800 */
[----:B------:R-:W-:Y:S01]  /*e750*/  FFMA.SAT R42, -R150, R45, 0.5 ;  /* 0x3f000000962a7423 */ /* 0x000fe2000000212d */
[----:B------:R-:W-:Y:S01]  /*e760*/  FFMA R33, -R146, 1.4426950216293334961, -R33 ;  /* 0x3fb8aa3b92217823 */ /* 0x000fe20000000921 */
[----:B------:R-:W-:Y:S01]  /*e770*/  FFMA.RM R43, R41, R46, 12582913 ;  /* 0x4b400001292b7423 */ /* 0x000fe2000000402e */
[----:B------:R-:W-:-:S02]  /*e780*/  IMAD.SHL.U32 R0, R0, 0x800000, RZ ;  /* 0x0080000000007824 */ /* 0x000fc400078e00ff */
[-C--:B------:R-:W-:Y:S01]  /*e790*/  FFMA.RM R44, R42, R46.reuse, 12582913 ;  /* 0x4b4000012a2c7423 */ /* 0x080fe2000000402e */
[----:B------:R-:W-:Y:S01]  /*e7a0*/  FFMA R33, -R146, 1.925963033500011079e-08, R33 ;  /* 0x32a5706092217823 */ /* 0x000fe20000000121 */
[----:B------:R-:W-:Y:S01]  /*e7b0*/  FADD R42, R43, -12583039 ;  /* 0xcb40007f2b2a7421 */ /* 0x000fe20000000000 */
[----:B------:R4:W-:Y:S01]  /*e7c0*/  MUFU.EX2 R30, R37 ;  /* 0x00000025001e7308 */ /* 0x0009e20000000800 */
[----:B-1----:R-:W-:Y:S01]  /*e7d0*/  FADD R36, R40, -12583039 ;  /* 0xcb40007f28247421 */ /* 0x002fe20000000000 */
[----:B--2---:R-:W-:Y:S01]  /*e7e0*/  FFMA R48, R0, R3, 1 ;  /* 0x3f80000000307423 */ /* 0x004fe20000000003 */
[----:B------:R-:W-:Y:S01]  /*e7f0*/  FFMA R42, -R149, 1.4426950216293334961, -R42 ;  /* 0x3fb8aa3b952a7823 */ /* 0x000fe2000000092a */
[----:B------:R-:W-:Y:S01]  /*e800*/  FFMA R26, -R139, 1.925963033500011079e-08, R26 ;  /* 0x32a570608b1a7823 */ /* 0x000fe2000000011a */
[----:B------:R-:W-:Y:S01]  /*e810*/  FFMA R36, -R147, 1.4426950216293334961, -R36 ;  /* 0x3fb8aa3b93247823 */ /* 0x000fe20000000924 */
[----:B------:R-:W-:Y:S02]  /*e820*/  VIADD R3, R48, 0x1800000 ;  /* 0x0180000030037836 */ /* 0x000fe40000000000 */
[----:B------:R-:W-:Y:S01]  /*e830*/  FFMA R149, -R149, 1.925963033500011079e-08, R42 ;  /* 0x32a5706095957823 */ /* 0x000fe2000000012a */
[----:B------:R-:W-:Y:S01]  /*e840*/  MUFU.EX2 R145, R145 ;  /* 0x0000009100917308 */ /* 0x000fe20000000800 */
[-C--:B----4-:R-:W-:Y:S01]  /*e850*/  FFMA.SAT R37, -R148, R45.reuse, 0.5 ;  /* 0x3f00000094257423 */ /* 0x090fe2000000212d */
[----:B------:R-:W-:Y:S01]  /*e860*/  FFMA.SAT R45, -R151, R45, 0.5 ;  /* 0x3f000000972d7423 */ /* 0x000fe2000000212d */
[----:B------:R-:W-:Y:S01]  /*e870*/  FFMA R147, -R147, 1.925963033500011079e-08, R36 ;  /* 0x32a5706093937823 */ /* 0x000fe20000000124 */
[----:B------:R-:W-:Y:S01]  /*e880*/  LOP3.LUT R3, R3, 0x7f800000, RZ, 0xc0, !PT ;  /* 0x7f80000003037812 */ /* 0x000fe200078ec0ff */
[-C--:B------:R-:W-:Y:S01]  /*e890*/  FFMA.RM R37, R37, R46.reuse, 12582913 ;  /* 0x4b40000125257423 */ /* 0x080fe2000000402e */
[----:B------:R-:W-:Y:S01]  /*e8a0*/  FFMA.RM R45, R45, R46, 12582913 ;  /* 0x4b4000012d2d7423 */ /* 0x000fe2000000402e */
[----:B------:R-:W-:Y:S01]  /*e8b0*/  SHF.L.U32 R31, R31, 0x17, RZ ;  /* 0x000000171f1f7819 */ /* 0x000fe200000006ff */
[----:B------:R1:W-:Y:S01]  /*e8c0*/  MUFU.EX2 R36, R33 ;  /* 0x0000002100247308 */ /* 0x0003e20000000800 */
[----:B------:R-:W-:Y:S01]  /*e8d0*/  FADD R41, R37, -12583039 ;  /* 0xcb40007f25297421 */ /* 0x000fe20000000000 */
[----:B------:R-:W-:Y:S01]  /*e8e0*/  FADD R46, R45, -12583039 ;  /* 0xcb40007f2d2e7421 */ /* 0x000fe20000000000 */
[----:B------:R-:W-:Y:S01]  /*e8f0*/  ISETP.GT.U32.AND P2, PT, R3, 0x1ffffff, PT ;  /* 0x01ffffff0300780c */ /* 0x000fe20003f44070 */
[----:B------:R-:W-:-:S02]  /*e900*/  IMAD.SHL.U32 R28, R28, 0x800000, RZ ;  /* 0x008000001c1c7824 */ /* 0x000fc400078e00ff */
[----:B------:R-:W-:Y:S01]  /*e910*/  FFMA R41, -R148, 1.4426950216293334961, -R41 ;  /* 0x3fb8aa3b94297823 */ /* 0x000fe20000000929 */
[C---:B------:R-:W-:Y:S01]  /*e920*/  FFMA R46, -R151.reuse, 1.4426950216293334961, -R46 ;  /* 0x3fb8aa3b972e7823 */ /* 0x040fe2000000092e */
[----:B------:R-:W-:Y:S01]  /*e930*/  SHF.L.U32 R34, R34, 0x17, RZ ;  /* 0x0000001722227819 */ /* 0x000fe200000006ff */
[----:B------:R-:W2:Y:S01]  /*e940*/  MUFU.EX2 R26, R26 ;  /* 0x0000001a001a7308 */ /* 0x000ea20000000800 */
        /* <DEDUP_REMOVED lines=8> */
[----:B------:R-:W-:Y:S01]  /*e9d0*/  FFMA R33, -R150, 1.925963033500011079e-08, R33 ;  /* 0x32a5706096217823 */ /* 0x000fe20000000121 */
[----:B------:R-:W-:Y:S01]  /*e9e0*/  SHF.L.U32 R25, R25, 0x17, RZ ;  /* 0x0000001719197819 */ /* 0x000fe200000006ff */
[----:B------:R-:W-:Y:S01]  /*e9f0*/  BSSY B1, `(.L_x_400) ;  /* 0x0000026000017945 */ /* 0x000fe20003800000 */
[----:B------:R-:W-:Y:S01]  /*ea00*/  SHF.L.U32 R27, R27, 0x17, RZ ;  /* 0x000000171b1b7819 */ /* 0x000fe200000006ff */
[----:B------:R-:W-:Y:S01]  /*ea10*/  FFMA R32, R31, R32, 1 ;  /* 0x3f8000001f207423 */ /* 0x000fe20000000020 */
[----:B------:R-:W-:Y:S01]  /*ea20*/  SHF.L.U32 R35, R35, 0x17, RZ ;  /* 0x0000001723237819 */ /* 0x000fe200000006ff */
[----:B---3--:R-:W-:Y:S01]  /*ea30*/  FFMA R31, R34, R29, 1 ;  /* 0x3f800000221f7423 */ /* 0x008fe2000000001d */
[----:B------:R2:W3:Y:S01]  /*ea40*/  MUFU.EX2 R42, R41 ;  /* 0x00000029002a7308 */ /* 0x0004e20000000800 */
[----:B------:R-:W-:Y:S01]  /*ea50*/  SHF.L.U32 R38, R38, 0x17, RZ ;  /* 0x0000001726267819 */ /* 0x000fe200000006ff */
[----:B------:R-:W-:Y:S01]  /*ea60*/  FFMA R47, R4, R5, 1 ;  /* 0x3f800000042f7423 */ /* 0x000fe20000000005 */
[----:B------:R-:W-:Y:S01]  /*ea70*/  SHF.L.U32 R39, R39, 0x17, RZ ;  /* 0x0000001727277819 */ /* 0x000fe200000006ff */
[----:B------:R-:W-:Y:S01]  /*ea80*/  FFMA R50, R7, R8, 1 ;  /* 0x3f80000007327423 */ /* 0x000fe20000000008 */
[----:B------:R-:W-:Y:S01]  /*ea90*/  SHF.L.U32 R40, R40, 0x17, RZ ;  /* 0x0000001728287819 */ /* 0x000fe200000006ff */
[----:B------:R-:W-:Y:S01]  /*eaa0*/  FFMA R52, R27, R6, 1 ;  /* 0x3f8000001b347423 */ /* 0x000fe20000000006 */
[----:B------:R-:W-:Y:S01]  /*eab0*/  SHF.L.U32 R37, R37, 0x17, RZ ;  /* 0x0000001725257819 */ /* 0x000fe200000006ff */
[----:B------:R-:W4:Y:S01]  /*eac0*/  MUFU.EX2 R0, R149 ;  /* 0x0000009500007308 */ /* 0x000f220000000800 */
[----:B------:R-:W-:Y:S01]  /*ead0*/  SHF.L.U32 R43, R43, 0x17, RZ ;  /* 0x000000172b2b7819 */ /* 0x000fe200000006ff */
[----:B--2---:R-:W-:Y:S01]  /*eae0*/  FFMA R41, R25, R26, 1 ;  /* 0x3f80000019297423 */ /* 0x004fe2000000001a */
[----:B------:R-:W-:Y:S01]  /*eaf0*/  SHF.L.U32 R45, R45, 0x17, RZ ;  /* 0x000000172d2d7819 */ /* 0x000fe200000006ff */
[----:B------:R-:W-:Y:S01]  /*eb00*/  FFMA R49, R28, R9, 1 ;  /* 0x3f8000001c317423 */ /* 0x000fe20000000009 */
[----:B------:R-:W-:Y:S01]  /*eb10*/  FFMA R34, R35, R30, 1 ;  /* 0x3f80000023227423 */ /* 0x000fe2000000001e */
[----:B------:R-:W-:Y:S01]  /*eb20*/  FFMA R145, R38, R145, 1 ;  /* 0x3f80000026917423 */ /* 0x000fe20000000091 */
[----:B------:R-:W-:Y:S01]  /*eb30*/  FFMA R36, R39, R36, 1 ;  /* 0x3f80000027247423 */ /* 0x000fe20000000024 */
[----:B------:R-:W2:Y:S01]  /*eb40*/  MUFU.EX2 R33, R33 ;  /* 0x0000002100217308 */ /* 0x000ea20000000800 */
[----:B-1----:R-:W-:Y:S01]  /*eb50*/  FFMA R147, R40, R147, 1 ;  /* 0x3f80000028937423 */ /* 0x002fe20000000093 */
[----:B---3--:R-:W-:-:S06]  /*eb60*/  FFMA R42, R37, R42, 1 ;  /* 0x3f800000252a7423 */ /* 0x008fcc000000002a */
[----:B------:R-:W1:Y:S01]  /*eb70*/  MUFU.EX2 R46, R46 ;  /* 0x0000002e002e7308 */ /* 0x000e620000000800 */
[----:B----4-:R-:W-:Y:S01]  /*eb80*/  FFMA R43, R43, R0, 1 ;  /* 0x3f8000002b2b7423 */ /* 0x010fe20000000000 */
[----:B--2---:R-:W-:Y:S01]  /*eb90*/  FFMA R44, R44, R33, 1 ;  /* 0x3f8000002c2c7423 */ /* 0x004fe20000000021 */
[----:B-1----:R-:W-:Y:S01]  /*eba0*/  FFMA R45, R45, R46, 1 ;  /* 0x3f8000002d2d7423 */ /* 0x002fe2000000002e */
[----:B------:R-:W-:Y:S06]  /*ebb0*/  @P2 BRA `(.L_x_401) ;  /* 0x0000000000142947 */ /* 0x000fec0003800000 */
[----:B------:R-:W-:Y:S02]  /*ebc0*/  MOV R0, R48 ;  /* 0x0000003000007202 */ /* 0x000fe40000000f00 */
[----:B------:R-:W-:-:S07]  /*ebd0*/  MOV R4, 0xebf0 ;  /* 0x0000ebf000047802 */ /* 0x000fce0000000f00 */
[----:B------:R-:W-:Y:S05]  /*ebe0*/  CALL.REL.NOINC `($__internal_0_$__cuda_sm20_rcp_rn_f32_slowpath) ;  /* 0x0000007000387944 */ /* 0x000fea0003c00000 */
[----:B------:R-:W-:Y:S01]  /*ebf0*/  MOV R9, R0 ;  /* 0x0000000000097202 */ /* 0x000fe20000000f00 */
[----:B------:R-:W-:Y:S06]  /*ec00*/  BRA `(.L_x_402) ;  /* 0x0000000000107947 */ /* 0x000fec0003800000 */
.L_x_401:
[----:B------:R-:W1:Y:S02]  /*ec10*/  MUFU.RCP R9, R48 ;  /* 0x0000003000097308 */ /* 0x000e640000001000 */
[----:B-1----:R-:W-:-:S04]  /*ec20*/  FFMA R0, R48, R9, -1 ;  /* 0xbf80000030007423 */ /* 0x002fc80000000009 */
[----:B------:R-:W-:-:S04]  /*ec30*/  FADD.FTZ R0, -R0, -RZ ;  /* 0x800000ff00007221 */ /* 0x000fc80000010100 */
[----:B------:R-:W-:-:S07]  /*ec40*/  FFMA R9, R9, R0, R9 ;  /* 0x0000000009097223 */ /* 0x000fce0000000009 */
.L_x_402:
[----:B------:R-:W-:Y:S05]  /*ec50*/  BSYNC B1 ;  /* 0x0000000000017941 */ /* 0x000fea0003800000 */
.L_x_400:
        /* <DEDUP_REMOVED lines=10> */
.L_x_404:
[----:B------:R-:W1:Y:S02]  /*ed00*/  MUFU.RCP R26, R47 ;  /* 0x0000002f001a7308 */ /* 0x000e640000001000 */
[----:B-1----:R-:W-:-:S04]  /*ed10*/  FFMA R0, R47, R26, -1 ;  /* 0xbf8000002f007423 */ /* 0x002fc8000000001a */
[----:B------:R-:W-:-:S04]  /*ed20*/  FADD.FTZ R3, -R0, -RZ ;  /* 0x800000ff00037221 */ /* 0x000fc80000010100 */
[----:B------:R-:W-:-:S07]  /*ed30*/  FFMA R26, R26, R3, R26 ;  /* 0x000000031a1a7223 */ /* 0x000fce000000001a */
.L_x_405:
[----:B------:R-:W-:Y:S05]  /*ed40*/  BSYNC B1 ;  /* 0x0000000000017941 */ /* 0x000fea0003800000 */
.L_x_403:
        /* <DEDUP_REMOVED lines=10> */
.L_x_407:
[----:B------:R-:W1:Y:S02]  /*edf0*/  MUFU.RCP R25, R50 ;  /* 0x0000003200197308 */ /* 0x000e640000001000 */
[----:B-1----:R-:W-:-:S04]  /*ee00*/  FFMA R0, R50, R25, -1 ;  /* 0xbf80000032007423 */ /* 0x002fc80000000019 */
[----:B------:R-:W-:-:S04]  /*ee10*/  FADD.FTZ R0, -R0, -RZ ;  /* 0x800000ff00007221 */ /* 0x000fc80000010100 */
[----:B------:R-:W-:-:S07]  /*ee20*/  FFMA R25, R25, R0, R25 ;  /* 0x0000000019197223 */ /* 0x000fce0000000019 */
.L_x_408:
[----:B------:R-:W-:Y:S05]  /*ee30*/  BSYNC B1 ;  /* 0x0000000000017941 */ /* 0x000fea0003800000 */
.L_x_406:
        /* <DEDUP_REMOVED lines=10> */
.L_x_410:
[----:B------:R-:W1:Y:S02]  /*eee0*/  MUFU.RCP R28, R41 ;  /* 0x00000029001c7308 */ /* 0x000e640000001000 */
[----:B-1----:R-:W-:-:S04]  /*eef0*/  FFMA R0, R41, R28, -1 ;  /* 0xbf80000029007423 */ /* 0x002fc8000000001c */
[----:B------:R-:W-:-:S04]  /*ef00*/  FADD.FTZ R3, -R0, -RZ ;  /* 0x800000ff00037221 */ /* 0x000fc80000010100 */
[----:B------:R-:W-:-:S07]  /*ef10*/  FFMA R28, R28, R3, R28 ;  /* 0x000000031c1c7223 */ /* 0x000fce000000001c */
.L_x_411:
[----:B------:R-:W-:Y:S05]  /*ef20*/  BSYNC B1 ;  /* 0x0000000000017941 */ /* 0x000fea0003800000 */
.L_x_409:
        /* <DEDUP_REMOVED lines=10> */
.L_x_413:
[----:B------:R-:W1:Y:S02]  /*efd0*/  MUFU.RCP R27, R52 ;  /* 0x00000034001b7308 */ /* 0x000e640000001000 */
[----:B-1----:R-:W-:-:S04]  /*efe0*/  FFMA R0, R52, R27, -1 ;  /* 0xbf80000034007423 */ /* 0x002fc8000000001b */
[----:B------:R-:W-:-:S04]  /*eff0*/  FADD.FTZ R0, -R0, -RZ ;  /* 0x800000ff00007221 */ /* 0x000fc80000010100 */
[----:B------:R-:W-:-:S07]  /*f000*/  FFMA R27, R27, R0, R27 ;  /* 0x000000001b1b7223 */ /* 0x000fce000000001b */
.L_x_414:
[----:B------:R-:W-:Y:S05]  /*f010*/  BSYNC B1 ;  /* 0x0000000000017941 */ /* 0x000fea0003800000 */
.L_x_412:
        /* <DEDUP_REMOVED lines=10> */
.L_x_416:
[----:B------:R-:W1:Y:S02]  /*f0c0*/  MUFU.RCP R30, R49 ;  /* 0x00000031001e7308 */ /* 0x000e640000001000 */
[----:B-1----:R-:W-:-:S04]  /*f0d0*/  FFMA R0, R49, R30, -1 ;  /* 0xbf80000031007423 */ /* 0x002fc8000000001e */
[----:B------:R-:W-:-:S04]  /*f0e0*/  FADD.FTZ R3, -R0, -RZ ;  /* 0x800000ff00037221 */ /* 0x000fc80000010100 */
[----:B------:R-:W-:-:S07]  /*f0f0*/  FFMA R30, R30, R3, R30 ;  /* 0x000000031e1e7223 */ /* 0x000fce000000001e */
.L_x_417:
[----:B------:R-:W-:Y:S05]  /*f100*/  BSYNC B1 ;  /* 0x0000000000017941 */ /* 0x000fea0003800000 */
.L_x_415:
        /* <DEDUP_REMOVED lines=10> */
.L_x_419:
[----:B------:R-:W1:Y:S02]  /*f1b0*/  MUFU.RCP R29, R32 ;  /* 0x00000020001d7308 */ /* 0x000e640000001000 */
[----:B-1----:R-:W-:-:S04]  /*f1c0*/  FFMA R0, R32, R29, -1 ;  /* 0xbf80000020007423 */ /* 0x002fc8000000001d */
[----:B------:R-:W-:-:S04]  /*f1d0*/  FADD.FTZ R0, -R0, -RZ ;  /* 0x800000ff00007221 */ /* 0x000fc80000010100 */
[----:B------:R-:W-:-:S07]  /*f1e0*/  FFMA R29, R29, R0, R29 ;  /* 0x000000001d1d7223 */ /* 0x000fce000000001d */
.L_x_420:
[----:B------:R-:W-:Y:S05]  /*f1f0*/  BSYNC B1 ;  /* 0x0000000000017941 */ /* 0x000fea0003800000 */
.L_x_418:
        /* <DEDUP_REMOVED lines=10> */
.L_x_422:
[----:B------:R-:W1:Y:S02]  /*f2a0*/  MUFU.RCP R32, R31 ;  /* 0x0000001f00207308 */ /* 0x000e640000001000 */
[----:B-1----:R-:W-:-:S04]  /*f2b0*/  FFMA R0, R31, R32, -1 ;  /* 0xbf8000001f007423 */ /* 0x002fc80000000020 */
[----:B------:R-:W-:-:S04]  /*f2c0*/  FADD.FTZ R3, -R0, -RZ ;  /* 0x800000ff00037221 */ /* 0x000fc80000010100 */
[----:B------:R-:W-:-:S07]  /*f2d0*/  FFMA R32, R32, R3, R32 ;  /* 0x0000000320207223 */ /* 0x000fce0000000020 */
.L_x_423:
[----:B------:R-:W-:Y:S05]  /*f2e0*/  BSYNC B1 ;  /* 0x0000000000017941 */ /* 0x000fea0003800000 */
.L_x_421:
        /* <DEDUP_REMOVED lines=10> */
.L_x_425:
[----:B------:R-:W1:Y:S02]  /*f390*/  MUFU.RCP R31, R34 ;  /* 0x00000022001f7308 */ /* 0x000e640000001000 */
[----:B-1----:R-:W-:-:S04]  /*f3a0*/  FFMA R0, R34, R31, -1 ;  /* 0xbf80000022007423 */ /* 0x002fc8000000001f */
[----:B------:R-:W-:-:S04]  /*f3b0*/  FADD.FTZ R0, -R0, -RZ ;  /* 0x800000ff00007221 */ /* 0x000fc80000010100 */
[----:B------:R-:W-:-:S07]  /*f3c0*/  FFMA R31, R31, R0, R31 ;  /* 0x000000001f1f7223 */ /* 0x000fce000000001f */
.L_x_426:
[----:B------:R-:W-:Y:S05]  /*f3d0*/  BSYNC B1 ;  /* 0x0000000000017941 */ /* 0x000fea0003800000 */
.L_x_424:
        /* <DEDUP_REMOVED lines=10> */
.L_x_428:
[----:B------:R-:W1:Y:S02]  /*f480*/  MUFU.RCP R34, R145 ;  /* 0x0000009100227308 */ /* 0x000e640000001000 */
[----:B-1----:R-:W-:-:S04]  /*f490*/  FFMA R0, R145, R34, -1 ;  /* 0xbf80000091007423 */ /* 0x002fc80000000022 */
[----:B------:R-:W-:-:S04]  /*f4a0*/  FADD.FTZ R3, -R0, -RZ ;  /* 0x800000ff00037221 */ /* 0x000fc80000010100 */
[----:B------:R-:W-:-:S07]  /*f4b0*/  FFMA R34, R34, R3, R34 ;  /* 0x0000000322227223 */ /* 0x000fce0000000022 */
.L_x_429:
[----:B------:R-:W-:Y:S05]  /*f4c0*/  BSYNC B1 ;  /* 0x0000000000017941 */ /* 0x000fea0003800000 */
.L_x_427:
        /* <DEDUP_REMOVED lines=10> */
.L_x_431:
[----:B------:R-:W1:Y:S02]  /*f570*/  MUFU.RCP R33, R36 ;  /* 0x0000002400217308 */ /* 0x000e640000001000 */
[----:B-1----:R-:W-:-:S04]  /*f580*/  FFMA R0, R36, R33, -1 ;  /* 0xbf80000024007423 */ /* 0x002fc80000000021 */
[----:B------:R-:W-:-:S04]  /*f590*/  FADD.FTZ R0, -R0, -RZ ;  /* 0x800000ff00007221 */ /* 0x000fc80000010100 */
[----:B------:R-:W-:-:S07]  /*f5a0*/  FFMA R33, R33, R0, R33 ;  /* 0x0000000021217223 */ /* 0x000fce0000000021 */
.L_x_432:
[----:B------:R-:W-:Y:S05]  /*f5b0*/  BSYNC B1 ;  /* 0x0000000000017941 */ /* 0x000fea0003800000 */
.L_x_430:
        /* <DEDUP_REMOVED lines=10> */
.L_x_434:
[----:B------:R-:W1:Y:S02]  /*f660*/  MUFU.RCP R36, R147 ;  /* 0x0000009300247308 */ /* 0x000e640000001000 */
[----:B-1----:R-:W-:-:S04]  /*f670*/  FFMA R0, R147, R36, -1 ;  /* 0xbf80000093007423 */ /* 0x002fc80000000024 */
[----:B------:R-:W-:-:S04]  /*f680*/  FADD.FTZ R3, -R0, -RZ ;  /* 0x800000ff00037221 */ /* 0x000fc80000010100 */
[----:B------:R-:W-:-:S07]  /*f690*/  FFMA R36, R36, R3, R36 ;  /* 0x0000000324247223 */ /* 0x000fce0000000024 */
.L_x_435:
[----:B------:R-:W-:Y:S05]  /*f6a0*/  BSYNC B1 ;  /* 0x0000000000017941 */ /* 0x000fea0003800000 */
.L_x_433:
        /* <DEDUP_REMOVED lines=10> */
.L_x_437:
[----:B------:R-:W1:Y:S02]  /*f750*/  MUFU.RCP R35, R42 ;  /* 0x0000002a00237308 */ /* 0x000e640000001000 */
[----:B-1----:R-:W-:-:S04]  /*f760*/  FFMA R0, R42, R35, -1 ;  /* 0xbf8000002a007423 */ /* 0x002fc80000000023 */
[----:B------:R-:W-:-:S04]  /*f770*/  FADD.FTZ R0, -R0, -RZ ;  /* 0x800000ff00007221 */ /* 0x000fc80000010100 */
[----:B------:R-:W-:-:S07]  /*f780*/  FFMA R35, R35, R0, R35 ;  /* 0x0000000023237223 */ /* 0x000fce0000000023 */
.L_x_438:
[----:B------:R-:W-:Y:S05]  /*f790*/  BSYNC B1 ;  /* 0x0000000000017941 */ /* 0x000fea0003800000 */
.L_x_436:
        /* <DEDUP_REMOVED lines=10> */
.L_x_440:
[----:B------:R-:W1:Y:S02]  /*f840*/  MUFU.RCP R38, R43 ;  /* 0x0000002b00267308 */ /* 0x000e640000001000 */
[----:B-1----:R-:W-:-:S04]  /*f850*/  FFMA R0, R43, R38, -1 ;  /* 0xbf8000002b007423 */ /* 0x002fc80000000026 */
[----:B------:R-:W-:-:S04]  /*f860*/  FADD.FTZ R3, -R0, -RZ ;  /* 0x800000ff00037221 */ /* 0x000fc80000010100 */
[----:B------:R-:W-:-:S07]  /*f870*/  FFMA R38, R38, R3, R38 ;  /* 0x0000000326267223 */ /* 0x000fce0000000026 */
.L_x_441:
[----:B------:R-:W-:Y:S05]  /*f880*/  BSYNC B1 ;  /* 0x0000000000017941 */ /* 0x000fea0003800000 */
.L_x_439:
        /* <DEDUP_REMOVED lines=10> */
.L_x_443:
[----:B------:R-:W1:Y:S02]  /*f930*/  MUFU.RCP R37, R44 ;  /* 0x0000002c00257308 */ /* 0x000e640000001000 */
[----:B-1----:R-:W-:-:S04]  /*f940*/  FFMA R0, R44, R37, -1 ;  /* 0xbf8000002c007423 */ /* 0x002fc80000000025 */
[----:B------:R-:W-:-:S04]  /*f950*/  FADD.FTZ R0, -R0, -RZ ;  /* 0x800000ff00007221 */ /* 0x000fc80000010100 */
[----:B------:R-:W-:-:S07]  /*f960*/  FFMA R37, R37, R0, R37 ;  /* 0x0000000025257223 */ /* 0x000fce0000000025 */
.L_x_444:
[----:B------:R-:W-:Y:S05]  /*f970*/  BSYNC B1 ;  /* 0x0000000000017941 */ /* 0x000fea0003800000 */
.L_x_442:
        /* <DEDUP_REMOVED lines=8> */
.L_x_445:
[----:B------:R-:W1:Y:S02]  /*fa00*/  MUFU.RCP R0, R45 ;  /* 0x0000002d00007308 */ /* 0x000e640000001000 */
[----:B-1----:R-:W-:-:S04]  /*fa10*/  FFMA R3, R45, R0, -1 ;  /* 0xbf8000002d037423 */ /* 0x002fc80000000000 */
[----:B------:R-:W-:-:S04]  /*fa20*/  FADD.FTZ R3, -R3, -RZ ;  /* 0x800000ff03037221 */ /* 0x000fc80000010100 */
[----:B------:R-:W-:-:S07]  /*fa30*/  FFMA R0, R0, R3, R0 ;  /* 0x0000000300007223 */ /* 0x000fce0000000000 */
.L_x_446:
[----:B------:R-:W-:Y:S01]  /*fa40*/  F2FP.BF16.F32.PACK_AB R7, R32, R29 ;  /* 0x0000001d2007723e */ /* 0x000fe200000010ff */
[----:B------:R-:W-:Y:S05]  /*fa50*/  WARPSYNC.ALL ;  /* 0x0000000000007948 */ /* 0x000fea0003800000 */
[----:B------:R-:W-:Y:S01]  /*fa60*/  F2FP.BF16.F32.PACK_AB R32, R34, R31 ;  /* 0x0000001f2220723e */ /* 0x000fe200000010ff */
[----:B------:R-:W-:Y:S01]  /*fa70*/  BSSY B0, `(.L_x_447) ;  /* 0x000001a000007945 */ /* 0x000fe20003800000 */
[----:B------:R-:W-:Y:S02]  /*fa80*/  F2FP.BF16.F32.PACK_AB R4, R26, R9 ;  /* 0x000000091a04723e */ /* 0x000fe400000010ff */
[----:B------:R-:W-:-:S02]  /*fa90*/  F2FP.BF16.F32.PACK_AB R5, R28, R25 ;  /* 0x000000191c05723e */ /* 0x000fc400000010ff */
[----:B------:R-:W-:Y:S02]  /*faa0*/  F2FP.BF16.F32.PACK_AB R6, R30, R27 ;  /* 0x0000001b1e06723e */ /* 0x000fe400000010ff */
[----:B------:R-:W-:Y:S02]  /*fab0*/  F2FP.BF16.F32.PACK_AB R34, R38, R35 ;  /* 0x000000232622723e */ /* 0x000fe400000010ff */
[----:B------:R-:W-:Y:S01]  /*fac0*/  F2FP.BF16.F32.PACK_AB R33, R36, R33 ;  /* 0x000000212421723e */ /* 0x000fe200000010ff */
[----:B------:R1:W-:Y:S01]  /*fad0*/  STSM.16.M88.4 [R92+0x4200], R4 ;  /* 0x004200045c007844 */ /* 0x0003e20000000200 */
        /* <DEDUP_REMOVED lines=19> */
.L_x_448:
[----:B------:R-:W-:Y:S05]  /*fc10*/  BSYNC B0 ;  /* 0x0000000000007941 */ /* 0x000fea0003800000 */
.L_x_447:
[----:B------:R-:W-:Y:S06]  /*fc20*/  BAR.SYNC.DEFER_BLOCKING 0x1, 0x100 ;  /* 0x0044000000007b1d */ /* 0x000fec0000010000 */
[----:B------:R-:W-:Y:S04]  /*fc30*/  BSSY B0, `(.L_x_449) ;  /* 0x0000009000007945 */ /* 0x000fe80003800000 */
[----:B------:R-:W-:Y:S05]  /*fc40*/  @P0 BRA `(.L_x_450) ;  /* 0x00000000001c0947 */ /* 0x000fea0003800000 */
[----:B------:R-:W-:-:S13]  /*fc50*/  ISETP.NE.AND P2, PT, R158, 0x3, PT ;  /* 0x000000039e00780c */ /* 0x000fda0003f45270 */
[----:B------:R-:W-:Y:S05]  /*fc60*/  @!P2 BRA `(.L_x_451) ;  /* 0x000000000004a947 */ /* 0x000fea0003800000 */
[----:B------:R-:W-:Y:S01]  /*fc70*/  BPT.TRAP 0x1 ;  /* 0x000000040000795c */ /* 0x000fe20000300000 */
.L_x_451:
[----:B------:R-:W-:-:S04]  /*fc80*/  ULEA UR4, UR5, UR52, 0x3 ;  /* 0x0000003405047291 */ /* 0x000fc8000f8e183f */
[----:B------:R-:W-:-:S04]  /*fc90*/  UIADD3 UR4, UR4, 0x60, URZ ;  /* 0x0000006004047890 */ /* 0x000fc8000fffe03f */
[----:B------:R-:W-:-:S09]  /*fca0*/  UPRMT UR4, UR51, 0x654, UR4 ;  /* 0x0000065433047896 */ /* 0x000fd20008000004 */
[----:B------:R-:W-:Y:S03]  /*fcb0*/  SYNCS.ARRIVE.TRANS64.RED.A1T0 RZ, [UR4], RZ ;  /* 0x000000ffffff79a7 */ /* 0x000fe60008100404 */
.L_x_450:
[----:B------:R-:W-:Y:S05]  /*fcc0*/  BSYNC B0 ;  /* 0x0000000000007941 */ /* 0x000fea0003800000 */
.L_x_449:
        /* <DEDUP_REMOVED lines=8> */
.L_x_454:
[----:B------:R-:W-:Y:S01]  /*fd50*/  SHF.L.U32 R10, R10, 0x1f, RZ ;  /* 0x0000001f0a0a7819 */ /* 0x000fe200000006ff */
[----:B------:R-:W-:Y:S01]  /*fd60*/  BSSY B1, `(.L_x_455) ;  /* 0x0000004000017945 */ /* 0x000fe20003800000 */
[----:B------:R-:W-:-:S04]  /*fd70*/  LEA R3, R12, UR52, 0x3 ;  /* 0x000000340c037c11 */ /* 0x000fc8000f8e18ff */
[----:B------:R-:W2:Y:S02]  /*fd80*/  SYNCS.PHASECHK.TRANS64.TRYWAIT P2, [R3+URZ+0x40], R10 ;  /* 0x0000400a030075a7 */ /* 0x000ea4000804017f */
[----:B--2---:R-:W-:Y:S05]  /*fd90*/  @!P2 BRA `(.L_x_456) ;  /* 0x000000580014a947 */ /* 0x004fea0003800000 */
.L_x_617:
[----:B------:R-:W-:Y:S05]  /*fda0*/  BSYNC B1 ;  /* 0x0000000000017941 */ /* 0x000fea0003800000 */
.L_x_455:
[----:B------:R-:W-:Y:S05]  /*fdb0*/  @P1 BRA `(.L_x_453) ;  /* 0x0000000000941947 */ /* 0x000fea0003800000 */
[----:B------:R-:W-:Y:S01]  /*fdc0*/  LEA R12, R12, R101, 0xd ;  /* 0x000000650c0c7211 */ /* 0x000fe200078e68ff */
[----:B------:R-:W-:Y:S05]  /*fdd0*/  WARPSYNC.ALL ;  /* 0x0000000000007948 */ /* 0x000fea0003800000 */
[----:B------:R-:W-:Y:S01]  /*fde0*/  LEA R0, R155, R12, 0x1 ;  /* 0x0000000c9b007211 */ /* 0x000fe200078e08ff */
[----:B-1----:R-:W1:Y:S04]  /*fdf0*/  LDSM.16.M88.4 R4, [R12] ;  /* 0x000000000c04783b */ /* 0x002e680000000200 */
[----:B------:R-:W3:Y:S01]  /*fe00*/  LDSM.16.M88.4 R32, [R0] ;  /* 0x000000000020783b */ /* 0x000ee20000000200 */
[----:B-1----:R-:W-:Y:S01]  /*fe10*/  IMAD.U32 R8, R4, 0x10000, RZ ;  /* 0x0001000004087824 */ /* 0x002fe200078e00ff */
[----:B------:R-:W-:-:S02]  /*fe20*/  LOP3.LUT R20, R5, 0xffff0000, RZ, 0xc0, !PT ;  /* 0xffff000005147812 */ /* 0x000fc400078ec0ff */
[----:B------:R-:W-:Y:S01]  /*fe30*/  SHF.L.U32 R26, R6, 0x10, RZ ;  /* 0x00000010061a7819 */ /* 0x000fe200000006ff */
[----:B---3--:R-:W-:Y:S01]  /*fe40*/  IMAD.U32 R0, R33, 0x10000, RZ ;  /* 0x0001000021007824 */ /* 0x008fe200078e00ff */
[----:B------:R-:W-:Y:S01]  /*fe50*/  SHF.L.U32 R12, R32, 0x10, RZ ;  /* 0x00000010200c7819 */ /* 0x000fe200000006ff */
[C---:B------:R-:W-:Y:S01]  /*fe60*/  FMUL R15, R153.reuse, R20 ;  /* 0x00000014990f7220 */ /* 0x040fe20000400000 */
[----:B------:R-:W-:Y:S01]  /*fe70*/  SHF.L.U32 R38, R34, 0x10, RZ ;  /* 0x0000001022267819 */ /* 0x000fe200000006ff */
[C---:B------:R-:W-:Y:S01]  /*fe80*/  FMUL R13, R153.reuse, R8 ;  /* 0x00000008990d7220 */ /* 0x040fe20000400000 */
[----:B------:R-:W-:Y:S01]  /*fe90*/  LOP3.LUT R4, R4, 0xffff0000, RZ, 0xc0, !PT ;  /* 0xffff000004047812 */ /* 0x000fe200078ec0ff */
[----:B------:R-:W-:Y:S01]  /*fea0*/  FMUL R91, R153, R26 ;  /* 0x0000001a995b7220 */ /* 0x000fe20000400000 */
[----:B--2---:R-:W-:Y:S01]  /*feb0*/  SHF.L.U32 R10, R5, 0x10, RZ ;  /* 0x00000010050a7819 */ /* 0x004fe200000006ff */
        /* <DEDUP_REMOVED lines=21> */
.L_x_453:
[----:B------:R-:W-:Y:S05]  /*10010*/  BSYNC B0 ;  /* 0x0000000000007941 */ /* 0x000fea0003800000 */
.L_x_452:
[----:B------:R-:W-:Y:S01]  /*10020*/  MOV R40, 0x3bbb989d ;  /* 0x3bbb989d00287802 */ /* 0x000fe20000000f00 */
[C---:B------:R-:W-:Y:S01]  /*10030*/  FFMA R14, R154.reuse, R73, R14 ;  /* 0x000000499a0e7223 */ /* 0x040fe2000000000e */
[C---:B------:R-:W-:Y:S01]  /*10040*/  FFMA R13, R154.reuse, R72, R13 ;  /* 0x000000489a0d7223 */ /* 0x040fe2000000000d */
[----:B------:R-:W-:Y:S01]  /*10050*/  MOV R42, 0x437c0000 ;  /* 0x437c0000002a7802 */ /* 0x000fe20000000f00 */
[----:B------:R-:W-:Y:S01]  /*10060*/  FFMA R21, R154, R74, R21 ;  /* 0x0000004a9a157223 */ /* 0x000fe20000000015 */
[-C--:B--2---:R-:W-:Y:S01]  /*10070*/  FFMA.SAT R3, -R14, R40.reuse, 0.5 ;  /* 0x3f0000000e037423 */ /* 0x084fe20000002128 */
[-C--:B------:R-:W-:Y:S01]  /*10080*/  FFMA.SAT R0, -R13, R40.reuse, 0.5 ;  /* 0x3f0000000d007423 */ /* 0x080fe20000002128 */
[----:B------:R-:W-:Y:S01]  /*10090*/  FFMA R15, R154, R75, R15 ;  /* 0x0000004b9a0f7223 */ /* 0x000fe2000000000f */
[----:B-1----:R-:W-:Y:S01]  /*100a0*/  FFMA.SAT R6, -R21, R40, 0.5 ;  /* 0x3f00000015067423 */ /* 0x002fe20000002128 */
[-C--:B------:R-:W-:Y:S01]  /*100b0*/  FFMA.RM R5, R3, R42.reuse, 12582913 ;  /* 0x4b40000103057423 */ /* 0x080fe2000000402a */
[----:B------:R-:W-:Y:S01]  /*100c0*/  FFMA.RM R0, R0, R42, 12582913 ;  /* 0x4b40000100007423 */ /* 0x000fe2000000402a */
[----:B------:R-:W-:Y:S01]  /*100d0*/  FFMA.SAT R9, -R15, R40, 0.5 ;  /* 0x3f0000000f097423 */ /* 0x000fe20000002128 */
[----:B------:R-:W-:Y:S01]  /*100e0*/  FFMA.RM R8, R6, R42, 12582913 ;  /* 0x4b40000106087423 */ /* 0x000fe2000000402a */
[----:B------:R-:W-:Y:S01]  /*100f0*/  FADD R3, R5, -12583039 ;  /* 0xcb40007f05037421 */ /* 0x000fe20000000000 */
[----:B------:R-:W-:Y:S01]  /*10100*/  FADD R4, R0, -12583039 ;  /* 0xcb40007f00047421 */ /* 0x000fe20000000000 */
[----:B------:R-:W-:Y:S01]  /*10110*/  FFMA R76, R154, R76, R91 ;  /* 0x0000004c9a4c7223 */ /* 0x000fe2000000005b */
[----:B------:R-:W-:Y:S01]  /*10120*/  FADD R6, R8, -12583039 ;  /* 0xcb40007f08067421 */ /* 0x000fe20000000000 */
[C---:B------:R-:W-:Y:S01]  /*10130*/  FFMA R7, -R14.reuse, 1.4426950216293334961, -R3 ;  /* 0x3fb8aa3b0e077823 */ /* 0x040fe20000000903 */
[----:B------:R-:W-:Y:S01]  /*10140*/  FFMA R4, -R13, 1.4426950216293334961, -R4 ;  /* 0x3fb8aa3b0d047823 */ /* 0x000fe20000000904 */
[----:B------:R-:W-:Y:S01]  /*10150*/  FFMA.RM R11, R9, R42, 12582913 ;  /* 0x4b400001090b7423 */ /* 0x000fe2000000402a */
[----:B------:R-:W-:Y:S01]  /*10160*/  FFMA R10, -R21, 1.4426950216293334961, -R6 ;  /* 0x3fb8aa3b150a7823 */ /* 0x000fe20000000906 */
[----:B------:R-:W-:Y:S01]  /*10170*/  FFMA R7, -R14, 1.925963033500011079e-08, R7 ;  /* 0x32a570600e077823 */ /* 0x000fe20000000107 */
[----:B------:R-:W-:Y:S01]  /*10180*/  FFMA R23, R154, R78, R23 ;  /* 0x0000004e9a177223 */ /* 0x000fe20000000017 */
[----:B------:R-:W-:Y:S01]  /*10190*/  FFMA R4, -R13, 1.925963033500011079e-08, R4 ;  /* 0x32a570600d047823 */ /* 0x000fe20000000104 */
[----:B------:R-:W-:Y:S01]  /*101a0*/  FFMA.SAT R9, -R76, R40, 0.5 ;  /* 0x3f0000004c097423 */ /* 0x000fe20000002128 */
[----:B------:R1:W-:Y:S01]  /*101b0*/  MUFU.EX2 R6, R7 ;  /* 0x0000000700067308 */ /* 0x0003e20000000800 */
[----:B------:R-:W-:Y:S01]  /*101c0*/  FFMA R10, -R21, 1.925963033500011079e-08, R10 ;  /* 0x32a57060150a7823 */ /* 0x000fe2000000010a */
[C---:B------:R-:W-:Y:S01]  /*101d0*/  FFMA R77, R154.reuse, R77, R89 ;  /* 0x0000004d9a4d7223 */ /* 0x040fe20000000059 */
[----:B------:R-:W-:Y:S01]  /*101e0*/  FADD R12, R11, -12583039 ;  /* 0xcb40007f0b0c7421 */ /* 0x000fe20000000000 */
[C---:B------:R-:W-:Y:S01]  /*101f0*/  FFMA R80, R154.reuse, R80, R159 ;  /* 0x000000509a507223 */ /* 0x040fe2000000009f */
[----:B------:R-:W-:Y:S01]  /*10200*/  FFMA R81, R154, R81, R95 ;  /* 0x000000519a517223 */ /* 0x000fe2000000005f */
[-C--:B------:R-:W-:Y:S01]  /*10210*/  FFMA.SAT R14, -R77, R40.reuse, 0.5 ;  /* 0x3f0000004d0e7423 */ /* 0x080fe20000002128 */
[----:B------:R-:W-:Y:S01]  /*10220*/  FFMA R12, -R15, 1.4426950216293334961, -R12 ;  /* 0x3fb8aa3b0f0c7823 */ /* 0x000fe2000000090c */
[----:B------:R2:W-:Y:S01]  /*10230*/  MUFU.EX2 R3, R4 ;  /* 0x0000000400037308 */ /* 0x0005e20000000800 */
[----:B-1----:R-:W-:Y:S01]  /*10240*/  FFMA.SAT R7, -R23, R40, 0.5 ;  /* 0x3f00000017077423 */ /* 0x002fe20000002128 */
[----:B------:R-:W-:Y:S01]  /*10250*/  FFMA.RM R14, R14, R42, 12582913 ;  /* 0x4b4000010e0e7423 */ /* 0x000fe2000000402a */
[----:B------:R-:W-:Y:S01]  /*10260*/  FFMA R12, -R15, 1.925963033500011079e-08, R12 ;  /* 0x32a570600f0c7823 */ /* 0x000fe2000000010c */
[----:B------:R-:W-:Y:S01]  /*10270*/  FFMA.SAT R15, -R80, R40, 0.5 ;  /* 0x3f000000500f7423 */ /* 0x000fe20000002128 */
[----:B------:R-:W-:Y:S01]  /*10280*/  FFMA R79, R154, R79, R157 ;  /* 0x0000004f9a4f7223 */ /* 0x000fe2000000009d */
[----:B------:R-:W-:Y:S01]  /*10290*/  FADD R26, R14, -12583039 ;  /* 0xcb40007f0e1a7421 */ /* 0x000fe20000000000 */
[C---:B------:R-:W-:Y:S01]  /*102a0*/  FFMA R82, R154.reuse, R82, R93 ;  /* 0x000000529a527223 */ /* 0x040fe2000000005d */
[----:B------:R-:W-:Y:S01]  /*102b0*/  FFMA.SAT R27, -R81, R40, 0.5 ;  /* 0x3f000000511b7423 */ /* 0x000fe20000002128 */
[----:B--2---:R-:W-:Y:S01]  /*102c0*/  FFMA.RM R4, R9, R42, 12582913 ;  /* 0x4b40000109047423 */ /* 0x004fe2000000402a */
[C---:B------:R-:W-:Y:S01]  /*102d0*/  FFMA R26, -R77.reuse, 1.4426950216293334961, -R26 ;  /* 0x3fb8aa3b4d1a7823 */ /* 0x040fe2000000091a */
[----:B------:R1:W-:Y:S01]  /*102e0*/  MUFU.EX2 R9, R10 ;  /* 0x0000000a00097308 */ /* 0x0003e20000000800 */
[----:B------:R-:W-:Y:S01]  /*102f0*/  FFMA R20, R154, R83, R20 ;  /* 0x000000539a147223 */ /* 0x000fe20000000014 */
[----:B------:R-:W-:Y:S01]  /*10300*/  FADD R13, R4, -12583039 ;  /* 0xcb40007f040d7421 */ /* 0x000fe20000000000 */
[----:B------:R-:W-:Y:S01]  /*10310*/  FFMA.SAT R29, -R82, R40, 0.5 ;  /* 0x3f000000521d7423 */ /* 0x000fe20000002128 */
[----:B------:R-:W-:Y:S01]  /*10320*/  FFMA R26, -R77, 1.925963033500011079e-08, R26 ;  /* 0x32a570604d1a7823 */ /* 0x000fe2000000011a */
[----:B------:R-:W-:Y:S01]  /*10330*/  FFMA.RM R27, R27, R42, 12582913 ;  /* 0x4b4000011b1b7423 */ /* 0x000fe2000000402a */
[----:B------:R-:W-:Y:S01]  /*10340*/  FFMA R13, -R76, 1.4426950216293334961, -R13 ;  /* 0x3fb8aa3b4c0d7823 */ /* 0x000fe2000000090d */
[----:B------:R-:W-:Y:S01]  /*10350*/  FFMA.SAT R31, -R20, R40, 0.5 ;  /* 0x3f000000141f7423 */ /* 0x000fe20000002128 */
[-C--:B------:R-:W-:Y:S01]  /*10360*/  FFMA.RM R29, R29, R42.reuse, 12582913 ;  /* 0x4b4000011d1d7423 */ /* 0x080fe2000000402a */
[----:B-1----:R-:W-:Y:S01]  /*10370*/  FFMA.RM R10, R7, R42, 12582913 ;  /* 0x4b400001070a7423 */ /* 0x002fe2000000402a */
[----:B------:R-:W-:Y:S01]  /*10380*/  FFMA.SAT R7, -R79, R40, 0.5 ;  /* 0x3f0000004f077423 */ /* 0x000fe20000002128 */
[----:B------:R-:W-:Y:S01]  /*10390*/  FFMA R13, -R76, 1.925963033500011079e-08, R13 ;  /* 0x32a570604c0d7823 */ /* 0x000fe2000000010d */
[-C--:B------:R-:W-:Y:S01]  /*103a0*/  FFMA.RM R32, R31, R42.reuse, 12582913 ;  /* 0x4b4000011f207423 */ /* 0x080fe2000000402a */
[----:B------:R-:W-:Y:S01]  /*103b0*/  FADD R28, R10, -12583039 ;  /* 0xcb40007f0a1c7421 */ /* 0x000fe20000000000 */
[----:B------:R-:W-:Y:S01]  /*103c0*/  FFMA.RM R21, R7, R42, 12582913 ;  /* 0x4b40000107157423 */ /* 0x000fe2000000402a */
[C---:B------:R-:W-:Y:S01]  /*103d0*/  FFMA R85, R154.reuse, R85, R88 ;  /* 0x000000559a557223 */ /* 0x040fe20000000058 */
[----:B------:R1:W-:Y:S01]  /*103e0*/  MUFU.EX2 R7, R26 ;  /* 0x0000001a00077308 */ /* 0x0003e20000000800 */
[----:B------:R-:W-:Y:S01]  /*103f0*/  FFMA R28, -R23, 1.4426950216293334961, -R28 ;  /* 0x3fb8aa3b171c7823 */ /* 0x000fe2000000091c */
[----:B------:R-:W-:Y:S01]  /*10400*/  FADD R31, R29, -12583039 ;  /* 0xcb40007f1d1f7421 */ /* 0x000fe20000000000 */
[C---:B------:R-:W-:Y:S01]  /*10410*/  FFMA R84, R154.reuse, R84, R97 ;  /* 0x000000549a547223 */ /* 0x040fe20000000061 */
[C---:B------:R-:W-:Y:S01]  /*10420*/  FFMA R86, R154.reuse, R86, R99 ;  /* 0x000000569a567223 */ /* 0x040fe20000000063 */
[----:B------:R-:W-:Y:S01]  /*10430*/  FFMA R28, -R23, 1.925963033500011079e-08, R28 ;  /* 0x32a57060171c7823 */ /* 0x000fe2000000011c */
[----:B------:R-:W-:Y:S01]  /*10440*/  FFMA.RM R23, R15, R42, 12582913 ;  /* 0x4b4000010f177423 */ /* 0x000fe2000000402a */
[----:B------:R-:W-:Y:S01]  /*10450*/  FFMA R87, R154, R87, R90 ;  /* 0x000000579a577223 */ /* 0x000fe2000000005a */
[----:B------:R-:W2:Y:S01]  /*10460*/  MUFU.EX2 R13, R13 ;  /* 0x0000000d000d7308 */ /* 0x000ea20000000800 */
[----:B-1----:R-:W-:Y:S01]  /*10470*/  FADD R26, R27, -12583039 ;  /* 0xcb40007f1b1a7421 */ /* 0x002fe20000000000 */
[----:B------:R-:W-:Y:S01]  /*10480*/  FADD R25, R23, -12583039 ;  /* 0xcb40007f17197421 */ /* 0x000fe20000000000 */
[----:B------:R-:W-:Y:S01]  /*10490*/  FADD R33, R32, -12583039 ;  /* 0xcb40007f20217421 */ /* 0x000fe20000000000 */
[-C--:B------:R-:W-:Y:S01]  /*104a0*/  FFMA.SAT R34, -R85, R40.reuse, 0.5 ;  /* 0x3f00000055227423 */ /* 0x080fe20000002128 */
[----:B------:R-:W-:Y:S01]  /*104b0*/  FFMA R31, -R82, 1.4426950216293334961, -R31 ;  /* 0x3fb8aa3b521f7823 */ /* 0x000fe2000000091f */
[----:B------:R-:W-:Y:S01]  /*104c0*/  FFMA R25, -R80, 1.4426950216293334961, -R25 ;  /* 0x3fb8aa3b50197823 */ /* 0x000fe20000000919 */
[-C--:B------:R-:W-:Y:S01]  /*104d0*/  FFMA.SAT R38, -R87, R40.reuse, 0.5 ;  /* 0x3f00000057267423 */ /* 0x080fe20000002128 */
[----:B------:R1:W-:Y:S01]  /*104e0*/  MUFU.EX2 R15, R28 ;  /* 0x0000001c000f7308 */ /* 0x0003e20000000800 */
[----:B------:R-:W-:Y:S01]  /*104f0*/  FFMA.SAT R37, -R86, R40, 0.5 ;  /* 0x3f00000056257423 */ /* 0x000fe20000002128 */
[----:B------:R-:W-:Y:S01]  /*10500*/  FFMA R25, -R80, 1.925963033500011079e-08, R25 ;  /* 0x32a5706050197823 */ /* 0x000fe20000000119 */
[----:B------:R-:W-:Y:S01]  /*10510*/  FFMA R33, -R20, 1.4426950216293334961, -R33 ;  /* 0x3fb8aa3b14217823 */ /* 0x000fe20000000921 */
[-C--:B------:R-:W-:Y:S01]  /*10520*/  FFMA.RM R36, R34, R42.reuse, 12582913 ;  /* 0x4b40000122247423 */ /* 0x080fe2000000402a */
[----:B------:R-:W-:Y:S01]  /*10530*/  FFMA R31, -R82, 1.925963033500011079e-08, R31 ;  /* 0x32a57060521f7823 */ /* 0x000fe2000000011f */
[-C--:B------:R-:W-:Y:S01]  /*10540*/  FFMA.RM R38, R38, R42.reuse, 12582913 ;  /* 0x4b40000126267423 */ /* 0x080fe2000000402a */
[----:B------:R-:W-:Y:S01]  /*10550*/  FFMA.RM R37, R37, R42, 12582913 ;  /* 0x4b40000125257423 */ /* 0x000fe2000000402a */
[----:B------:R-:W-:-:S02]  /*10560*/  IMAD.SHL.U32 R0, R0, 0x800000, RZ ;  /* 0x0080000000007824 */ /* 0x000fc400078e00ff */
[----:B-1----:R-:W-:Y:S01]  /*10570*/  FFMA R28, -R81, 1.4426950216293334961, -R26 ;  /* 0x3fb8aa3b511c7823 */ /* 0x002fe2000000091a */
[----:B------:R-:W-:Y:S01]  /*10580*/  FADD R30, R21, -12583039 ;  /* 0xcb40007f151e7421 */ /* 0x000fe20000000000 */
[----:B------:R1:W-:Y:S01]  /*10590*/  MUFU.EX2 R26, R25 ;  /* 0x00000019001a7308 */ /* 0x0003e20000000800 */
[----:B------:R-:W-:Y:S01]  /*105a0*/  FFMA R33, -R20, 1.925963033500011079e-08, R33 ;  /* 0x32a5706014217823 */ /* 0x000fe20000000121 */
[----:B------:R-:W-:Y:S01]  /*105b0*/  FADD R34, R36, -12583039 ;  /* 0xcb40007f24227421 */ /* 0x000fe20000000000 */
[----:B------:R-:W-:Y:S01]  /*105c0*/  SHF.L.U32 R4, R4, 0x17, RZ ;  /* 0x0000001704047819 */ /* 0x000fe200000006ff */
[----:B------:R-:W-:Y:S01]  /*105d0*/  FFMA R30, -R79, 1.4426950216293334961, -R30 ;  /* 0x3fb8aa3b4f1e7823 */ /* 0x000fe2000000091e */
[----:B------:R-:W-:Y:S01]  /*105e0*/  FFMA R28, -R81, 1.925963033500011079e-08, R28 ;  /* 0x32a57060511c7823 */ /* 0x000fe2000000011c */
[----:B------:R-:W-:Y:S01]  /*105f0*/  FFMA R34, -R85, 1.4426950216293334961, -R34 ;  /* 0x3fb8aa3b55227823 */ /* 0x000fe20000000922 */
[----:B------:R-:W-:Y:S01]  /*10600*/  SHF.L.U32 R27, R27, 0x17, RZ ;  /* 0x000000171b1b7819 */ /* 0x000fe200000006ff */
[----:B------:R3:W-:Y:S01]  /*10610*/  MUFU.EX2 R20, R31 ;  /* 0x0000001f00147308 */ /* 0x0007e20000000800 */
[----:B-1----:R-:W-:Y:S01]  /*10620*/  FFMA.SAT R25, -R84, R40, 0.5 ;  /* 0x3f00000054197423 */ /* 0x002fe20000002128 */
[----:B------:R-:W-:Y:S01]  /*10630*/  FADD R40, R38, -12583039 ;  /* 0xcb40007f26287421 */ /* 0x000fe20000000000 */
[----:B--2---:R-:W-:Y:S01]  /*10640*/  FFMA R46, R4, R13, 1 ;  /* 0x3f800000042e7423 */ /* 0x004fe2000000000d */
[----:B------:R-:W-:Y:S01]  /*10650*/  FFMA R30, -R79, 1.925963033500011079e-08, R30 ;  /* 0x32a570604f1e7823 */ /* 0x000fe2000000011e */
[----:B------:R-:W-:Y:S01]  /*10660*/  FFMA.RM R25, R25, R42, 12582913 ;  /* 0x4b40000119197423 */ /* 0x000fe2000000402a */
[----:B------:R-:W-:Y:S01]  /*10670*/  FFMA R42, R0, R3, 1 ;  /* 0x3f800000002a7423 */ /* 0x000fe20000000003 */
[----:B------:R-:W-:Y:S01]  /*10680*/  FFMA R40, -R87, 1.4426950216293334961, -R40 ;  /* 0x3fb8aa3b57287823 */ /* 0x000fe20000000928 */
[----:B------:R-:W-:Y:S01]  /*10690*/  FFMA R85, -R85, 1.925963033500011079e-08, R34 ;  /* 0x32a5706055557823 */ /* 0x000fe20000000122 */
[----:B------:R-:W-:Y:S01]  /*106a0*/  FADD R35, R25, -12583039 ;  /* 0xcb40007f19237421 */ /* 0x000fe20000000000 */
[----:B---3--:R-:W-:Y:S01]  /*106b0*/  FADD R31, R37, -12583039 ;  /* 0xcb40007f251f7421 */ /* 0x008fe20000000000 */
[----:B------:R-:W-:-:S02]  /*106c0*/  VIADD R4, R42, 0x1800000 ;  /* 0x018000002a047836 */ /* 0x000fc40000000000 */
[----:B------:R-:W-:Y:S01]  /*106d0*/  FFMA R40, -R87, 1.925963033500011079e-08, R40 ;  /* 0x32a5706057287823 */ /* 0x000fe20000000128 */
[----:B------:R-:W-:Y:S01]  /*106e0*/  FFMA R35, -R84, 1.4426950216293334961, -R35 ;  /* 0x3fb8aa3b54237823 */ /* 0x000fe20000000923 */
[----:B------:R-:W-:Y:S01]  /*106f0*/  FFMA R31, -R86, 1.4426950216293334961, -R31 ;  /* 0x3fb8aa3b561f7823 */ /* 0x000fe2000000091f */
[----:B------:R-:W1:Y:S01]  /*10700*/  MUFU.EX2 R28, R28 ;  /* 0x0000001c001c7308 */ /* 0x000e620000000800 */
[----:B------:R-:W-:Y:S01]  /*10710*/  LOP3.LUT R4, R4, 0x7f800000, RZ, 0xc0, !PT ;  /* 0x7f80000004047812 */ /* 0x000fe200078ec0ff */
[----:B------:R-:W-:Y:S01]  /*10720*/  FFMA R35, -R84, 1.925963033500011079e-08, R35 ;  /* 0x32a5706054237823 */ /* 0x000fe20000000123 */
[----:B------:R-:W-:Y:S01]  /*10730*/  FFMA R31, -R86, 1.925963033500011079e-08, R31 ;  /* 0x32a57060561f7823 */ /* 0x000fe2000000011f */
[----:B------:R-:W-:Y:S01]  /*10740*/  SHF.L.U32 R29, R29, 0x17, RZ ;  /* 0x000000171d1d7819 */ /* 0x000fe200000006ff */
[----:B------:R-:W-:Y:S01]  /*10750*/  IMAD.SHL.U32 R14, R14, 0x800000, RZ ;  /* 0x008000000e0e7824 */ /* 0x000fe200078e00ff */
[----:B------:R-:W-:Y:S01]  /*10760*/  ISETP.GT.U32.AND P1, PT, R4, 0x1ffffff, PT ;  /* 0x01ffffff0400780c */ /* 0x000fe20003f24070 */
[----:B------:R-:W-:Y:S01]  /*10770*/  IMAD.SHL.U32 R38, R38, 0x800000, RZ ;  /* 0x0080000026267824 */ /* 0x000fe200078e00ff */
[----:B------:R-:W2:Y:S01]  /*10780*/  MUFU.EX2 R33, R33 ;  /* 0x0000002100217308 */ /* 0x000ea20000000800 */
[----:B------:R-:W-:Y:S01]  /*10790*/  SHF.L.U32 R32, R32, 0x17, RZ ;  /* 0x0000001720207819 */ /* 0x000fe200000006ff */
[----:B------:R-:W-:Y:S01]  /*107a0*/  BSSY B1, `(.L_x_457) ;  /* 0x0000028000017945 */ /* 0x000fe20003800000 */
[----:B------:R-:W-:Y:S01]  /*107b0*/  SHF.L.U32 R5, R5, 0x17, RZ ;  /* 0x0000001705057819 */ /* 0x000fe200000006ff */
[----:B------:R-:W-:Y:S01]  /*107c0*/  FFMA R41, R14, R7, 1 ;  /* 0x3f8000000e297423 */ /* 0x000fe20000000007 */
[----:B------:R-:W-:-:S02]  /*107d0*/  SHF.L.U32 R8, R8, 0x17, RZ ;  /* 0x0000001708087819 */ /* 0x000fc400000006ff */
[----:B------:R-:W-:Y:S01]  /*107e0*/  SHF.L.U32 R11, R11, 0x17, RZ ;  /* 0x000000170b0b7819 */ /* 0x000fe200000006ff */
[----:B------:R-:W3:Y:S01]  /*107f0*/  MUFU.EX2 R12, R12 ;  /* 0x0000000c000c7308 */ /* 0x000ee20000000800 */
[----:B------:R-:W-:Y:S01]  /*10800*/  SHF.L.U32 R10, R10, 0x17, RZ ;  /* 0x000000170a0a7819 */ /* 0x000fe200000006ff */
[----:B-1----:R-:W-:Y:S01]  /*10810*/  FFMA R27, R27, R28, 1 ;  /* 0x3f8000001b1b7423 */ /* 0x002fe2000000001c */
[----:B------:R-:W-:Y:S01]  /*10820*/  SHF.L.U32 R21, R21, 0x17, RZ ;  /* 0x0000001715157819 */ /* 0x000fe200000006ff */
[----:B------:R-:W-:Y:S01]  /*10830*/  FFMA R28, R29, R20, 1 ;  /* 0x3f8000001d1c7423 */ /* 0x000fe20000000014 */
[----:B------:R-:W-:Y:S01]  /*10840*/  SHF.L.U32 R23, R23, 0x17, RZ ;  /* 0x0000001717177819 */ /* 0x000fe200000006ff */
[----:B------:R-:W-:Y:S01]  /*10850*/  FFMA R39, R5, R6, 1 ;  /* 0x3f80000005277423 */ /* 0x000fe20000000006 */
[----:B------:R-:W-:Y:S01]  /*10860*/  SHF.L.U32 R25, R25, 0x17, RZ ;  /* 0x0000001719197819 */ /* 0x000fe200000006ff */
[----:B------:R-:W1:Y:S01]  /*10870*/  MUFU.EX2 R30, R30 ;  /* 0x0000001e001e7308 */ /* 0x000e620000000800 */
[----:B------:R-:W-:Y:S01]  /*10880*/  SHF.L.U32 R36, R36, 0x17, RZ ;  /* 0x0000001724247819 */ /* 0x000fe200000006ff */
[----:B--2---:R-:W-:Y:S01]  /*10890*/  FFMA R33, R32, R33, 1 ;  /* 0x3f80000020217423 */ /* 0x004fe20000000021 */
[----:B------:R-:W-:Y:S01]  /*108a0*/  SHF.L.U32 R37, R37, 0x17, RZ ;  /* 0x0000001725257819 */ /* 0x000fe200000006ff */
[----:B------:R-:W-:Y:S01]  /*108b0*/  FFMA R44, R8, R9, 1 ;  /* 0x3f800000082c7423 */ /* 0x000fe20000000009 */
[----:B------:R-:W-:Y:S01]  /*108c0*/  FFMA R48, R10, R15, 1 ;  /* 0x3f8000000a307423 */ /* 0x000fe2000000000f */
[----:B------:R-:W-:-:S02]  /*108d0*/  FFMA R26, R23, R26, 1 ;  /* 0x3f800000171a7423 */ /* 0x000fc4000000001a */
[----:B------:R3:W2:Y:S08]  /*108e0*/  MUFU.EX2 R34, R35 ;  /* 0x0000002300227308 */ /* 0x0006b00000000800 */
[----:B------:R-:W4:Y:S01]  /*108f0*/  MUFU.EX2 R85, R85 ;  /* 0x0000005500557308 */ /* 0x000f220000000800 */
[----:B---3--:R-:W-:Y:S01]  /*10900*/  FFMA R35, R11, R12, 1 ;  /* 0x3f8000000b237423 */ /* 0x008fe2000000000c */
[----:B-1----:R-:W-:-:S06]  /*10910*/  FFMA R21, R21, R30, 1 ;  /* 0x3f80000015157423 */ /* 0x002fcc000000001e */
[----:B------:R-:W1:Y:S01]  /*10920*/  MUFU.EX2 R3, R40 ;  /* 0x0000002800037308 */ /* 0x000e620000000800 */
[----:B--2---:R-:W-:-:S07]  /*10930*/  FFMA R34, R25, R34, 1 ;  /* 0x3f80000019227423 */ /* 0x004fce0000000022 */
[----:B------:R-:W2:Y:S01]  /*10940*/  MUFU.EX2 R0, R31 ;  /* 0x0000001f00007308 */ /* 0x000ea20000000800 */
[----:B----4-:R-:W-:Y:S01]  /*10950*/  FFMA R85, R36, R85, 1 ;  /* 0x3f80000024557423 */ /* 0x010fe20000000055 */
        /* <DEDUP_REMOVED lines=8> */
.L_x_458:
[----:B------:R-:W1:Y:S02]  /*109e0*/  MUFU.RCP R9, R42 ;  /* 0x0000002a00097308 */ /* 0x000e640000001000 */
[----:B-1----:R-:W-:-:S04]  /*109f0*/  FFMA R0, R42, R9, -1 ;  /* 0xbf8000002a007423 */ /* 0x002fc80000000009 */
[----:B------:R-:W-:-:S04]  /*10a00*/  FADD.FTZ R0, -R0, -RZ ;  /* 0x800000ff00007221 */ /* 0x000fc80000010100 */
[----:B------:R-:W-:-:S07]  /*10a10*/  FFMA R9, R9, R0, R9 ;  /* 0x0000000009097223 */ /* 0x000fce0000000009 */
.L_x_459:
[----:B------:R-:W-:Y:S05]  /*10a20*/  BSYNC B1 ;  /* 0x0000000000017941 */ /* 0x000fea0003800000 */
.L_x_457:
        /* <DEDUP_REMOVED lines=10> */
.L_x_461:
[----:B------:R-:W1:Y:S02]  /*10ad0*/  MUFU.RCP R10, R39 ;  /* 0x00000027000a7308 */ /* 0x000e640000001000 */
[----:B-1----:R-:W-:-:S04]  /*10ae0*/  FFMA R0, R39, R10, -1 ;  /* 0xbf80000027007423 */ /* 0x002fc8000000000a */
[----:B------:R-:W-:-:S04]  /*10af0*/  FADD.FTZ R3, -R0, -RZ ;  /* 0x800000ff00037221 */ /* 0x000fc80000010100 */
[----:B------:R-:W-:-:S07]  /*10b00*/  FFMA R10, R10, R3, R10 ;  /* 0x000000030a0a7223 */ /* 0x000fce000000000a */
.L_x_462:
[----:B------:R-:W-:Y:S05]  /*10b10*/  BSYNC B1 ;  /* 0x0000000000017941 */ /* 0x000fea0003800000 */
.L_x_460:
        /* <DEDUP_REMOVED lines=10> */
.L_x_464:
[----:B------:R-:W1:Y:S02]  /*10bc0*/  MUFU.RCP R11, R44 ;  /* 0x0000002c000b7308 */ /* 0x000e640000001000 */
[----:B-1----:R-:W-:-:S04]  /*10bd0*/  FFMA R0, R44, R11, -1 ;  /* 0xbf8000002c007423 */ /* 0x002fc8000000000b */
[----:B------:R-:W-:-:S04]  /*10be0*/  FADD.FTZ R0, -R0, -RZ ;  /* 0x800000ff00007221 */ /* 0x000fc80000010100 */
[----:B------:R-:W-:-:S07]  /*10bf0*/  FFMA R11, R11, R0, R11 ;  /* 0x000000000b0b7223 */ /* 0x000fce000000000b */
.L_x_465:
[----:B------:R-:W-:Y:S05]  /*10c00*/  BSYNC B1 ;  /* 0x0000000000017941 */ /* 0x000fea0003800000 */
.L_x_463:
        /* <DEDUP_REMOVED lines=10> */
.L_x_467:
[----:B------:R-:W1:Y:S02]  /*10cb0*/  MUFU.RCP R12, R35 ;  /* 0x00000023000c7308 */ /* 0x000e640000001000 */
[----:B-1----:R-:W-:-:S04]  /*10cc0*/  FFMA R0, R35, R12, -1 ;  /* 0xbf80000023007423 */ /* 0x002fc8000000000c */
[----:B------:R-:W-:-:S04]  /*10cd0*/  FADD.FTZ R3, -R0, -RZ ;  /* 0x800000ff00037221 */ /* 0x000fc80000010100 */
[----:B------:R-:W-:-:S07]  /*10ce0*/  FFMA R12, R12, R3, R12 ;  /* 0x000000030c0c7223 */ /* 0x000fce000000000c */
.L_x_468:
[----:B------:R-:W-:Y:S05]  /*10cf0*/  BSYNC B1 ;  /* 0x0000000000017941 */ /* 0x000fea0003800000 */
.L_x_466:
        /* <DEDUP_REMOVED lines=10> */
.L_x_470:
[----:B------:R-:W1:Y:S02]  /*10da0*/  MUFU.RCP R13, R46 ;  /* 0x0000002e000d7308 */ /* 0x000e640000001000 */
[----:B-1----:R-:W-:-:S04]  /*10db0*/  FFMA R0, R46, R13, -1 ;  /* 0xbf8000002e007423 */ /* 0x002fc8000000000d */
[----:B------:R-:W-:-:S04]  /*10dc0*/  FADD.FTZ R0, -R0, -RZ ;  /* 0x800000ff00007221 */ /* 0x000fc80000010100 */
[----:B------:R-:W-:-:S07]  /*10dd0*/  FFMA R13, R13, R0, R13 ;  /* 0x000000000d0d7223 */ /* 0x000fce000000000d */
.L_x_471:
[----:B------:R-:W-:Y:S05]  /*10de0*/  BSYNC B1 ;  /* 0x0000000000017941 */ /* 0x000fea0003800000 */
.L_x_469:
        /* <DEDUP_REMOVED lines=10> */
.L_x_473:
[----:B------:R-:W1:Y:S02]  /*10e90*/  MUFU.RCP R14, R41 ;  /* 0x00000029000e7308 */ /* 0x000e640000001000 */
[----:B-1----:R-:W-:-:S04]  /*10ea0*/  FFMA R0, R41, R14, -1 ;  /* 0xbf80000029007423 */ /* 0x002fc8000000000e */
[----:B------:R-:W-:-:S04]  /*10eb0*/  FADD.FTZ R3, -R0, -RZ ;  /* 0x800000ff00037221 */ /* 0x000fc80000010100 */
[----:B------:R-:W-:-:S07]  /*10ec0*/  FFMA R14, R14, R3, R14 ;  /* 0x000000030e0e7223 */ /* 0x000fce000000000e */
.L_x_474:
[----:B------:R-:W-:Y:S05]  /*10ed0*/  BSYNC B1 ;  /* 0x0000000000017941 */ /* 0x000fea0003800000 */
.L_x_472:
        /* <DEDUP_REMOVED lines=10> */
.L_x_476:
[----:B------:R-:W1:Y:S02]  /*10f80*/  MUFU.RCP R15, R48 ;  /* 0x00000030000f7308 */ /* 0x000e640000001000 */
[----:B-1----:R-:W-:-:S04]  /*10f90*/  FFMA R0, R48, R15, -1 ;  /* 0xbf80000030007423 */ /* 0x002fc8000000000f */
[----:B------:R-:W-:-:S04]  /*10fa0*/  FADD.FTZ R0, -R0, -RZ ;  /* 0x800000ff00007221 */ /* 0x000fc80000010100 */
[----:B------:R-:W-:-:S07]  /*10fb0*/  FFMA R15, R15, R0, R15 ;  /* 0x000000000f0f7223 */ /* 0x000fce000000000f */
.L_x_477:
[----:B------:R-:W-:Y:S05]  /*10fc0*/  BSYNC B1 ;  /* 0x0000000000017941 */ /* 0x000fea0003800000 */
.L_x_475:
        /* <DEDUP_REMOVED lines=10> */
.L_x_479:
[----:B------:R-:W1:Y:S02]  /*11070*/  MUFU.RCP R20, R21 ;  /* 0x0000001500147308 */ /* 0x000e640000001000 */
[----:B-1----:R-:W-:-:S04]  /*11080*/  FFMA R0, R21, R20, -1 ;  /* 0xbf80000015007423 */ /* 0x002fc80000000014 */
[----:B------:R-:W-:-:S04]  /*11090*/  FADD.FTZ R3, -R0, -RZ ;  /* 0x800000ff00037221 */ /* 0x000fc80000010100 */
[----:B------:R-:W-:-:S07]  /*110a0*/  FFMA R20, R20, R3, R20 ;  /* 0x0000000314147223 */ /* 0x000fce0000000014 */
.L_x_480:
[----:B------:R-:W-:Y:S05]  /*110b0*/  BSYNC B1 ;  /* 0x0000000000017941 */ /* 0x000fea0003800000 */
.L_x_478:
        /* <DEDUP_REMOVED lines=10> */
.L_x_482:
[----:B------:R-:W1:Y:S02]  /*11160*/  MUFU.RCP R21, R26 ;  /* 0x0000001a00157308 */ /* 0x000e640000001000 */
[----:B-1----:R-:W-:-:S04]  /*11170*/  FFMA R0, R26, R21, -1 ;  /* 0xbf8000001a007423 */ /* 0x002fc80000000015 */
[----:B------:R-:W-:-:S04]  /*11180*/  FADD.FTZ R0, -R0, -RZ ;  /* 0x800000ff00007221 */ /* 0x000fc80000010100 */
[----:B------:R-:W-:-:S07]  /*11190*/  FFMA R21, R21, R0, R21 ;  /* 0x0000000015157223 */ /* 0x000fce0000000015 */
.L_x_483:
[----:B------:R-:W-:Y:S05]  /*111a0*/  BSYNC B1 ;  /* 0x0000000000017941 */ /* 0x000fea0003800000 */
.L_x_481:
        /* <DEDUP_REMOVED lines=10> */
.L_x_485:
[----:B------:R-:W1:Y:S02]  /*11250*/  MUFU.RCP R26, R27 ;  /* 0x0000001b001a7308 */ /* 0x000e640000001000 */
[----:B-1----:R-:W-:-:S04]  /*11260*/  FFMA R0, R27, R26, -1 ;  /* 0xbf8000001b007423 */ /* 0x002fc8000000001a */
[----:B------:R-:W-:-:S04]  /*11270*/  FADD.FTZ R3, -R0, -RZ ;  /* 0x800000ff00037221 */ /* 0x000fc80000010100 */
[----:B------:R-:W-:-:S07]  /*11280*/  FFMA R26, R26, R3, R26 ;  /* 0x000000031a1a7223 */ /* 0x000fce000000001a */
.L_x_486:
[----:B------:R-:W-:Y:S05]  /*11290*/  BSYNC B1 ;  /* 0x0000000000017941 */ /* 0x000fea0003800000 */
.L_x_484:
        /* <DEDUP_REMOVED lines=10> */
.L_x_488:
[----:B------:R-:W1:Y:S02]  /*11340*/  MUFU.RCP R23, R28 ;  /* 0x0000001c00177308 */ /* 0x000e640000001000 */
[----:B-1----:R-:W-:-:S04]  /*11350*/  FFMA R0, R28, R23, -1 ;  /* 0xbf8000001c007423 */ /* 0x002fc80000000017 */
[----:B------:R-:W-:-:S04]  /*11360*/  FADD.FTZ R0, -R0, -RZ ;  /* 0x800000ff00007221 */ /* 0x000fc80000010100 */
[----:B------:R-:W-:-:S07]  /*11370*/  FFMA R23, R23, R0, R23 ;  /* 0x0000000017177223 */ /* 0x000fce0000000017 */
.L_x_489:
[----:B------:R-:W-:Y:S05]  /*11380*/  BSYNC B1 ;  /* 0x0000000000017941 */ /* 0x000fea0003800000 */
.L_x_487:
        /* <DEDUP_REMOVED lines=10> */
.L_x_491:
[----:B------:R-:W1:Y:S02]  /*11430*/  MUFU.RCP R28, R33 ;  /* 0x00000021001c7308 */ /* 0x000e640000001000 */
[----:B-1----:R-:W-:-:S04]  /*11440*/  FFMA R0, R33, R28, -1 ;  /* 0xbf80000021007423 */ /* 0x002fc8000000001c */
[----:B------:R-:W-:-:S04]  /*11450*/  FADD.FTZ R3, -R0, -RZ ;  /* 0x800000ff00037221 */ /* 0x000fc80000010100 */
[----:B------:R-:W-:-:S07]  /*11460*/  FFMA R28, R28, R3, R28 ;  /* 0x000000031c1c7223 */ /* 0x000fce000000001c */
.L_x_492:
[----:B------:R-:W-:Y:S05]  /*11470*/  BSYNC B1 ;  /* 0x0000000000017941 */ /* 0x000fea0003800000 */
.L_x_490:
        /* <DEDUP_REMOVED lines=10> */
.L_x_494:
[----:B------:R-:W1:Y:S02]  /*11520*/  MUFU.RCP R25, R34 ;  /* 0x0000002200197308 */ /* 0x000e640000001000 */
[----:B-1----:R-:W-:-:S04]  /*11530*/  FFMA R0, R34, R25, -1 ;  /* 0xbf80000022007423 */ /* 0x002fc80000000019 */
[----:B------:R-:W-:-:S04]  /*11540*/  FADD.FTZ R0, -R0, -RZ ;  /* 0x800000ff00007221 */ /* 0x000fc80000010100 */
[----:B------:R-:W-:-:S07]  /*11550*/  FFMA R25, R25, R0, R25 ;  /* 0x0000000019197223 */ /* 0x000fce0000000019 */
.L_x_495:
[----:B------:R-:W-:Y:S05]  /*11560*/  BSYNC B1 ;  /* 0x0000000000017941 */ /* 0x000fea0003800000 */
.L_x_493:
        /* <DEDUP_REMOVED lines=10> */
.L_x_497:
[----:B------:R-:W1:Y:S02]  /*11610*/  MUFU.RCP R30, R85 ;  /* 0x00000055001e7308 */ /* 0x000e640000001000 */
[----:B-1----:R-:W-:-:S04]  /*11620*/  FFMA R0, R85, R30, -1 ;  /* 0xbf80000055007423 */ /* 0x002fc8000000001e */
[----:B------:R-:W-:-:S04]  /*11630*/  FADD.FTZ R3, -R0, -RZ ;  /* 0x800000ff00037221 */ /* 0x000fc80000010100 */
[----:B------:R-:W-:-:S07]  /*11640*/  FFMA R30, R30, R3, R30 ;  /* 0x000000031e1e7223 */ /* 0x000fce000000001e */
.L_x_498:
[----:B------:R-:W-:Y:S05]  /*11650*/  BSYNC B1 ;  /* 0x0000000000017941 */ /* 0x000fea0003800000 */
.L_x_496:
        /* <DEDUP_REMOVED lines=10> */
.L_x_500:
[----:B------:R-:W1:Y:S02]  /*11700*/  MUFU.RCP R27, R32 ;  /* 0x00000020001b7308 */ /* 0x000e640000001000 */
[----:B-1----:R-:W-:-:S04]  /*11710*/  FFMA R0, R32, R27, -1 ;  /* 0xbf80000020007423 */ /* 0x002fc8000000001b */
[----:B------:R-:W-:-:S04]  /*11720*/  FADD.FTZ R0, -R0, -RZ ;  /* 0x800000ff00007221 */ /* 0x000fc80000010100 */
[----:B------:R-:W-:-:S07]  /*11730*/  FFMA R27, R27, R0, R27 ;  /* 0x000000001b1b7223 */ /* 0x000fce000000001b */
.L_x_501:
[----:B------:R-:W-:Y:S05]  /*11740*/  BSYNC B1 ;  /* 0x0000000000017941 */ /* 0x000fea0003800000 */
.L_x_499:
        /* <DEDUP_REMOVED lines=8> */
.L_x_502:
[----:B------:R-:W1:Y:S02]  /*117d0*/  MUFU.RCP R0, R29 ;  /* 0x0000001d00007308 */ /* 0x000e640000001000 */
[----:B-1----:R-:W-:-:S04]  /*117e0*/  FFMA R3, R29, R0, -1 ;  /* 0xbf8000001d037423 */ /* 0x002fc80000000000 */
[----:B------:R-:W-:-:S04]  /*117f0*/  FADD.FTZ R3, -R3, -RZ ;  /* 0x800000ff03037221 */ /* 0x000fc80000010100 */
[----:B------:R-:W-:-:S07]  /*11800*/  FFMA R0, R0, R3, R0 ;  /* 0x0000000300007223 */ /* 0x000fce0000000000 */
.L_x_503:
        /* <DEDUP_REMOVED lines=29> */
.L_x_505:
[----:B------:R-:W-:Y:S05]  /*119e0*/  BSYNC B0 ;  /* 0x0000000000007941 */ /* 0x000fea0003800000 */
.L_x_504:
[----:B------:R-:W-:Y:S06]  /*119f0*/  BAR.SYNC.DEFER_BLOCKING 0x1, 0x100 ;  /* 0x0044000000007b1d */ /* 0x000fec0000010000 */
[----:B------:R-:W-:Y:S04]  /*11a00*/  BSSY B0, `(.L_x_506) ;  /* 0x0000009000007945 */ /* 0x000fe80003800000 */
[----:B------:R-:W-:Y:S05]  /*11a10*/  @P0 BRA `(.L_x_507) ;  /* 0x00000000001c0947 */ /* 0x000fea0003800000 */
[----:B------:R-:W-:-:S13]  /*11a20*/  ISETP.NE.AND P0, PT, R158, 0x3, PT ;  /* 0x000000039e00780c */ /* 0x000fda0003f05270 */
[----:B------:R-:W-:Y:S05]  /*11a30*/  @!P0 BRA `(.L_x_508) ;  /* 0x0000000000048947 */ /* 0x000fea0003800000 */
[----:B------:R-:W-:Y:S01]  /*11a40*/  BPT.TRAP 0x1 ;  /* 0x000000040000795c */ /* 0x000fe20000300000 */
.L_x_508:
[----:B------:R-:W-:-:S04]  /*11a50*/  ULEA UR4, UR36, UR52, 0x3 ;  /* 0x0000003424047291 */ /* 0x000fc8000f8e183f */
[----:B------:R-:W-:-:S04]  /*11a60*/  UIADD3 UR4, UR4, 0x60, URZ ;  /* 0x0000006004047890 */ /* 0x000fc8000fffe03f */
[----:B------:R-:W-:-:S09]  /*11a70*/  UPRMT UR4, UR51, 0x654, UR4 ;  /* 0x0000065433047896 */ /* 0x000fd20008000004 */
[----:B------:R-:W-:Y:S03]  /*11a80*/  SYNCS.ARRIVE.TRANS64.RED.A1T0 RZ, [UR4], RZ ;  /* 0x000000ffffff79a7 */ /* 0x000fe60008100404 */
.L_x_507:
[----:B------:R-:W-:Y:S05]  /*11a90*/  BSYNC B0 ;  /* 0x0000000000007941 */ /* 0x000fea0003800000 */
.L_x_506:
[----:B------:R-:W-:Y:S01]  /*11aa0*/  IADD3 R2, P0, R2, UR40, RZ ;  /* 0x0000002802027c10 */ /* 0x000fe2000ff1e0ff */
[----:B------:R-:W-:Y:S01]  /*11ab0*/  ULDC.64 UR4, c[0x0][0x8f8] ;  /* 0x00023e0000047ab9 */ /* 0x000fe20000000a00 */
[----:B------:R-:W-:Y:S01]  /*11ac0*/  UIADD3 UR36, UR36, 0x1, URZ ;  /* 0x0000000124247890 */ /* 0x000fe2000fffe03f */
[----:B------:R-:W-:Y:S01]  /*11ad0*/  PRMT R0, RZ, 0x7610, R0 ;  /* 0x00007610ff007816 */ /* 0x000fe20000000000 */
[----:B------:R-:W-:Y:S01]  /*11ae0*/  UMOV UR47, 0xffffffff ;  /* 0xffffffff002f7882 */ /* 0x000fe20000000000 */
[----:B------:R-:W-:Y:S01]  /*11af0*/  IADD3.X R16, R16, UR38, RZ, P0, !PT ;  /* 0x0000002610107c10 */ /* 0x000fe200087fe4ff */
[----:B------:R-:W-:Y:S01]  /*11b00*/  UISETP.NE.AND UP0, UPT, UR36, 0x4, UPT ;  /* 0x000000042400788c */ /* 0x000fe2000bf05270 */
[----:B------:R-:W-:Y:S02]  /*11b10*/  ISETP.GE.U32.AND P0, PT, R2, UR4, PT ;  /* 0x0000000402007c0c */ /* 0x000fe4000bf06070 */
[----:B------:R-:W-:Y:S01]  /*11b20*/  MOV R23, 0xffffffff ;  /* 0xffffffff00177802 */ /* 0x000fe20000000f00 */
[----:B------:R-:W-:Y:S01]  /*11b30*/  USEL UR36, UR36, URZ, UP0 ;  /* 0x0000003f24247287 */ /* 0x000fe20008000000 */
[----:B------:R-:W-:-:S02]  /*11b40*/  ISETP.GE.U32.AND.EX P0, PT, R16, UR5, PT, P0 ;  /* 0x0000000510007c0c */ /* 0x000fc4000bf06100 */
[----:B------:R-:W-:-:S11]  /*11b50*/  MOV R157, 0xffffffff ;  /* 0xffffffff009d7802 */ /* 0x000fd60000000f00 */
[----:B------:R-:W-:Y:S05]  /*11b60*/  @P0 BRA `(.L_x_509) ;  /* 0x00000004006c0947 */ /* 0x000fea0003800000 */
[----:B------:R-:W2:Y:S01]  /*11b70*/  S2R R12, SR_CTAID.X ;  /* 0x00000000000c7919 */ /* 0x000ea20000002500 */
[----:B-1----:R-:W1:Y:S01]  /*11b80*/  LDC.64 R10, c[0x0][0x8d0] ;  /* 0x00023400ff0a7b82 */ /* 0x002e620000000a00 */
[----:B------:R-:W-:Y:S01]  /*11b90*/  ULDC UR4, c[0x0][0x150] ;  /* 0x0000540000047ab9 */ /* 0x000fe20000000800 */
[----:B------:R-:W-:Y:S01]  /*11ba0*/  IMAD.MOV.U32 R8, RZ, RZ, R2 ;  /* 0x000000ffff087224 */ /* 0x000fe200078e0002 */
[----:B------:R-:W3:Y:S01]  /*11bb0*/  S2R R24, SR_CTAID.Y ;  /* 0x0000000000187919 */ /* 0x000ee20000002600 */
[----:B------:R-:W-:-:S04]  /*11bc0*/  MOV R9, R16 ;  /* 0x0000001000097202 */ /* 0x000fc80000000f00 */
[----:B------:R-:W4:Y:S08]  /*11bd0*/  LDC R25, c[0x0][0x144] ;  /* 0x00005100ff197b82 */ /* 0x000f300000000800 */
[----:B------:R-:W3:Y:S08]  /*11be0*/  LDC R0, c[0x0][0x8d8] ;  /* 0x00023600ff007b82 */ /* 0x000ef00000000800 */
[----:B------:R-:W3:Y:S01]  /*11bf0*/  LDC.64 R14, c[0x0][0x8c8] ;  /* 0x00023200ff0e7b82 */ /* 0x000ee20000000a00 */
[----:B-1----:R-:W-:-:S04]  /*11c00*/  ISETP.NE.U32.AND P0, PT, R10, RZ, PT ;  /* 0x000000ff0a00720c */ /* 0x002fc80003f05070 */
[----:B------:R-:W-:Y:S02]  /*11c10*/  ISETP.NE.AND.EX P0, PT, R11, RZ, PT, P0 ;  /* 0x000000ff0b00720c */ /* 0x000fe40003f05300 */
[----:B--2---:R-:W-:-:S05]  /*11c20*/  I2FP.F32.U32 R3, R12 ;  /* 0x0000000c00037245 */ /* 0x004fca0000201000 */
[----:B------:R-:W-:-:S04]  /*11c30*/  FMUL R3, R3, UR4 ;  /* 0x0000000403037c20 */ /* 0x000fc80008400000 */
[----:B------:R1:W2:Y:S02]  /*11c40*/  F2I.U32.TRUNC.NTZ R23, R3 ;  /* 0x0000000300177305 */ /* 0x0002a4000020f000 */
[----:B----4-:R-:W-:Y:S05]  /*11c50*/  @!P0 BRA `(.L_x_510) ;  /* 0x0000000000288947 */ /* 0x010fea0003800000 */
[----:B-1----:R-:W1:Y:S02]  /*11c60*/  LDC R3, c[0x0][0x8dc] ;  /* 0x00023700ff037b82 */ /* 0x002e640000000800 */
[----:B-1----:R-:W-:-:S04]  /*11c70*/  IADD3 R3, P0, R2, R3, RZ ;  /* 0x0000000302037210 */ /* 0x002fc80007f1e0ff */
        /* <DEDUP_REMOVED lines=8> */
.L_x_510:
[-CC-:B---3--:R-:W-:Y:S01]  /*11d00*/  SHF.R.U64 R31, R8, R0.reuse, R9.reuse ;  /* 0x00000000081f7219 */ /* 0x188fe20000001209 */
[----:B------:R-:W3:Y:S01]  /*11d10*/  LDC.64 R20, c[0x0][0x8e8] ;  /* 0x00023a00ff147b82 */ /* 0x000ee20000000a00 */
[----:B------:R-:W-:Y:S01]  /*11d20*/  SHF.R.U32.HI R0, RZ, R0, R9 ;  /* 0x00000000ff007219 */ /* 0x000fe20000011609 */
[----:B------:R-:W-:Y:S01]  /*11d30*/  ULDC UR4, c[0x0][0x154] ;  /* 0x0000550000047ab9 */ /* 0x000fe20000000800 */
[----:B------:R-:W-:Y:S02]  /*11d40*/  IADD3 R7, P0, RZ, -R31, RZ ;  /* 0x8000001fff077210 */ /* 0x000fe40007f1e0ff */
[----:B--2---:R-:W-:-:S03]  /*11d50*/  IADD3 R23, -R23, RZ, RZ ;  /* 0x000000ff17177210 */ /* 0x004fc60007ffe1ff */
[----:B------:R-:W2:Y:S01]  /*11d60*/  LDC R6, c[0x0][0x8c0] ;  /* 0x00023000ff067b82 */ /* 0x000ea20000000800 */
[----:B-1----:R-:W-:Y:S02]  /*11d70*/  IMAD.X R3, RZ, RZ, ~R0, P0 ;  /* 0x000000ffff037224 */ /* 0x002fe400000e0e00 */
[----:B------:R-:W-:Y:S02]  /*11d80*/  IMAD R26, R25, R23, R12 ;  /* 0x00000017191a7224 */ /* 0x000fe400078e020c */
[----:B------:R-:W-:Y:S01]  /*11d90*/  IMAD R0, R3, R14, RZ ;  /* 0x0000000e03007224 */ /* 0x000fe200078e02ff */
[----:B------:R-:W-:Y:S02]  /*11da0*/  MOV R3, R16 ;  /* 0x0000001000037202 */ /* 0x000fe40000000f00 */
[----:B------:R-:W1:Y:S01]  /*11db0*/  LDC R8, c[0x0][0x8b0] ;  /* 0x00022c00ff087b82 */ /* 0x000e620000000800 */
[----:B------:R-:W-:-:S04]  /*11dc0*/  IMAD.WIDE.U32 R4, R7, R14, R2 ;  /* 0x0000000e07047225 */ /* 0x000fc800078e0002 */
[----:B------:R-:W-:-:S03]  /*11dd0*/  IMAD R3, R7, R15, R0 ;  /* 0x0000000f07037224 */ /* 0x000fc600078e0200 */
[----:B------:R-:W4:Y:S01]  /*11de0*/  LDC R28, c[0x0][0x900] ;  /* 0x00024000ff1c7b82 */ /* 0x000f220000000800 */
[----:B------:R-:W-:Y:S01]  /*11df0*/  I2FP.F32.U32 R0, R24 ;  /* 0x0000001800007245 */ /* 0x000fe20000201000 */
[----:B------:R-:W-:Y:S01]  /*11e00*/  IMAD.MOV.U32 R7, RZ, RZ, 0x1 ;  /* 0x00000001ff077424 */ /* 0x000fe200078e00ff */
[----:B---3--:R-:W-:Y:S02]  /*11e10*/  ISETP.NE.U32.AND P0, PT, R20, RZ, PT ;  /* 0x000000ff1400720c */ /* 0x008fe40003f05070 */
[----:B------:R-:W-:Y:S01]  /*11e20*/  IADD3 R3, R5, R3, RZ ;  /* 0x0000000305037210 */ /* 0x000fe20007ffe0ff */
[----:B------:R-:W-:Y:S01]  /*11e30*/  FMUL R0, R0, UR4 ;  /* 0x0000000400007c20 */ /* 0x000fe20008400000 */
[----:B------:R-:W-:Y:S01]  /*11e40*/  ISETP.NE.AND.EX P0, PT, R21, RZ, PT, P0 ;  /* 0x000000ff1500720c */ /* 0x000fe20003f05300 */
[----:B------:R-:W3:Y:S01]  /*11e50*/  LDC R15, c[0x0][0x148] ;  /* 0x00005200ff0f7b82 */ /* 0x000ee20000000800 */
[-CC-:B--2---:R-:W-:Y:S01]  /*11e60*/  SHF.R.U64 R12, R4, R6.reuse, R3.reuse ;  /* 0x00000006040c7219 */ /* 0x184fe20000001203 */
[----:B------:R2:W2:Y:S01]  /*11e70*/  F2I.U32.TRUNC.NTZ R13, R0 ;  /* 0x00000000000d7305 */ /* 0x0004a2000020f000 */
[----:B------:R-:W-:-:S02]  /*11e80*/  SHF.R.U32.HI R3, RZ, R6, R3 ;  /* 0x00000006ff037219 */ /* 0x000fc40000011603 */
[----:B------:R-:W-:-:S03]  /*11e90*/  MOV R5, 0xffffffff ;  /* 0xffffffff00057802 */ /* 0x000fc60000000f00 */
[----:B------:R-:W2:Y:S01]  /*11ea0*/  LDC R25, c[0x0][0x8a8] ;  /* 0x00022a00ff197b82 */ /* 0x000ea20000000800 */
[-CC-:B-1----:R-:W-:Y:S02]  /*11eb0*/  SHF.R.U64 R10, R12, R8.reuse, R3.reuse ;  /* 0x000000080c0a7219 */ /* 0x182fe40000001203 */
[----:B------:R-:W-:-:S05]  /*11ec0*/  SHF.R.U32.HI R3, RZ, R8, R3 ;  /* 0x00000008ff037219 */ /* 0x000fca0000011603 */
[----:B------:R-:W1:Y:S01]  /*11ed0*/  LDC R27, c[0x0][0x8f0] ;  /* 0x00023c00ff1b7b82 */ /* 0x000e620000000800 */
[-C--:B----4-:R-:W-:Y:S02]  /*11ee0*/  SHF.L.U32 R4, R5, R28.reuse, RZ ;  /* 0x0000001c05047219 */ /* 0x090fe400000006ff */
[-CC-:B------:R-:W-:Y:S02]  /*11ef0*/  SHF.R.U64 R14, R10, R28.reuse, R3.reuse ;  /* 0x0000001c0a0e7219 */ /* 0x180fe40000001203 */
[----:B------:R-:W-:Y:S02]  /*11f00*/  SHF.R.U32.HI R5, RZ, R28, R3 ;  /* 0x0000001cff057219 */ /* 0x000fe40000011603 */
[----:B------:R-:W-:Y:S01]  /*11f10*/  LOP3.LUT R23, RZ, R4, RZ, 0x33, !PT ;  /* 0x00000004ff177212 */ /* 0x000fe200078e33ff */
[----:B------:R-:W4:Y:S01]  /*11f20*/  LDC R29, c[0x0][0x8e0] ;  /* 0x00023800ff1d7b82 */ /* 0x000f220000000800 */
[----:B------:R-:W-:Y:S02]  /*11f30*/  SHF.L.U32 R28, R7, R28, RZ ;  /* 0x0000001c071c7219 */ /* 0x000fe400000006ff */
[----:B------:R-:W-:-:S05]  /*11f40*/  MOV R4, R14 ;  /* 0x0000000e00047202 */ /* 0x000fca0000000f00 */
[----:B------:R-:W1:Y:S01]  /*11f50*/  LDC R30, c[0x0][0x8b8] ;  /* 0x00022e00ff1e7b82 */ /* 0x000e620000000800 */
[----:B------:R-:W-:Y:S05]  /*11f60*/  @!P0 BRA `(.L_x_511) ;  /* 0x0000000000288947 */ /* 0x000fea0003800000 */
[----:B------:R-:W5:Y:S02]  /*11f70*/  LDC R3, c[0x0][0x8f4] ;  /* 0x00023d00ff037b82 */ /* 0x000f640000000800 */
[----:B-----5:R-:W-:-:S04]  /*11f80*/  IADD3 R3, P0, R14, R3, RZ ;  /* 0x000000030e037210 */ /* 0x020fc80007f1e0ff */
        /* <DEDUP_REMOVED lines=8> */
.L_x_511:
[----:B------:R-:W-:Y:S01]  /*12010*/  ISETP.NE.AND P0, PT, R22, 0x1, PT ;  /* 0x000000011600780c */ /* 0x000fe20003f05270 */
[----:B--2---:R-:W-:Y:S01]  /*12020*/  IMAD.MOV R13, RZ, RZ, -R13 ;  /* 0x000000ffff0d7224 */ /* 0x004fe200078e0a0d */
[----:B-1----:R-:W-:Y:S02]  /*12030*/  SHF.R.U64 R0, R4, R27, R5 ;  /* 0x0000001b04007219 */ /* 0x002fe40000001205 */
[----:B------:R-:W-:Y:S02]  /*12040*/  LOP3.LUT R23, R10, R23, RZ, 0xc0, !PT ;  /* 0x000000170a177212 */ /* 0x000fe400078ec0ff */
[----:B------:R-:W-:Y:S02]  /*12050*/  IADD3 R5, R25, -0x1, RZ ;  /* 0xffffffff19057810 */ /* 0x000fe40007ffe0ff */
[----:B------:R-:W-:Y:S01]  /*12060*/  IADD3 R3, -R0, RZ, RZ ;  /* 0x000000ff00037210 */ /* 0x000fe20007ffe1ff */
[----:B------:R-:W-:Y:S01]  /*12070*/  IMAD R23, R28, R0, R23 ;  /* 0x000000001c177224 */ /* 0x000fe200078e0217 */
[----:B------:R-:W-:-:S02]  /*12080*/  LOP3.LUT R5, R12, R5, RZ, 0xc0, !PT ;  /* 0x000000050c057212 */ /* 0x000fc400078ec0ff */
[----:B------:R-:W-:Y:S01]  /*12090*/  R2UR UR47, R31 ;  /* 0x000000001f2f72ca */ /* 0x000fe200000e0000 */
[----:B---3--:R-:W-:Y:S02]  /*120a0*/  @P0 IMAD R26, R15, R13, R24 ;  /* 0x0000000d0f1a0224 */ /* 0x008fe400078e0218 */
[----:B----4-:R-:W-:Y:S01]  /*120b0*/  IMAD R0, R3, R29, R14 ;  /* 0x0000001d03007224 */ /* 0x010fe200078e020e */
[----:B------:R-:W-:Y:S01]  /*120c0*/  MOV R3, 0x1 ;  /* 0x0000000100037802 */ /* 0x000fe20000000f00 */
[----:B------:R-:W-:Y:S02]  /*120d0*/  IMAD R23, R23, R30, R26 ;  /* 0x0000001e17177224 */ /* 0x000fe400078e021a */
[----:B------:R-:W-:-:S05]  /*120e0*/  IMAD R0, R0, R25, R5 ;  /* 0x0000001900007224 */ /* 0x000fca00078e0205 */
[----:B------:R-:W-:Y:S02]  /*120f0*/  SEL R157, R0, R23, !P0 ;  /* 0x00000017009d7207 */ /* 0x000fe40004000000 */
[----:B------:R-:W-:Y:S02]  /*12100*/  SEL R23, R23, R0, !P0 ;  /* 0x0000000017177207 */ /* 0x000fe40004000000 */
[----:B------:R-:W-:-:S07]  /*12110*/  PRMT R0, R3, 0x7610, R0 ;  /* 0x0000761003007816 */ /* 0x000fce0000000000 */
.L_x_509:
[----:B------:R-:W-:Y:S01]  /*12120*/  UIADD3 UR49, UR50, UR49, URZ ;  /* 0x0000003132317290 */ /* 0x000fe2000fffe03f */
[----:B------:R-:W-:Y:S01]  /*12130*/  LOP3.LUT P0, RZ, R0, 0xff, RZ, 0xc0, !PT ;  /* 0x000000ff00ff7812 */ /* 0x000fe2000780c0ff */
[----:B------:R-:W-:Y:S02]  /*12140*/  UIADD3 UR39, UR39, 0x8, URZ ;  /* 0x0000000827277890 */ /* 0x000fe4000fffe03f */
[----:B------:R-:W-:Y:S02]  /*12150*/  USHF.R.U32.HI UR4, URZ, 0x2, UR49 ;  /* 0x000000023f047899 */ /* 0x000fe40008011631 */
[----:B------:R-:W-:Y:S02]  /*12160*/  UISETP.GT.U32.AND UP0, UPT, UR49, 0x3, UPT ;  /* 0x000000033100788c */ /* 0x000fe4000bf04070 */
[----:B------:R-:W-:Y:S02]  /*12170*/  ULOP3.LUT UR4, UR4, 0x1, URZ, 0xc0, !UPT ;  /* 0x0000000104047892 */ /* 0x000fe4000f8ec03f */
[----:B------:R-:W-:-:S02]  /*12180*/  UISETP.LT.U32.AND UP1, UPT, UR50, 0x4, UP0 ;  /* 0x000000043200788c */ /* 0x000fc40008721070 */
[----:B------:R-:W-:Y:S02]  /*12190*/  UISETP.NE.U32.AND UP2, UPT, UR4, 0x1, UPT ;  /* 0x000000010400788c */ /* 0x000fe4000bf45070 */
[----:B------:R-:W-:Y:S02]  /*121a0*/  USEL UR5, URZ, 0x1, !UP1 ;  /* 0x000000013f057887 */ /* 0x000fe4000c800000 */
[----:B------:R-:W-:Y:S02]  /*121b0*/  UISETP.GT.U32.AND UP0, UPT, UR50, 0x3, !UP2 ;  /* 0x000000033200788c */ /* 0x000fe4000d704070 */
[----:B------:R-:W-:Y:S02]  /*121c0*/  ULOP3.LUT UR49, UR49, 0x3, URZ, 0xc0, !UPT ;  /* 0x0000000331317892 */ /* 0x000fe4000f8ec03f */
[----:B------:R-:W-:-:S04]  /*121d0*/  USEL UR4, URZ, 0x1, !UP0 ;  /* 0x000000013f047887 */ /* 0x000fc8000c000000 */
[----:B------:R-:W-:Y:S01]  /*121e0*/  ULOP3.LUT UR48, UR4, UR48, UR5, 0x96, !UPT ;  /* 0x0000003004307292 */ /* 0x000fe2000f8e9605 */
[----:B------:R-:W-:Y:S11]  /*121f0*/  @P0 BRA `(.L_x_512) ;  /* 0xfffffef000980947 */ /* 0x000ff6000383ffff */
[----:B------:R-:W-:-:S13]  /*12200*/  PLOP3.LUT P0, PT, PT, PT, PT, 0x8, 0x0 ;  /* 0x000000000000781c */ /* 0x000fda0003f0e170 */
.L_x_18:
[----:B------:R-:W-:Y:S05]  /*12210*/  @P0 BRA `(.L_x_10) ;  /* 0x0000003000300947 */ /* 0x000fea0003800000 */
[----:B------:R-:W-:Y:S01]  /*12220*/  ULDC.64 UR6, c[0x0][0x588] ;  /* 0x0001620000067ab9 */ /* 0x000fe20000000a00 */
[----:B------:R-:W-:Y:S01]  /*12230*/  ULDC.64 UR4, c[0x0][0x590] ;  /* 0x0001640000047ab9 */ /* 0x000fe20000000a00 */
[----:B------:R-:W-:Y:S01]  /*12240*/  ISETP.NE.U32.AND P0, PT, RZ, UR6, PT ;  /* 0x00000006ff007c0c */ /* 0x000fe2000bf05070 */
[----:B------:R-:W-:-:S04]  /*12250*/  DEPBAR.LE SB0, 0x0 ;  /* 0x000080000000791a */ /* 0x000fc80000000000 */
[----:B------:R-:W-:Y:S01]  /*12260*/  ISETP.NE.U32.AND P1, PT, RZ, UR4, PT ;  /* 0x00000004ff007c0c */ /* 0x000fe2000bf25070 */
[----:B------:R-:W-:Y:S01]  /*12270*/  BSSY B0, `(.L_x_513) ;  /* 0x0000015000007945 */ /* 0x000fe20003800000 */
[----:B------:R-:W-:Y:S02]  /*12280*/  ISETP.NE.AND.EX P0, PT, RZ, UR7, PT, P0 ;  /* 0x00000007ff007c0c */ /* 0x000fe4000bf05300 */
[----:B------:R-:W-:-:S13]  /*12290*/  ISETP.NE.AND.EX P1, PT, RZ, UR5, PT, P1 ;  /* 0x00000005ff007c0c */ /* 0x000fda000bf25310 */
[----:B------:R-:W-:Y:S05]  /*122a0*/  @P0 BRA P1, `(.L_x_514) ;  /* 0x0000000000440947 */ /* 0x000fea0000800000 */
[----:B------:R-:W-:-:S04]  /*122b0*/  ISETP.NE.U32.AND P0, PT, RZ, UR4, PT ;  /* 0x00000004ff007c0c */ /* 0x000fc8000bf05070 */
[----:B------:R-:W-:-:S13]  /*122c0*/  ISETP.NE.AND.EX P0, PT, RZ, UR5, PT, P0 ;  /* 0x00000005ff007c0c */ /* 0x000fda000bf05300 */
[----:B------:R-:W-:Y:S05]  /*122d0*/  @!P0 BRA `(.L_x_515) ;  /* 0x00000000002c8947 */ /* 0x000fea0003800000 */
[----:B------:R-:W-:-:S13]  /*122e0*/  LOP3.LUT P0, RZ, R152, 0xff, RZ, 0xc0, !PT ;  /* 0x000000ff98ff7812 */ /* 0x000fda000780c0ff */
[----:B------:R-:W-:Y:S05]  /*122f0*/  @!P0 BRA `(.L_x_516) ;  /* 0x0000000000108947 */ /* 0x000fea0003800000 */
[----:B-----5:R-:W-:-:S13]  /*12300*/  FSETP.NEU.AND P0, PT, R153, RZ, PT ;  /* 0x000000ff9900720b */ /* 0x020fda0003f0d000 */
[----:B------:R-:W-:Y:S05]  /*12310*/  @!P0 BREAK B0 ;  /* 0x0000000000008942 */ /* 0x000fea0003800000 */
[----:B------:R-:W-:Y:S05]  /*12320*/  @P0 BRA `(.L_x_514) ;  /* 0x0000000000240947 */ /* 0x000fea0003800000 */
[----:B------:R-:W-:Y:S05]  /*12330*/  BRA `(.L_x_10) ;  /* 0x0000002c00e87947 */ /* 0x000fea0003800000 */
.L_x_516:
[----:B------:R-:W-:-:S04]  /*12340*/  ISETP.NE.U32.AND P0, PT, RZ, UR6, PT ;  /* 0x00000006ff007c0c */ /* 0x000fc8000bf05070 */
[----:B------:R-:W-:-:S13]  /*12350*/  ISETP.NE.AND.EX P0, PT, RZ, UR7, PT, P0 ;  /* 0x00000007ff007c0c */ /* 0x000fda000bf05300 */
[----:B------:R-:W-:Y:S05]  /*12360*/  @!P0 BREAK B0 ;  /* 0x0000000000008942 */ /* 0x000fea0003800000 */
[----:B------:R-:W-:Y:S05]  /*12370*/  @P0 BRA `(.L_x_514) ;  /* 0x0000000000100947 */ /* 0x000fea0003800000 */
[----:B------:R-:W-:Y:S05]  /*12380*/  BRA `(.L_x_10) ;  /* 0x0000002c00d47947 */ /* 0x000fea0003800000 */
.L_x_515:
[----:B-----5:R-:W-:-:S13]  /*12390*/  FSETP.NEU.AND P0, PT, R153, RZ, PT ;  /* 0x000000ff9900720b */ /* 0x020fda0003f0d000 */
[----:B------:R-:W-:Y:S05]  /*123a0*/  @!P0 BREAK B0 ;  /* 0x0000000000008942 */ /* 0x000fea0003800000 */
[----:B------:R-:W-:Y:S05]  /*123b0*/  @!P0 BRA `(.L_x_10) ;  /* 0x0000002c00c88947 */ /* 0x000fea0003800000 */
.L_x_514:
[----:B------:R-:W-:Y:S05]  /*123c0*/  BSYNC B0 ;  /* 0x0000000000007941 */ /* 0x000fea0003800000 */
.L_x_513:
[----:B------:R-:W-:-:S04]  /*123d0*/  LOP3.LUT R19, R19, 0x1, RZ, 0xfc, !PT ;  /* 0x0000000113137812 */ /* 0x000fc800078efcff */
[----:B------:R-:W-:-:S13]  /*123e0*/  ISETP.NE.AND P0, PT, R19, 0x3, PT ;  /* 0x000000031300780c */ /* 0x000fda0003f05270 */
[----:B------:R-:W-:Y:S05]  /*123f0*/  @!P0 BRA `(.L_x_517) ;  /* 0x0000000000048947 */ /* 0x000fea0003800000 */
[----:B------:R-:W-:Y:S01]  /*12400*/  BPT.TRAP 0x1 ;  /* 0x000000040000795c */ /* 0x000fe20000300000 */
.L_x_517:
[----:B------:R-:W3:Y:S01]  /*12410*/  S2UR UR5, SR_CgaCtaId ;  /* 0x00000000000579c3 */ /* 0x000ee20000008800 */
[----:B------:R-:W-:Y:S02]  /*12420*/  UMOV UR4, 0x400 ;  /* 0x0000040000047882 */ /* 0x000fe40000000000 */
[----:B---3--:R-:W-:-:S04]  /*12430*/  ULEA UR4, UR5, UR4, 0x18 ;  /* 0x0000000405047291 */ /* 0x008fc8000f8ec03f */
[----:B------:R-:W-:-:S04]  /*12440*/  ULEA UR4, UR36, UR4, 0x3 ;  /* 0x0000000424047291 */ /* 0x000fc8000f8e183f */
[----:B------:R-:W-:-:S04]  /*12450*/  UIADD3 UR4, UR4, 0x60, URZ ;  /* 0x0000006004047890 */ /* 0x000fc8000fffe03f */
[----:B------:R-:W-:-:S09]  /*12460*/  UPRMT UR4, UR5, 0x654, UR4 ;  /* 0x0000065405047896 */ /* 0x000fd20008000004 */
[----:B------:R-:W-:Y:S01]  /*12470*/  SYNCS.ARRIVE.TRANS64.RED.A1T0 RZ, [UR4], RZ ;  /* 0x000000ffffff79a7 */ /* 0x000fe20008100404 */
[----:B------:R-:W-:Y:S05]  /*12480*/  BRA `(.L_x_10) ;  /* 0x0000002c00947947 */ /* 0x000fea0003800000 */
.L_x_9:
[----:B------:R-:W-:Y:S01]  /*12490*/  ULDC.64 UR4, c[0x0][0x8f8] ;  /* 0x00023e0000047ab9 */ /* 0x000fe20000000a00 */
[----:B------:R-:W-:Y:S01]  /*124a0*/  PRMT R11, RZ, 0x7610, R11 ;  /* 0x00007610ff0b7816 */ /* 0x000fe2000000000b */
[----:B------:R-:W-:Y:S01]  /*124b0*/  IMAD.MOV.U32 R6, RZ, RZ, -0x1 ;  /* 0xffffffffff067424 */ /* 0x000fe200078e00ff */
[----:B------:R-:W-:Y:S02]  /*124c0*/  ISETP.GE.U32.AND P1, PT, R2, UR4, PT ;  /* 0x0000000402007c0c */ /* 0x000fe4000bf26070 */
[----:B------:R-:W-:Y:S02]  /*124d0*/  MOV R7, 0xffffffff ;  /* 0xffffffff00077802 */ /* 0x000fe40000000f00 */
[----:B------:R-:W-:Y:S02]  /*124e0*/  ISETP.GE.U32.AND.EX P1, PT, R16, UR5, PT, P1 ;  /* 0x0000000510007c0c */ /* 0x000fe4000bf26110 */
[----:B------:R-:W-:-:S11]  /*124f0*/  MOV R3, 0xffffffff ;  /* 0xffffffff00037802 */ /* 0x000fd60000000f00 */
        /* <DEDUP_REMOVED lines=10> */
[----:B-1----:R-:W-:-:S04]  /*125a0*/  IADD3 R3, P1, R2, R3, RZ ;  /* 0x0000000302037210 */ /* 0x002fc80007f3e0ff */
[----:B------:R-:W-:-:S05]  /*125b0*/  IADD3.X R11, RZ, R16, RZ, P1, !PT ;  /* 0x00000010ff0b7210 */ /* 0x000fca0000ffe4ff */
[----:B------:R-:W-:-:S04]  /*125c0*/  IMAD.WIDE.U32 R6, R11, R20, RZ ;  /* 0x000000140b067225 */ /* 0x000fc800078e00ff */
[----:B------:R-:W-:-:S04]  /*125d0*/  IMAD.WIDE.U32 R12, P1, R3, R21, R6 ;  /* 0x00000015030c7225 */ /* 0x000fc80007820006 */
[----:B------:R-:W-:Y:S01]  /*125e0*/  IMAD.WIDE.U32 R6, R3, R20, RZ ;  /* 0x0000001403067225 */ /* 0x000fe200078e00ff */
[----:B------:R-:W-:-:S03]  /*125f0*/  MOV R14, R13 ;  /* 0x0000000d000e7202 */ /* 0x000fc60000000f00 */
[----:B------:R-:W-:Y:S01]  /*12600*/  IMAD.X R15, RZ, RZ, RZ, P1 ;  /* 0x000000ffff0f7224 */ /* 0x000fe200008e06ff */
[----:B------:R-:W-:-:S05]  /*12610*/  IADD3 RZ, P1, R7, R12, RZ ;  /* 0x0000000c07ff7210 */ /* 0x000fca0007f3e0ff */
[----:B------:R-:W-:-:S08]  /*12620*/  IMAD.WIDE.U32.X R14, R11, R21, R14, P1 ;  /* 0x000000150b0e7225 */ /* 0x000fd000008e040e */
.L_x_519:
[--C-:B------:R-:W-:Y:S01]  /*12630*/  SHF.R.U64 R20, R14, R24, R15.reuse ;  /* 0x000000180e147219 */ /* 0x100fe2000000120f */
[----:B------:R-:W1:Y:S01]  /*12640*/  LDC R28, c[0x0][0x8c0] ;  /* 0x00023000ff1c7b82 */ /* 0x000e620000000800 */
[----:B------:R-:W-:Y:S01]  /*12650*/  I2FP.F32.U32 R6, R8 ;  /* 0x0000000800067245 */ /* 0x000fe20000201000 */
[----:B------:R-:W-:Y:S01]  /*12660*/  ULDC UR4, c[0x0][0x150] ;  /* 0x0000540000047ab9 */ /* 0x000fe20000000800 */
[----:B------:R-:W-:Y:S02]  /*12670*/  SHF.R.U32.HI R3, RZ, R24, R15 ;  /* 0x00000018ff037219 */ /* 0x000fe4000001160f */
[----:B------:R-:W-:Y:S01]  /*12680*/  IADD3 R9, P1, RZ, -R20, RZ ;  /* 0x80000014ff097210 */ /* 0x000fe20007f3e0ff */
[----:B------:R-:W-:Y:S01]  /*12690*/  FMUL R13, R6, UR4 ;  /* 0x00000004060d7c20 */ /* 0x000fe20008400000 */
[----:B------:R-:W-:Y:S01]  /*126a0*/  ULDC UR4, c[0x0][0x154] ;  /* 0x0000550000047ab9 */ /* 0x000fe20000000800 */
[----:B------:R-:W2:Y:S01]  /*126b0*/  LDC.64 R30, c[0x0][0x8e8] ;  /* 0x00023a00ff1e7b82 */ /* 0x000ea20000000a00 */
[----:B------:R-:W-:-:S02]  /*126c0*/  IADD3.X R11, RZ, ~R3, RZ, P1, !PT ;  /* 0x80000003ff0b7210 */ /* 0x000fc40000ffe4ff */
[----:B------:R-:W-:Y:S01]  /*126d0*/  MOV R3, R16 ;  /* 0x0000001000037202 */ /* 0x000fe20000000f00 */
[----:B------:R-:W3:Y:S02]  /*126e0*/  F2I.U32.TRUNC.NTZ R13, R13 ;  /* 0x0000000d000d7305 */ /* 0x000ee4000020f000 */
[-C--:B------:R-:W-:Y:S02]  /*126f0*/  IMAD R12, R11, R26.reuse, RZ ;  /* 0x0000001a0b0c7224 */ /* 0x080fe400078e02ff */
[----:B------:R-:W4:Y:S01]  /*12700*/  LDC R15, c[0x0][0x144] ;  /* 0x00005100ff0f7b82 */ /* 0x000f220000000800 */
[----:B------:R-:W-:-:S04]  /*12710*/  IMAD.WIDE.U32 R6, R9, R26, R2 ;  /* 0x0000001a09067225 */ /* 0x000fc800078e0002 */
[----:B------:R-:W-:Y:S01]  /*12720*/  IMAD R3, R9, R27, R12 ;  /* 0x0000001b09037224 */ /* 0x000fe200078e020c */
[----:B------:R-:W-:Y:S02]  /*12730*/  MOV R9, 0x1 ;  /* 0x0000000100097802 */ /* 0x000fe40000000f00 */
[----:B------:R-:W5:Y:S02]  /*12740*/  LDC R26, c[0x0][0x8b0] ;  /* 0x00022c00ff1a7b82 */ /* 0x000f640000000800 */
[----:B------:R-:W-:Y:S02]  /*12750*/  IADD3 R3, R7, R3, RZ ;  /* 0x0000000307037210 */ /* 0x000fe40007ffe0ff */
[----:B------:R-:W-:Y:S02]  /*12760*/  I2FP.F32.U32 R7, R10 ;  /* 0x0000000a00077245 */ /* 0x000fe40000201000 */
[----:B-1----:R-:W-:Y:S01]  /*12770*/  SHF.R.U64 R14, R6, R28, R3 ;  /* 0x0000001c060e7219 */ /* 0x002fe20000001203 */
[----:B---3--:R-:W-:Y:S01]  /*12780*/  IMAD.MOV R6, RZ, RZ, -R13 ;  /* 0x000000ffff067224 */ /* 0x008fe200078e0a0d */
[----:B------:R-:W1:Y:S01]  /*12790*/  LDC R12, c[0x0][0x900] ;  /* 0x00024000ff0c7b82 */ /* 0x000e620000000800 */
[----:B--2---:R-:W-:-:S02]  /*127a0*/  ISETP.NE.U32.AND P1, PT, R30, RZ, PT ;  /* 0x000000ff1e00720c */ /* 0x004fc40003f25070 */
[----:B------:R-:W-:Y:S02]  /*127b0*/  SHF.R.U32.HI R3, RZ, R28, R3 ;  /* 0x0000001cff037219 */ /* 0x000fe40000011603 */
[----:B------:R-:W-:-:S03]  /*127c0*/  ISETP.NE.AND.EX P1, PT, R31, RZ, PT, P1 ;  /* 0x000000ff1f00720c */ /* 0x000fc60003f25310 */
[----:B------:R-:W2:Y:S01]  /*127d0*/  LDC R23, c[0x0][0x148] ;  /* 0x00005200ff177b82 */ /* 0x000ea20000000800 */
[----:B----4-:R-:W-:Y:S02]  /*127e0*/  IMAD R28, R15, R6, R8 ;  /* 0x000000060f1c7224 */ /* 0x010fe400078e0208 */
[----:B------:R-:W-:Y:S01]  /*127f0*/  FMUL R8, R7, UR4 ;  /* 0x0000000407087c20 */ /* 0x000fe20008400000 */
[----:B------:R-:W-:-:S03]  /*12800*/  MOV R7, 0xffffffff ;  /* 0xffffffff00077802 */ /* 0x000fc60000000f00 */
[----:B------:R3:W4:Y:S01]  /*12810*/  F2I.U32.TRUNC.NTZ R21, R8 ;  /* 0x0000000800157305 */ /* 0x000722000020f000 */
[----:B------:R-:W2:Y:S01]  /*12820*/  LDC R25, c[0x0][0x8a8] ;  /* 0x00022a00ff197b82 */ /* 0x000ea20000000800 */
[-CC-:B-----5:R-:W-:Y:S02]  /*12830*/  SHF.R.U64 R24, R14, R26.reuse, R3.reuse ;  /* 0x0000001a0e187219 */ /* 0x1a0fe40000001203 */
[----:B------:R-:W-:-:S05]  /*12840*/  SHF.R.U32.HI R3, RZ, R26, R3 ;  /* 0x0000001aff037219 */ /* 0x000fca0000011603 */
[----:B------:R-:W2:Y:S01]  /*12850*/  LDC R27, c[0x0][0x8f0] ;  /* 0x00023c00ff1b7b82 */ /* 0x000ea20000000800 */
[-C--:B-1----:R-:W-:Y:S02]  /*12860*/  SHF.L.U32 R6, R7, R12.reuse, RZ ;  /* 0x0000000c07067219 */ /* 0x082fe400000006ff */
[--C-:B------:R-:W-:Y:S02]  /*12870*/  SHF.R.U64 R15, R24, R12, R3.reuse ;  /* 0x0000000c180f7219 */ /* 0x100fe40000001203 */
[----:B------:R-:W-:Y:S02]  /*12880*/  LOP3.LUT R33, RZ, R6, RZ, 0x33, !PT ;  /* 0x00000006ff217212 */ /* 0x000fe400078e33ff */
[-C--:B------:R-:W-:Y:S01]  /*12890*/  SHF.R.U32.HI R7, RZ, R12.reuse, R3 ;  /* 0x0000000cff077219 */ /* 0x080fe20000011603 */
[----:B------:R-:W1:Y:S01]  /*128a0*/  LDC R29, c[0x0][0x8e0] ;  /* 0x00023800ff1d7b82 */ /* 0x000e620000000800 */
[----:B------:R-:W-:Y:S02]  /*128b0*/  SHF.L.U32 R26, R9, R12, RZ ;  /* 0x0000000c091a7219 */ /* 0x000fe400000006ff */
[----:B------:R-:W-:-:S05]  /*128c0*/  MOV R6, R15 ;  /* 0x0000000f00067202 */ /* 0x000fca0000000f00 */
[----:B------:R-:W1:Y:S01]  /*128d0*/  LDC R32, c[0x0][0x8b8] ;  /* 0x00022e00ff207b82 */ /* 0x000e620000000800 */
[----:B---34-:R-:W-:Y:S05]  /*128e0*/  @!P1 BRA `(.L_x_520) ;  /* 0x0000000000289947 */ /* 0x018fea0003800000 */
[----:B------:R-:W3:Y:S02]  /*128f0*/  LDC R6, c[0x0][0x8f4] ;  /* 0x00023d00ff067b82 */ /* 0x000ee40000000800 */
[----:B---3--:R-:W-:-:S04]  /*12900*/  IADD3 R3, P1, R15, R6, RZ ;  /* 0x000000060f037210 */ /* 0x008fc80007f3e0ff */
        /* <DEDUP_REMOVED lines=8> */
.L_x_520:
[----:B------:R-:W-:Y:S01]  /*12990*/  ISETP.NE.AND P1, PT, R22, 0x1, PT ;  /* 0x000000011600780c */ /* 0x000fe20003f25270 */
[----:B------:R-:W-:Y:S01]  /*129a0*/  IMAD.MOV.U32 R11, RZ, RZ, 0x1 ;  /* 0x00000001ff0b7424 */ /* 0x000fe200078e00ff */
[----:B--2---:R-:W-:Y:S02]  /*129b0*/  SHF.R.U64 R6, R6, R27, R7 ;  /* 0x0000001b06067219 */ /* 0x004fe40000001207 */
[----:B------:R-:W-:Y:S02]  /*129c0*/  LOP3.LUT R3, R24, R33, RZ, 0xc0, !PT ;  /* 0x0000002118037212 */ /* 0x000fe400078ec0ff */
[----:B------:R-:W-:Y:S02]  /*129d0*/  IADD3 R21, -R21, RZ, RZ ;  /* 0x000000ff15157210 */ /* 0x000fe40007ffe1ff */
[----:B------:R-:W-:Y:S01]  /*129e0*/  IADD3 R9, R25, -0x1, RZ ;  /* 0xffffffff19097810 */ /* 0x000fe20007ffe0ff */
[----:B------:R-:W-:Y:S01]  /*129f0*/  IMAD R7, R26, R6, R3 ;  /* 0x000000061a077224 */ /* 0x000fe200078e0203 */
[----:B------:R-:W-:-:S02]  /*12a00*/  IADD3 R8, -R6, RZ, RZ ;  /* 0x000000ff06087210 */ /* 0x000fc40007ffe1ff */
[----:B------:R-:W-:Y:S01]  /*12a10*/  LOP3.LUT R14, R14, R9, RZ, 0xc0, !PT ;  /* 0x000000090e0e7212 */ /* 0x000fe200078ec0ff */
[----:B------:R-:W-:Y:S02]  /*12a20*/  @P1 IMAD R28, R23, R21, R10 ;  /* 0x00000015171c1224 */ /* 0x000fe400078e020a */
[----:B-1----:R-:W-:Y:S02]  /*12a30*/  IMAD R3, R8, R29, R15 ;  /* 0x0000001d08037224 */ /* 0x002fe400078e020f */
[----:B------:R-:W-:Y:S02]  /*12a40*/  IMAD R7, R7, R32, R28 ;  /* 0x0000002007077224 */ /* 0x000fe400078e021c */
[----:B------:R-:W-:Y:S01]  /*12a50*/  IMAD R8, R3, R25, R14 ;  /* 0x0000001903087224 */ /* 0x000fe200078e020e */
[----:B------:R-:W-:-:S04]  /*12a60*/  MOV R3, R20 ;  /* 0x0000001400037202 */ /* 0x000fc80000000f00 */
[----:B------:R-:W-:Y:S02]  /*12a70*/  SEL R6, R8, R7, !P1 ;  /* 0x0000000708067207 */ /* 0x000fe40004800000 */
[----:B------:R-:W-:-:S07]  /*12a80*/  SEL R7, R7, R8, !P1 ;  /* 0x0000000807077207 */ /* 0x000fce0004800000 */
.L_x_518:
[----:B------:R-:W-:-:S08]  /*12a90*/  NOP ;  /* 0x0000000000007918 */ /* 0x000fd00000000000 */
[----:B------:R-:W1:-:S00]  /*12aa0*/  USETMAXREG.DEALLOC.CTAPOOL 0x28 ;  /* 0x00000028000079c8 */ /* 0x000e4000080e0500 */
[----:B-1----:R-:W-:-:S13]  /*12ab0*/  ISETP.NE.AND P1, PT, R0, 0x1, PT ;  /* 0x000000010000780c */ /* 0x002fda0003f25270 */
[----:B------:R-:W-:Y:S05]  /*12ac0*/  @!P1 BRA `(.L_x_10) ;  /* 0x0000002800049947 */ /* 0x000fea0003800000 */
[----:B------:R-:W-:Y:S05]  /*12ad0*/  @!P4 BRA `(.L_x_521) ;  /* 0x00000018001cc947 */ /* 0x000fea0003800000 */
[----:B------:R-:W-:-:S13]  /*12ae0*/  ISETP.NE.OR P0, PT, R0, 0x2, P0 ;  /* 0x000000020000780c */ /* 0x000fda0000705670 */
[----:B------:R-:W-:Y:S05]  /*12af0*/  @P0 BRA `(.L_x_10) ;  /* 0x0000002400f80947 */ /* 0x000fea0003800000 */
[----:B------:R-:W-:-:S13]  /*12b00*/  LOP3.LUT P1, RZ, R11, 0xff, RZ, 0xc0, !PT ;  /* 0x000000ff0bff7812 */ /* 0x000fda000782c0ff */
[----:B------:R-:W-:Y:S05]  /*12b10*/  @!P1 BRA `(.L_x_522) ;  /* 0x0000000000189947 */ /* 0x000fea0003800000 */
[----:B------:R-:W-:Y:S01]  /*12b20*/  UMOV UR4, 0x400 ;  /* 0x0000040000047882 */ /* 0x000fe20000000000 */
[----:B------:R-:W-:Y:S01]  /*12b30*/  MOV R0, RZ ;  /* 0x000000ff00007202 */ /* 0x000fe20000000f00 */
[----:B------:R-:W-:-:S03]  /*12b40*/  ULEA UR4, UR37, UR4, 0x18 ;  /* 0x0000000425047291 */ /* 0x000fc6000f8ec03f */
[----:B------:R-:W-:-:S06]  /*12b50*/  SHF.L.U32 R0, R0, 0x1f, RZ ;  /* 0x0000001f00007819 */ /* 0x000fcc00000006ff */
[----:B------:R-:W1:Y:S02]  /*12b60*/  SYNCS.PHASECHK.TRANS64.TRYWAIT P0, [UR4+0x88], R0 ;  /* 0x00008800ff0075a7 */ /* 0x000e640008000144 */
[----:B-1----:R-:W-:Y:S05]  /*12b70*/  @!P0 BRA `(.L_x_523) ;  /* 0x0000002800b08947 */ /* 0x002fea0003800000 */
.L_x_522:
[----:B------:R-:W-:Y:S01]  /*12b80*/  PRMT R10, RZ, 0x7610, R10 ;  /* 0x00007610ff0a7816 */ /* 0x000fe2000000000a */
[----:B------:R-:W-:Y:S06]  /*12b90*/  @P3 BRA `(.L_x_524) ;  /* 0x0000000000243947 */ /* 0x000fec0003800000 */
[----:B------:R-:W-:Y:S02]  /*12ba0*/  ULDC.64 UR4, c[0x0][0x588] ;  /* 0x0001620000047ab9 */ /* 0x000fe40000000a00 */
[----:B------:R-:W-:-:S04]  /*12bb0*/  ISETP.NE.U32.AND P0, PT, RZ, UR4, PT ;  /* 0x00000004ff007c0c */ /* 0x000fc8000bf05070 */
[----:B------:R-:W-:-:S13]  /*12bc0*/  ISETP.NE.AND.EX P0, PT, RZ, UR5, PT, P0 ;  /* 0x00000005ff007c0c */ /* 0x000fda000bf05300 */
[----:B------:R-:W-:Y:S05]  /*12bd0*/  @!P0 BRA `(.L_x_525) ;  /* 0x00000000000c8947 */ /* 0x000fea0003800000 */
[----:B------:R3:W5:Y:S01]  /*12be0*/  LDG.E R12, desc[UR42][R4.64] ;  /* 0x0000002a040c7981 */ /* 0x000762000c1e1900 */
[----:B------:R-:W-:Y:S01]  /*12bf0*/  MOV R10, 0x1 ;  /* 0x00000001000a7802 */ /* 0x000fe20000000f00 */
[----:B------:R-:W-:Y:S06]  /*12c00*/  BRA `(.L_x_524) ;  /* 0x0000000000087947 */ /* 0x000fec0003800000 */
.L_x_525:
[----:B------:R-:W2:Y:S01]  /*12c10*/  LDC R12, c[0x0][0x580] ;  /* 0x00016000ff0c7b82 */ /* 0x000ea20000000800 */
[----:B------:R-:W-:-:S07]  /*12c20*/  MOV R10, 0x1 ;  /* 0x00000001000a7802 */ /* 0x000fce0000000f00 */
.L_x_524:
[----:B------:R-:W-:Y:S05]  /*12c30*/  @!P1 BRA `(.L_x_526) ;  /* 0x00000014004c9947 */ /* 0x000fea0003800000 */
[----:B-1----:R-:W1:Y:S01]  /*12c40*/  LDC R0, c[0x0][0x900] ;  /* 0x00024000ff007b82 */ /* 0x002e620000000800 */
[----:B---3--:R-:W-:Y:S01]  /*12c50*/  IMAD.MOV.U32 R5, RZ, RZ, -0x1 ;  /* 0xffffffffff057424 */ /* 0x008fe200078e00ff */
[----:B------:R-:W-:Y:S01]  /*12c60*/  MOV R9, 0x1 ;  /* 0x0000000100097802 */ /* 0x000fe20000000f00 */
[----:B------:R-:W-:Y:S01]  /*12c70*/  ULDC.64 UR22, c[0x0][0x198] ;  /* 0x0000660000167ab9 */ /* 0x000fe20000000a00 */
[----:B------:R-:W-:Y:S01]  /*12c80*/  LOP3.LUT R11, R19, 0x2, RZ, 0xfc, !PT ;  /* 0x00000002130b7812 */ /* 0x000fe200078efcff */
[----:B------:R-:W-:Y:S01]  /*12c90*/  ULDC.64 UR4, c[0x0][0x588] ;  /* 0x0001620000047ab9 */ /* 0x000fe20000000a00 */
[----:B------:R-:W-:Y:S01]  /*12ca0*/  ULDC.64 UR6, c[0x0][0x590] ;  /* 0x0001640000067ab9 */ /* 0x000fe20000000a00 */
[----:B------:R-:W-:Y:S01]  /*12cb0*/  ULDC.64 UR14, c[0x0][0x8f8] ;  /* 0x00023e00000e7ab9 */ /* 0x000fe20000000a00 */
[----:B------:R-:W3:Y:S01]  /*12cc0*/  LDC R8, c[0x0][0x8a8] ;  /* 0x00022a00ff087b82 */ /* 0x000ee20000000800 */
[-C--:B-1----:R-:W-:Y:S02]  /*12cd0*/  SHF.L.U32 R5, R5, R0.reuse, RZ ;  /* 0x0000000005057219 */ /* 0x082fe400000006ff */
[----:B------:R-:W-:-:S02]  /*12ce0*/  SHF.L.U32 R0, R9, R0, RZ ;  /* 0x0000000009007219 */ /* 0x000fc400000006ff */
[----:B------:R-:W-:Y:S02]  /*12cf0*/  LOP3.LUT R9, RZ, R5, RZ, 0x33, !PT ;  /* 0x00000005ff097212 */ /* 0x000fe400078e33ff */
[----:B---3--:R-:W-:-:S07]  /*12d00*/  IADD3 R8, R8, -0x1, RZ ;  /* 0xffffffff08087810 */ /* 0x008fce0007ffe0ff */
.L_x_582:
[----:B------:R-:W-:Y:S02]  /*12d10*/  ISETP.NE.U32.AND P0, PT, RZ, UR6, PT ;  /* 0x00000006ff007c0c */ /* 0x000fe4000bf05070 */
[----:B------:R-:W-:Y:S02]  /*12d20*/  R2UR UR19, R7 ;  /* 0x00000000071372ca */ /* 0x000fe400000e0000 */
[----:B------:R-:W-:Y:S02]  /*12d30*/  R2UR UR18, R6 ;  /* 0x00000000061272ca */ /* 0x000fe400000e0000 */
[----:B------:R-:W-:-:S09]  /*12d40*/  ISETP.NE.AND.EX P0, PT, RZ, UR7, PT, P0 ;  /* 0x00000007ff007c0c */ /* 0x000fd2000bf05300 */
[----:B------:R-:W-:Y:S02]  /*12d50*/  USHF.L.U32 UR19, UR19, 0x8, URZ ;  /* 0x0000000813137899 */ /* 0x000fe4000800063f */
[----:B------:R-:W-:Y:S02]  /*12d60*/  USHF.L.U32 UR18, UR18, 0x7, URZ ;  /* 0x0000000712127899 */ /* 0x000fe4000800063f */
[----:B--234-:R-:W-:Y:S10]  /*12d70*/  @!P0 BRA `(.L_x_527) ;  /* 0x00000000002c8947 */ /* 0x01cff40003800000 */
[----:B------:R-:W-:-:S04]  /*12d80*/  ISETP.NE.U32.AND P1, PT, RZ, UR4, PT ;  /* 0x00000004ff007c0c */ /* 0x000fc8000bf25070 */
[----:B------:R-:W-:-:S13]  /*12d90*/  ISETP.NE.AND.EX P1, PT, RZ, UR5, PT, P1 ;  /* 0x00000005ff007c0c */ /* 0x000fda000bf25310 */
[----:B------:R-:W-:Y:S05]  /*12da0*/  @!P1 BRA `(.L_x_528) ;  /* 0x0000000000189947 */ /* 0x000fea0003800000 */
[----:B------:R-:W1:Y:S01]  /*12db0*/  LDC.64 R4, c[0x0][0x588] ;  /* 0x00016200ff047b82 */ /* 0x000e620000000a00 */
[----:B------:R-:W-:-:S04]  /*12dc0*/  IMAD R7, R3, UR6, RZ ;  /* 0x0000000603077c24 */ /* 0x000fc8000f8e02ff */
[----:B-1----:R-:W-:-:S05]  /*12dd0*/  IMAD.WIDE R4, R7, 0x4, R4 ;  /* 0x0000000407047825 */ /* 0x002fca00078e0204 */
[----:B--2--5:R1:W5:Y:S01]  /*12de0*/  LDG.E R12, desc[UR42][R4.64] ;  /* 0x0000002a040c7981 */ /* 0x024362000c1e1900 */
[----:B------:R-:W-:Y:S01]  /*12df0*/  MOV R10, 0x1 ;  /* 0x00000001000a7802 */ /* 0x000fe20000000f00 */
[----:B------:R-:W-:Y:S06]  /*12e00*/  BRA `(.L_x_527) ;  /* 0x0000000000087947 */ /* 0x000fec0003800000 */
.L_x_528:
[----:B--2--5:R-:W3:Y:S01]  /*12e10*/  LDC R12, c[0x0][0x580] ;  /* 0x00016000ff0c7b82 */ /* 0x024ee20000000800 */
[----:B------:R-:W-:-:S07]  /*12e20*/  MOV R10, 0x1 ;  /* 0x00000001000a7802 */ /* 0x000fce0000000f00 */
.L_x_527:
[----:B------:R-:W-:Y:S05]  /*12e30*/  @!P0 BRA `(.L_x_529) ;  /* 0x00000000001c8947 */ /* 0x000fea0003800000 */
[----:B------:R-:W-:-:S13]  /*12e40*/  LOP3.LUT P2, RZ, R10, 0xff, RZ, 0xc0, !PT ;  /* 0x000000ff0aff7812 */ /* 0x000fda000784c0ff */
[----:B-1----:R-:W1:Y:S02]  /*12e50*/  @!P2 LDC.64 R4, c[0x0][0x588] ;  /* 0x00016200ff04ab82 */ /* 0x002e640000000a00 */
[----:B-1----:R-:W-:-:S04]  /*12e60*/  @!P2 ISETP.NE.U32.AND P0, PT, R4, RZ, PT ;  /* 0x000000ff0400a20c */ /* 0x002fc80003f05070 */
[----:B------:R-:W-:Y:S02]  /*12e70*/  @!P2 ISETP.NE.AND.EX P1, PT, R5, RZ, PT, P0 ;  /* 0x000000ff0500a20c */ /* 0x000fe40003f25300 */
[----:B--23-5:R-:W-:Y:S02]  /*12e80*/  @P2 FSETP.EQ.AND P0, PT, R12, RZ, PT ;  /* 0x000000ff0c00220b */ /* 0x02cfe40003f02000 */
[----:B------:R-:W-:Y:S01]  /*12e90*/  @!P2 PLOP3.LUT P0, PT, P1, PT, PT, 0x8, 0x0 ;  /* 0x000000000000a81c */ /* 0x000fe20000f0e170 */
[----:B------:R-:W-:-:S12]  /*12ea0*/  BRA `(.L_x_530) ;  /* 0x0000000000047947 */ /* 0x000fd80003800000 */
.L_x_529:
[----:B--23-5:R-:W-:-:S13]  /*12eb0*/  FSETP.EQ.AND P0, PT, R12, RZ, PT ;  /* 0x000000ff0c00720b */ /* 0x02cfda0003f02000 */
.L_x_530:
[----:B------:R-:W-:Y:S02]  /*12ec0*/  ISETP.NE.AND P2, PT, R11, 0x3, PT ;  /* 0x000000030b00780c */ /* 0x000fe40003f45270 */
[----:B------:R-:W-:-:S04]  /*12ed0*/  ELECT P1, URZ, PT ;  /* 0x00000000003f782f */ /* 0x000fc80003820000 */
[----:B------:R-:W-:-:S07]  /*12ee0*/  PLOP3.LUT P0, PT, P1, P0, PT, 0x20, 0x0 ;  /* 0x000000000000781c */ /* 0x000fce0000f00470 */
[----:B------:R-:W-:Y:S06]  /*12ef0*/  @!P2 BRA `(.L_x_531) ;  /* 0x000000000004a947 */ /* 0x000fec0003800000 */
[----:B------:R-:W-:Y:S01]  /*12f00*/  BPT.TRAP 0x1 ;  /* 0x000000040000795c */ /* 0x000fe20000300000 */
.L_x_531:
[----:B------:R-:W2:Y:S01]  /*12f10*/  S2UR UR37, SR_CgaCtaId ;  /* 0x00000000002579c3 */ /* 0x000ea20000008800 */
[----:B------:R-:W-:Y:S01]  /*12f20*/  UMOV UR13, 0x400 ;  /* 0x00000400000d7882 */ /* 0x000fe20000000000 */
[----:B-1----:R-:W-:-:S05]  /*12f30*/  IMAD.MOV.U32 R4, RZ, RZ, 0x1 ;  /* 0x00000001ff047424 */ /* 0x002fca00078e00ff */
[----:B------:R-:W-:Y:S01]  /*12f40*/  SHF.L.U32 R4, R4, 0x1f, RZ ;  /* 0x0000001f04047819 */ /* 0x000fe200000006ff */
[----:B--2---:R-:W-:-:S09]  /*12f50*/  ULEA UR13, UR37, UR13, 0x18 ;  /* 0x0000000d250d7291 */ /* 0x004fd2000f8ec03f */
[----:B------:R-:W1:Y:S02]  /*12f60*/  SYNCS.PHASECHK.TRANS64.TRYWAIT P1, [UR13+0x60], R4 ;  /* 0x00006004ff0075a7 */ /* 0x000e64000802014d */
[----:B-1----:R-:W-:Y:S05]  /*12f70*/  @!P1 BRA `(.L_x_532) ;  /* 0x0000002400c89947 */ /* 0x002fea0003800000 */
.L_x_618:
[----:B------:R-:W-:Y:S04]  /*12f80*/  BSSY B0, `(.L_x_533) ;  /* 0x000000e000007945 */ /* 0x000fe80003800000 */
[----:B------:R-:W-:Y:S05]  /*12f90*/  @!P0 BRA `(.L_x_534) ;  /* 0x0000000000308947 */ /* 0x000fea0003800000 */
[----:B------:R-:W-:Y:S01]  /*12fa0*/  R2UR UR20, R3 ;  /* 0x00000000031472ca */ /* 0x000fe200000e0000 */
[----:B------:R-:W-:Y:S02]  /*12fb0*/  UIADD3 UR8, UP0, UR22, 0x3f0, URZ ;  /* 0x000003f016087890 */ /* 0x000fe4000ff1e03f */
[----:B------:R-:W-:Y:S02]  /*12fc0*/  UIADD3 UR16, UR13, 0x200, URZ ;  /* 0x000002000d107890 */ /* 0x000fe4000fffe03f */
[----:B------:R-:W-:Y:S02]  /*12fd0*/  UIADD3 UR17, UR13, 0x40, URZ ;  /* 0x000000400d117890 */ /* 0x000fe4000fffe03f */
[----:B------:R-:W-:Y:S01]  /*12fe0*/  UIADD3.X UR9, URZ, UR23, URZ, UP0, !UPT ;  /* 0x000000173f097290 */ /* 0x000fe200087fe43f */
[----:B------:R-:W-:Y:S01]  /*12ff0*/  UMOV UR10, 0x0 ;  /* 0x00000000000a7882 */ /* 0x000fe20000000000 */
[----:B------:R-:W-:-:S07]  /*13000*/  UMOV UR11, 0x10000000 ;  /* 0x10000000000b7882 */ /* 0x000fce0000000000 */
[----:B------:R2:W-:Y:S02]  /*13010*/  UTMALDG.3D [UR16], [UR8], desc[UR10] ;  /* 0x00000a10080075b4 */ /* 0x0005e40008011000 */
[----:B--2---:R-:W-:Y:S05]  /*13020*/  @!P2 BRA `(.L_x_535) ;  /* 0x000000000004a947 */ /* 0x004fea0003800000 */
[----:B------:R-:W-:Y:S01]  /*13030*/  BPT.TRAP 0x1 ;  /* 0x000000040000795c */ /* 0x000fe20000300000 */
.L_x_535:
[----:B-1----:R-:W1:Y:S02]  /*13040*/  LDC R5, c[0x0][0x800] ;  /* 0x00020000ff057b82 */ /* 0x002e640000000800 */
[----:B-1----:R2:W-:Y:S02]  /*13050*/  SYNCS.ARRIVE.TRANS64.RED.A0TR RZ, [UR13+0x40], R5 ;  /* 0x00004005ffff79a7 */ /* 0x0025e4000830040d */
.L_x_534:
[----:B------:R-:W-:Y:S05]  /*13060*/  BSYNC B0 ;  /* 0x0000000000007941 */ /* 0x000fea0003800000 */
.L_x_533:
[----:B------:R-:W-:Y:S05]  /*13070*/  @!P2 BRA `(.L_x_536) ;  /* 0x000000000004a947 */ /* 0x000fea0003800000 */
[----:B------:R-:W-:Y:S01]  /*13080*/  BPT.TRAP 0x1 ;  /* 0x000000040000795c */ /* 0x000fe20000300000 */
.L_x_536:
[----:B------:R-:W-:-:S04]  /*13090*/  UIADD3 UR33, UR13, 0x40, URZ ;  /* 0x000000400d217890 */ /* 0x000fc8000fffe03f */
[----:B------:R-:W-:-:S09]  /*130a0*/  UPRMT UR16, UR37, 0x654, UR33 ;  /* 0x0000065425107896 */ /* 0x000fd20008000021 */
[----:B------:R-:W-:Y:S01]  /*130b0*/  SYNCS.ARRIVE.TRANS64.RED.A1T0 RZ, [UR16], RZ ;  /* 0x000000ffffff79a7 */ /* 0x000fe20008100410 */
[----:B------:R-:W-:Y:S05]  /*130c0*/  @!P2 BRA `(.L_x_537) ;  /* 0x000000000004a947 */ /* 0x000fea0003800000 */
[----:B------:R-:W-:Y:S01]  /*130d0*/  BPT.TRAP 0x1 ;  /* 0x000000040000795c */ /* 0x000fe20000300000 */
.L_x_537:
[----:B------:R-:W3:Y:S02]  /*130e0*/  SYNCS.PHASECHK.TRANS64.TRYWAIT P1, [UR13+0x68], R4 ;  /* 0x00006804ff0075a7 */ /* 0x000ee4000802014d */
[----:B---3--:R-:W-:Y:S05]  /*130f0*/  @!P1 BRA `(.L_x_538) ;  /* 0x0000002400809947 */ /* 0x008fea0003800000 */
.L_x_619:
[----:B------:R-:W-:Y:S04]  /*13100*/  BSSY B0, `(.L_x_539) ;  /* 0x0000010000007945 */ /* 0x000fe80003800000 */
[----:B------:R-:W-:Y:S05]  /*13110*/  @!P0 BRA `(.L_x_540) ;  /* 0x0000000000388947 */ /* 0x000fea0003800000 */
[----:B------:R-:W-:Y:S01]  /*13120*/  UIADD3 UR20, UP0, UR22, 0x3f0, URZ ;  /* 0x000003f016147890 */ /* 0x000fe2000ff1e03f */
[----:B------:R-:W-:Y:S01]  /*13130*/  R2UR UR12, R3 ;  /* 0x00000000030c72ca */ /* 0x000fe200000e0000 */
[----:B------:R-:W-:Y:S02]  /*13140*/  UIADD3 UR11, UR19, 0x80, URZ ;  /* 0x00000080130b7890 */ /* 0x000fe4000fffe03f */
[----:B------:R-:W-:Y:S02]  /*13150*/  UIADD3 UR8, UR13, 0x2200, URZ ;  /* 0x000022000d087890 */ /* 0x000fe4000fffe03f */
[----:B------:R-:W-:Y:S02]  /*13160*/  UIADD3 UR9, UR13, 0x48, URZ ;  /* 0x000000480d097890 */ /* 0x000fe4000fffe03f */
[----:B------:R-:W-:Y:S01]  /*13170*/  UIADD3.X UR21, URZ, UR23, URZ, UP0, !UPT ;  /* 0x000000173f157290 */ /* 0x000fe200087fe43f */
[----:B------:R-:W-:Y:S01]  /*13180*/  UMOV UR24, 0x0 ;  /* 0x0000000000187882 */ /* 0x000fe20000000000 */
[----:B------:R-:W-:Y:S01]  /*13190*/  UMOV UR25, 0x10000000 ;  /* 0x1000000000197882 */ /* 0x000fe20000000000 */
[----:B------:R-:W-:-:S06]  /*131a0*/  UMOV UR10, UR18 ;  /* 0x00000012000a7c82 */ /* 0x000fcc0008000000 */
[----:B------:R3:W-:Y:S02]  /*131b0*/  UTMALDG.3D [UR8], [UR20], desc[UR24] ;  /* 0x00001808140075b4 */ /* 0x0007e40008011000 */
[----:B---3--:R-:W-:Y:S05]  /*131c0*/  @!P2 BRA `(.L_x_541) ;  /* 0x000000000004a947 */ /* 0x008fea0003800000 */
[----:B------:R-:W-:Y:S01]  /*131d0*/  BPT.TRAP 0x1 ;  /* 0x000000040000795c */ /* 0x000fe20000300000 */
.L_x_541:
[----:B-12---:R-:W1:Y:S02]  /*131e0*/  LDC R5, c[0x0][0x800] ;  /* 0x00020000ff057b82 */ /* 0x006e640000000800 */
[----:B-1----:R3:W-:Y:S02]  /*131f0*/  SYNCS.ARRIVE.TRANS64.RED.A0TR RZ, [UR13+0x48], R5 ;  /* 0x00004805ffff79a7 */ /* 0x0027e4000830040d */
.L_x_540:
[----:B------:R-:W-:Y:S05]  /*13200*/  BSYNC B0 ;  /* 0x0000000000007941 */ /* 0x000fea0003800000 */
.L_x_539:
[----:B------:R-:W-:Y:S05]  /*13210*/  @!P2 BRA `(.L_x_542) ;  /* 0x000000000004a947 */ /* 0x000fea0003800000 */
[----:B------:R-:W-:Y:S01]  /*13220*/  BPT.TRAP 0x1 ;  /* 0x000000040000795c */ /* 0x000fe20000300000 */
.L_x_542:
[----:B------:R-:W-:Y:S02]  /*13230*/  UIADD3 UR25, UR13, 0x48, URZ ;  /* 0x000000480d197890 */ /* 0x000fe4000fffe03f */
[----:B------:R-:W-:Y:S02]  /*13240*/  UIADD3 UR10, UR18, 0x20, URZ ;  /* 0x00000020120a7890 */ /* 0x000fe4000fffe03f */
[----:B------:R-:W-:-:S09]  /*13250*/  UPRMT UR20, UR37, 0x654, UR25 ;  /* 0x0000065425147896 */ /* 0x000fd20008000019 */
[----:B------:R-:W-:Y:S01]  /*13260*/  SYNCS.ARRIVE.TRANS64.RED.A1T0 RZ, [UR20], RZ ;  /* 0x000000ffffff79a7 */ /* 0x000fe20008100414 */
[----:B------:R-:W-:Y:S05]  /*13270*/  @!P2 BRA `(.L_x_543) ;  /* 0x000000000004a947 */ /* 0x000fea0003800000 */
[----:B------:R-:W-:Y:S01]  /*13280*/  BPT.TRAP 0x1 ;  /* 0x000000040000795c */ /* 0x000fe20000300000 */
.L_x_543:
[----:B------:R-:W4:Y:S02]  /*13290*/  SYNCS.PHASECHK.TRANS64.TRYWAIT P1, [UR13+0x70], R4 ;  /* 0x00007004ff0075a7 */ /* 0x000f24000802014d */
[----:B----4-:R-:W-:Y:S05]  /*132a0*/  @!P1 BRA `(.L_x_544) ;  /* 0x00000024002c9947 */ /* 0x010fea0003800000 */
.L_x_620:
        /* <DEDUP_REMOVED lines=8> */
[----:B------:R-:W-:Y:S01]  /*13330*/  UMOV UR29, 0x10000000 ;  /* 0x10000000001d7882 */ /* 0x000fe20000000000 */
[----:B------:R-:W-:-:S06]  /*13340*/  UMOV UR11, UR19 ;  /* 0x00000013000b7c82 */ /* 0x000fcc0008000000 */
[----:B------:R4:W-:Y:S02]  /*13350*/  UTMALDG.3D [UR8], [UR26], desc[UR28] ;  /* 0x00001c081a0075b4 */ /* 0x0009e40008011000 */
[----:B----4-:R-:W-:Y:S05]  /*13360*/  @!P2 BRA `(.L_x_547) ;  /* 0x000000000004a947 */ /* 0x010fea0003800000 */
[----:B------:R-:W-:Y:S01]  /*13370*/  BPT.TRAP 0x1 ;  /* 0x000000040000795c */ /* 0x000fe20000300000 */
.L_x_547:
[----:B-123--:R-:W1:Y:S02]  /*13380*/  LDC R5, c[0x0][0x800] ;  /* 0x00020000ff057b82 */ /* 0x00ee640000000800 */
[----:B-1----:R4:W-:Y:S02]  /*13390*/  SYNCS.ARRIVE.TRANS64.RED.A0TR RZ, [UR13+0x50], R5 ;  /* 0x00005005ffff79a7 */ /* 0x0029e4000830040d */
.L_x_546:
[----:B------:R-:W-:Y:S05]  /*133a0*/  BSYNC B0 ;  /* 0x0000000000007941 */ /* 0x000fea0003800000 */
.L_x_545:
[----:B------:R-:W-:Y:S05]  /*133b0*/  @!P2 BRA `(.L_x_548) ;  /* 0x000000000004a947 */ /* 0x000fea0003800000 */
[----:B------:R-:W-:Y:S01]  /*133c0*/  BPT.TRAP 0x1 ;  /* 0x000000040000795c */ /* 0x000fe20000300000 */
.L_x_548:
[----:B------:R-:W-:-:S04]  /*133d0*/  UIADD3 UR17, UR13, 0x50, URZ ;  /* 0x000000500d117890 */ /* 0x000fc8000fffe03f */
[----:B------:R-:W-:-:S09]  /*133e0*/  UPRMT UR21, UR37, 0x654, UR17 ;  /* 0x0000065425157896 */ /* 0x000fd20008000011 */
[----:B------:R-:W-:Y:S01]  /*133f0*/  SYNCS.ARRIVE.TRANS64.RED.A1T0 RZ, [UR21], RZ ;  /* 0x000000ffffff79a7 */ /* 0x000fe20008100415 */
[----:B------:R-:W-:Y:S05]  /*13400*/  @!P2 BRA `(.L_x_549) ;  /* 0x000000000004a947 */ /* 0x000fea0003800000 */
[----:B------:R-:W-:Y:S01]  /*13410*/  BPT.TRAP 0x1 ;  /* 0x000000040000795c */ /* 0x000fe20000300000 */
.L_x_549:
[----:B------:R-:W5:Y:S02]  /*13420*/  SYNCS.PHASECHK.TRANS64.TRYWAIT P1, [UR13+0x78], R4 ;  /* 0x00007804ff0075a7 */ /* 0x000f64000802014d */
[----:B-----5:R-:W-:Y:S05]  /*13430*/  @!P1 BRA `(.L_x_550) ;  /* 0x0000002000e09947 */ /* 0x020fea0003800000 */
.L_x_621:
        /* <DEDUP_REMOVED lines=9> */
[----:B------:R-:W-:-:S07]  /*134d0*/  UMOV UR29, 0x10000000 ;  /* 0x10000000001d7882 */ /* 0x000fce0000000000 */
[----:B------:R1:W-:Y:S02]  /*134e0*/  UTMALDG.3D [UR8], [UR26], desc[UR28] ;  /* 0x00001c081a0075b4 */ /* 0x0003e40008011000 */
[----:B-1----:R-:W-:Y:S05]  /*134f0*/  @!P2 BRA `(.L_x_553) ;  /* 0x000000000004a947 */ /* 0x002fea0003800000 */
[----:B------:R-:W-:Y:S01]  /*13500*/  BPT.TRAP 0x1 ;  /* 0x000000040000795c */ /* 0x000fe20000300000 */
.L_x_553:
[----:B------:R-:W1:Y:S02]  /*13510*/  LDC R4, c[0x0][0x800] ;  /* 0x00020000ff047b82 */ /* 0x000e640000000800 */
[----:B-1----:R1:W-:Y:S02]  /*13520*/  SYNCS.ARRIVE.TRANS64.RED.A0TR RZ, [UR13+0x58], R4 ;  /* 0x00005804ffff79a7 */ /* 0x0023e4000830040d */
.L_x_552:
[----:B------:R-:W-:Y:S05]  /*13530*/  BSYNC B0 ;  /* 0x0000000000007941 */ /* 0x000fea0003800000 */
.L_x_551:
[----:B------:R-:W-:Y:S05]  /*13540*/  @!P2 BRA `(.L_x_554) ;  /* 0x000000000004a947 */ /* 0x000fea0003800000 */
[----:B------:R-:W-:Y:S01]  /*13550*/  BPT.TRAP 0x1 ;  /* 0x000000040000795c */ /* 0x000fe20000300000 */
.L_x_554:
[----:B------:R-:W-:Y:S02]  /*13560*/  UIADD3 UR9, UR13, 0x58, URZ ;  /* 0x000000580d097890 */ /* 0x000fe4000fffe03f */
[----:B------:R-:W-:Y:S02]  /*13570*/  UIADD3 UR34, UR18, 0x40, URZ ;  /* 0x0000004012227890 */ /* 0x000fe4000fffe03f */
[----:B------:R-:W-:-:S09]  /*13580*/  UPRMT UR29, UR37, 0x654, UR9 ;  /* 0x00000654251d7896 */ /* 0x000fd20008000009 */
[----:B------:R-:W-:Y:S01]  /*13590*/  SYNCS.ARRIVE.TRANS64.RED.A1T0 RZ, [UR29], RZ ;  /* 0x000000ffffff79a7 */ /* 0x000fe2000810041d */
[----:B------:R-:W-:Y:S05]  /*135a0*/  @!P2 BRA `(.L_x_555) ;  /* 0x000000000004a947 */ /* 0x000fea0003800000 */
[----:B------:R-:W-:Y:S01]  /*135b0*/  BPT.TRAP 0x1 ;  /* 0x000000040000795c */ /* 0x000fe20000300000 */
.L_x_555:
[----:B-1----:R-:W-:-:S04]  /*135c0*/  SHF.L.U32 R4, RZ, 0x1f, RZ ;  /* 0x0000001fff047819 */ /* 0x002fc800000006ff */
[----:B------:R-:W1:Y:S02]  /*135d0*/  SYNCS.PHASECHK.TRANS64.TRYWAIT P1, [UR13+0x60], R4 ;  /* 0x00006004ff0075a7 */ /* 0x000e64000802014d */
[----:B-1----:R-:W-:Y:S05]  /*135e0*/  @!P1 BRA `(.L_x_556) ;  /* 0x00000020008c9947 */ /* 0x002fea0003800000 */
.L_x_622:
[----:B------:R-:W-:Y:S04]  /*135f0*/  BSSY B0, `(.L_x_557) ;  /* 0x000000e000007945 */ /* 0x000fe80003800000 */
[----:B------:R-:W-:Y:S05]  /*13600*/  @!P0 BRA `(.L_x_558) ;  /* 0x0000000000308947 */ /* 0x000fea0003800000 */
[----:B------:R-:W-:Y:S01]  /*13610*/  R2UR UR36, R3 ;  /* 0x00000000032472ca */ /* 0x000fe200000e0000 */
[----:B------:R-:W-:Y:S02]  /*13620*/  UIADD3 UR10, UP0, UR22, 0x3f0, URZ ;  /* 0x000003f0160a7890 */ /* 0x000fe4000ff1e03f */
[----:B------:R-:W-:Y:S02]  /*13630*/  UIADD3 UR32, UR13, 0x200, URZ ;  /* 0x000002000d207890 */ /* 0x000fe4000fffe03f */
[----:B------:R-:W-:Y:S01]  /*13640*/  UIADD3.X UR11, URZ, UR23, URZ, UP0, !UPT ;  /* 0x000000173f0b7290 */ /* 0x000fe200087fe43f */
[----:B------:R-:W-:Y:S01]  /*13650*/  UMOV UR26, 0x0 ;  /* 0x00000000001a7882 */ /* 0x000fe20000000000 */
[----:B------:R-:W-:Y:S01]  /*13660*/  UMOV UR27, 0x10000000 ;  /* 0x10000000001b7882 */ /* 0x000fe20000000000 */
[----:B------:R-:W-:-:S06]  /*13670*/  UMOV UR35, UR19 ;  /* 0x0000001300237c82 */ /* 0x000fcc0008000000 */
[----:B------:R1:W-:Y:S02]  /*13680*/  UTMALDG.3D [UR32], [UR10], desc[UR26] ;  /* 0x00001a200a0075b4 */ /* 0x0003e40008011000 */
[----:B-1----:R-:W-:Y:S05]  /*13690*/  @!P2 BRA `(.L_x_559) ;  /* 0x000000000004a947 */ /* 0x002fea0003800000 */
[----:B------:R-:W-:Y:S01]  /*136a0*/  BPT.TRAP 0x1 ;  /* 0x000000040000795c */ /* 0x000fe20000300000 */
.L_x_559:
[----:B--234-:R-:W1:Y:S02]  /*136b0*/  LDC R5, c[0x0][0x800] ;  /* 0x00020000ff057b82 */ /* 0x01ce640000000800 */
[----:B-1----:R1:W-:Y:S02]  /*136c0*/  SYNCS.ARRIVE.TRANS64.RED.A0TR RZ, [UR13+0x40], R5 ;  /* 0x00004005ffff79a7 */ /* 0x0023e4000830040d */
.L_x_558:
[----:B------:R-:W-:Y:S05]  /*136d0*/  BSYNC B0 ;  /* 0x0000000000007941 */ /* 0x000fea0003800000 */
.L_x_557:
[----:B------:R-:W-:Y:S05]  /*136e0*/  @!P2 BRA `(.L_x_560) ;  /* 0x000000000004a947 */ /* 0x000fea0003800000 */
[----:B------:R-:W-:Y:S01]  /*136f0*/  BPT.TRAP 0x1 ;  /* 0x000000040000795c */ /* 0x000fe20000300000 */
.L_x_560:
[----:B------:R-:W-:Y:S01]  /*13700*/  SYNCS.ARRIVE.TRANS64.RED.A1T0 RZ, [UR16], RZ ;  /* 0x000000ffffff79a7 */ /* 0x000fe20008100410 */
[----:B------:R-:W-:Y:S05]  /*13710*/  @!P2 BRA `(.L_x_561) ;  /* 0x000000000004a947 */ /* 0x000fea0003800000 */
[----:B------:R-:W-:Y:S01]  /*13720*/  BPT.TRAP 0x1 ;  /* 0x000000040000795c */ /* 0x000fe20000300000 */
.L_x_561:
[----:B------:R-:W5:Y:S02]  /*13730*/  SYNCS.PHASECHK.TRANS64.TRYWAIT P1, [UR13+0x68], R4 ;  /* 0x00006804ff0075a7 */ /* 0x000f64000802014d */
[----:B-----5:R-:W-:Y:S05]  /*13740*/  @!P1 BRA `(.L_x_562) ;  /* 0x00000020004c9947 */ /* 0x020fea0003800000 */
.L_x_623:
        /* <DEDUP_REMOVED lines=13> */
.L_x_565:
[----:B--234-:R-:W1:Y:S02]  /*13820*/  LDC R5, c[0x0][0x800] ;  /* 0x00020000ff057b82 */ /* 0x01ce640000000800 */
[----:B-1----:R1:W-:Y:S02]  /*13830*/  SYNCS.ARRIVE.TRANS64.RED.A0TR RZ, [UR13+0x48], R5 ;  /* 0x00004805ffff79a7 */ /* 0x0023e4000830040d */
.L_x_564:
[----:B------:R-:W-:Y:S05]  /*13840*/  BSYNC B0 ;  /* 0x0000000000007941 */ /* 0x000fea0003800000 */
.L_x_563:
[----:B------:R-:W-:Y:S05]  /*13850*/  @!P2 BRA `(.L_x_566) ;  /* 0x000000000004a947 */ /* 0x000fea0003800000 */
[----:B------:R-:W-:Y:S01]  /*13860*/  BPT.TRAP 0x1 ;  /* 0x000000040000795c */ /* 0x000fe20000300000 */
.L_x_566:
[----:B------:R-:W-:Y:S01]  /*13870*/  SYNCS.ARRIVE.TRANS64.RED.A1T0 RZ, [UR20], RZ ;  /* 0x000000ffffff79a7 */ /* 0x000fe20008100414 */
[----:B------:R-:W-:Y:S01]  /*13880*/  UIADD3 UR18, UR18, 0x60, URZ ;  /* 0x0000006012127890 */ /* 0x000fe2000fffe03f */
[----:B------:R-:W-:Y:S11]  /*13890*/  @!P2 BRA `(.L_x_567) ;  /* 0x000000000004a947 */ /* 0x000ff60003800000 */
[----:B------:R-:W-:Y:S01]  /*138a0*/  BPT.TRAP 0x1 ;  /* 0x000000040000795c */ /* 0x000fe20000300000 */
.L_x_567:
[----:B------:R-:W5:Y:S02]  /*138b0*/  SYNCS.PHASECHK.TRANS64.TRYWAIT P1, [UR13+0x70], R4 ;  /* 0x00007004ff0075a7 */ /* 0x000f64000802014d */
[----:B-----5:R-:W-:Y:S05]  /*138c0*/  @!P1 BRA `(.L_x_568) ;  /* 0x0000002000049947 */ /* 0x020fea0003800000 */
.L_x_624:
[----:B------:R-:W-:Y:S04]  /*138d0*/  BSSY B0, `(.L_x_569) ;  /* 0x000000d000007945 */ /* 0x000fe80003800000 */
[----:B------:R-:W-:Y:S05]  /*138e0*/  @!P0 BRA `(.L_x_570) ;  /* 0x00000000002c8947 */ /* 0x000fea0003800000 */
[----:B------:R-:W-:Y:S01]  /*138f0*/  R2UR UR20, R3 ;  /* 0x00000000031472ca */ /* 0x000fe200000e0000 */
[----:B------:R-:W-:Y:S02]  /*13900*/  UIADD3 UR10, UP0, UR22, 0x3f0, URZ ;  /* 0x000003f0160a7890 */ /* 0x000fe4000ff1e03f */
[----:B------:R-:W-:Y:S02]  /*13910*/  UIADD3 UR16, UR13, 0x4200, URZ ;  /* 0x000042000d107890 */ /* 0x000fe4000fffe03f */
[----:B------:R-:W-:Y:S01]  /*13920*/  UIADD3.X UR11, URZ, UR23, URZ, UP0, !UPT ;  /* 0x000000173f0b7290 */ /* 0x000fe200087fe43f */
[----:B------:R-:W-:Y:S01]  /*13930*/  UMOV UR24, 0x0 ;  /* 0x0000000000187882 */ /* 0x000fe20000000000 */
[----:B------:R-:W-:-:S07]  /*13940*/  UMOV UR25, 0x10000000 ;  /* 0x1000000000197882 */ /* 0x000fce0000000000 */
[----:B------:R1:W-:Y:S02]  /*13950*/  UTMALDG.3D [UR16], [UR10], desc[UR24] ;  /* 0x000018100a0075b4 */ /* 0x0003e40008011000 */
[----:B-1----:R-:W-:Y:S05]  /*13960*/  @!P2 BRA `(.L_x_571) ;  /* 0x000000000004a947 */ /* 0x002fea0003800000 */
[----:B------:R-:W-:Y:S01]  /*13970*/  BPT.TRAP 0x1 ;  /* 0x000000040000795c */ /* 0x000fe20000300000 */
.L_x_571:
[----:B--234-:R-:W1:Y:S02]  /*13980*/  LDC R5, c[0x0][0x800] ;  /* 0x00020000ff057b82 */ /* 0x01ce640000000800 */
[----:B-1----:R1:W-:Y:S02]  /*13990*/  SYNCS.ARRIVE.TRANS64.RED.A0TR RZ, [UR13+0x50], R5 ;  /* 0x00005005ffff79a7 */ /* 0x0023e4000830040d */
.L_x_570:
[----:B------:R-:W-:Y:S05]  /*139a0*/  BSYNC B0 ;  /* 0x0000000000007941 */ /* 0x000fea0003800000 */
.L_x_569:
[----:B------:R-:W-:Y:S05]  /*139b0*/  @!P2 BRA `(.L_x_572) ;  /* 0x000000000004a947 */ /* 0x000fea0003800000 */
[----:B------:R-:W-:Y:S01]  /*139c0*/  BPT.TRAP 0x1 ;  /* 0x000000040000795c */ /* 0x000fe20000300000 */
.L_x_572:
[----:B------:R-:W-:Y:S01]  /*139d0*/  SYNCS.ARRIVE.TRANS64.RED.A1T0 RZ, [UR21], RZ ;  /* 0x000000ffffff79a7 */ /* 0x000fe20008100415 */
[----:B------:R-:W-:Y:S05]  /*139e0*/  @!P2 BRA `(.L_x_573) ;  /* 0x000000000004a947 */ /* 0x000fea0003800000 */
[----:B------:R-:W-:Y:S01]  /*139f0*/  BPT.TRAP 0x1 ;  /* 0x000000040000795c */ /* 0x000fe20000300000 */
.L_x_573:
[----:B------:R-:W5:Y:S02]  /*13a00*/  SYNCS.PHASECHK.TRANS64.TRYWAIT P1, [UR13+0x78], R4 ;  /* 0x00007804ff0075a7 */ /* 0x000f64000802014d */
[----:B-----5:R-:W-:Y:S05]  /*13a10*/  @!P1 BRA `(.L_x_574) ;  /* 0x0000001c00c89947 */ /* 0x020fea0003800000 */
.L_x_625:
        /* <DEDUP_REMOVED lines=13> */
.L_x_577:
[----:B------:R-:W1:Y:S02]  /*13af0*/  LDC R3, c[0x0][0x800] ;  /* 0x00020000ff037b82 */ /* 0x000e640000000800 */
[----:B-1----:R1:W-:Y:S02]  /*13b00*/  SYNCS.ARRIVE.TRANS64.RED.A0TR RZ, [UR13+0x58], R3 ;  /* 0x00005803ffff79a7 */ /* 0x0023e4000830040d */
.L_x_576:
[----:B------:R-:W-:Y:S05]  /*13b10*/  BSYNC B0 ;  /* 0x0000000000007941 */ /* 0x000fea0003800000 */
.L_x_575:
[----:B------:R-:W-:Y:S05]  /*13b20*/  @!P2 BRA `(.L_x_578) ;  /* 0x000000000004a947 */ /* 0x000fea0003800000 */
[----:B------:R-:W-:Y:S01]  /*13b30*/  BPT.TRAP 0x1 ;  /* 0x000000040000795c */ /* 0x000fe20000300000 */
.L_x_578:
[----:B------:R-:W-:Y:S01]  /*13b40*/  IADD3 R2, P0, R2, UR40, RZ ;  /* 0x0000002802027c10 */ /* 0x000fe2000ff1e0ff */
[----:B------:R-:W-:Y:S01]  /*13b50*/  SYNCS.ARRIVE.TRANS64.RED.A1T0 RZ, [UR29], RZ ;  /* 0x000000ffffff79a7 */ /* 0x000fe2000810041d */
[----:B-1----:R-:W-:Y:S02]  /*13b60*/  PRMT R4, RZ, 0x7610, R4 ;  /* 0x00007610ff047816 */ /* 0x002fe40000000004 */
[----:B------:R-:W-:Y:S02]  /*13b70*/  IADD3.X R16, R16, UR38, RZ, P0, !PT ;  /* 0x0000002610107c10 */ /* 0x000fe400087fe4ff */
[----:B------:R-:W-:Y:S02]  /*13b80*/  ISETP.GE.U32.AND P0, PT, R2, UR14, PT ;  /* 0x0000000e02007c0c */ /* 0x000fe4000bf06070 */
[----:B------:R-:W-:Y:S02]  /*13b90*/  MOV R7, 0xffffffff ;  /* 0xffffffff00077802 */ /* 0x000fe40000000f00 */
[----:B------:R-:W-:-:S02]  /*13ba0*/  ISETP.GE.U32.AND.EX P0, PT, R16, UR15, PT, P0 ;  /* 0x0000000f10007c0c */ /* 0x000fc4000bf06100 */
[----:B------:R-:W-:Y:S02]  /*13bb0*/  MOV R6, 0xffffffff ;  /* 0xffffffff00067802 */ /* 0x000fe40000000f00 */
[----:B------:R-:W-:-:S09]  /*13bc0*/  MOV R3, 0xffffffff ;  /* 0xffffffff00037802 */ /* 0x000fd20000000f00 */
[----:B------:R-:W-:Y:S05]  /*13bd0*/  @P0 BRA `(.L_x_579) ;  /* 0x00000004005c0947 */ /* 0x000fea0003800000 */
[----:B------:R-:W1:Y:S01]  /*13be0*/  S2R R17, SR_CTAID.X ;  /* 0x0000000000117919 */ /* 0x000e620000002500 */
[----:B------:R-:W5:Y:S01]  /*13bf0*/  LDC.64 R14, c[0x0][0x8d0] ;  /* 0x00023400ff0e7b82 */ /* 0x000f620000000a00 */
[----:B------:R-:W-:Y:S01]  /*13c00*/  ULDC UR8, c[0x0][0x150] ;  /* 0x0000540000087ab9 */ /* 0x000fe20000000800 */
[----:B------:R-:W-:Y:S01]  /*13c10*/  MOV R7, R2 ;  /* 0x0000000200077202 */ /* 0x000fe20000000f00 */
[----:B------:R-:W2:Y:S01]  /*13c20*/  S2R R3, SR_CTAID.Y ;  /* 0x0000000000037919 */ /* 0x000ea20000002600 */
[----:B------:R-:W-:-:S04]  /*13c30*/  IMAD.MOV.U32 R21, RZ, RZ, R16 ;  /* 0x000000ffff157224 */ /* 0x000fc800078e0010 */
[----:B------:R-:W2:Y:S08]  /*13c40*/  LDC R20, c[0x0][0x144] ;  /* 0x00005100ff147b82 */ /* 0x000eb00000000800 */
[----:B------:R-:W3:Y:S01]  /*13c50*/  LDC R18, c[0x0][0x8d8] ;  /* 0x00023600ff127b82 */ /* 0x000ee20000000800 */
[----:B-----5:R-:W-:-:S04]  /*13c60*/  ISETP.NE.U32.AND P0, PT, R14, RZ, PT ;  /* 0x000000ff0e00720c */ /* 0x020fc80003f05070 */
[----:B------:R-:W-:Y:S02]  /*13c70*/  ISETP.NE.AND.EX P0, PT, R15, RZ, PT, P0 ;  /* 0x000000ff0f00720c */ /* 0x000fe40003f05300 */
[----:B-1----:R-:W-:Y:S02]  /*13c80*/  I2FP.F32.U32 R4, R17 ;  /* 0x0000001100047245 */ /* 0x002fe40000201000 */
[----:B--2---:R-:W-:-:S03]  /*13c90*/  I2FP.F32.U32 R23, R3 ;  /* 0x0000000300177245 */ /* 0x004fc60000201000 */
[----:B------:R-:W-:-:S04]  /*13ca0*/  FMUL R4, R4, UR8 ;  /* 0x0000000804047c20 */ /* 0x000fc80008400000 */
[----:B------:R1:W2:Y:S02]  /*13cb0*/  F2I.U32.TRUNC.NTZ R13, R4 ;  /* 0x00000004000d7305 */ /* 0x0002a4000020f000 */
[----:B---3--:R-:W-:Y:S05]  /*13cc0*/  @!P0 BRA `(.L_x_580) ;  /* 0x0000000000308947 */ /* 0x008fea0003800000 */
[----:B----4-:R-:W3:Y:S02]  /*13cd0*/  LDC R5, c[0x0][0x8dc] ;  /* 0x00023700ff057b82 */ /* 0x010ee40000000800 */
[----:B---3--:R-:W-:-:S04]  /*13ce0*/  IADD3 R5, P0, R2, R5, RZ ;  /* 0x0000000502057210 */ /* 0x008fc80007f1e0ff */
[----:B------:R-:W-:-:S05]  /*13cf0*/  IADD3.X R21, RZ, R16, RZ, P0, !PT ;  /* 0x00000010ff157210 */ /* 0x000fca00007fe4ff */
[----:B------:R-:W-:-:S04]  /*13d00*/  IMAD.WIDE.U32 R6, R21, R14, RZ ;  /* 0x0000000e15067225 */ /* 0x000fc800078e00ff */
[----:B------:R-:W-:-:S04]  /*13d10*/  IMAD.WIDE.U32 R6, P0, R5, R15, R6 ;  /* 0x0000000f05067225 */ /* 0x000fc80007800006 */
[----:B-1----:R-:W-:Y:S01]  /*13d20*/  IMAD.WIDE.U32 R4, R5, R14, RZ ;  /* 0x0000000e05047225 */ /* 0x002fe200078e00ff */
[----:B------:R-:W-:-:S04]  /*13d30*/  MOV R4, R7 ;  /* 0x0000000700047202 */ /* 0x000fc80000000f00 */
[----:B------:R-:W-:Y:S02]  /*13d40*/  IADD3 RZ, P1, R5, R6, RZ ;  /* 0x0000000605ff7210 */ /* 0x000fe40007f3e0ff */
[----:B------:R-:W-:-:S03]  /*13d50*/  IADD3.X R5, RZ, RZ, RZ, P0, !PT ;  /* 0x000000ffff057210 */ /* 0x000fc600007fe4ff */
[----:B------:R-:W-:-:S04]  /*13d60*/  IMAD.WIDE.U32.X R4, R21, R15, R4, P1 ;  /* 0x0000000f15047225 */ /* 0x000fc800008e0404 */
[----:B------:R-:W-:Y:S01]  /*13d70*/  IMAD.MOV.U32 R21, RZ, RZ, R5 ;  /* 0x000000ffff157224 */ /* 0x000fe200078e0005 */
[----:B------:R-:W-:-:S07]  /*13d80*/  MOV R7, R4 ;  /* 0x0000000400077202 */ /* 0x000fce0000000f00 */
.L_x_580:
[----:B------:R-:W-:Y:S01]  /*13d90*/  ULDC UR8, c[0x0][0x154] ;  /* 0x0000550000087ab9 */ /* 0x000fe20000000800 */
[----:B------:R-:W3:Y:S01]  /*13da0*/  LDC R14, c[0x0][0x148] ;  /* 0x00005200ff0e7b82 */ /* 0x000ee20000000800 */
[----:B------:R-:W-:Y:S01]  /*13db0*/  FMUL R23, R23, UR8 ;  /* 0x0000000817177c20 */ /* 0x000fe20008400000 */
[----:B------:R-:W-:Y:S02]  /*13dc0*/  ISETP.NE.AND P2, PT, R22, 0x1, PT ;  /* 0x000000011600780c */ /* 0x000fe40003f45270 */
[----:B--2---:R-:W-:Y:S02]  /*13dd0*/  IADD3 R6, -R13, RZ, RZ ;  /* 0x000000ff0d067210 */ /* 0x004fe40007ffe1ff */
[----:B------:R-:W-:Y:S01]  /*13de0*/  SHF.R.U64 R13, R7, R18, R21 ;  /* 0x00000012070d7219 */ /* 0x000fe20000001215 */
[----:B------:R-:W2:Y:S01]  /*13df0*/  F2I.U32.TRUNC.NTZ R23, R23 ;  /* 0x0000001700177305 */ /* 0x000ea2000020f000 */
[----:B-1--4-:R-:W1:Y:S01]  /*13e00*/  LDC.64 R4, c[0x0][0x8c8] ;  /* 0x00023200ff047b82 */ /* 0x012e620000000a00 */
[----:B------:R-:W-:Y:S01]  /*13e10*/  IMAD R17, R20, R6, R17 ;  /* 0x0000000614117224 */ /* 0x000fe200078e0211 */
[----:B------:R-:W-:-:S02]  /*13e20*/  SHF.R.U32.HI R18, RZ, R18, R21 ;  /* 0x00000012ff127219 */ /* 0x000fc40000011615 */
[----:B------:R-:W-:-:S04]  /*13e30*/  IADD3 R21, P0, RZ, -R13, RZ ;  /* 0x8000000dff157210 */ /* 0x000fc80007f1e0ff */
[----:B------:R-:W4:Y:S01]  /*13e40*/  LDC R20, c[0x0][0x8c0] ;  /* 0x00023000ff147b82 */ /* 0x000f220000000800 */
[----:B------:R-:W-:Y:S02]  /*13e50*/  IADD3.X R7, RZ, ~R18, RZ, P0, !PT ;  /* 0x80000012ff077210 */ /* 0x000fe400007fe4ff */
[----:B--2---:R-:W-:-:S05]  /*13e60*/  IADD3 R15, -R23, RZ, RZ ;  /* 0x000000ff170f7210 */ /* 0x004fca0007ffe1ff */
[----:B------:R-:W2:Y:S01]  /*13e70*/  LDC R23, c[0x0][0x8b0] ;  /* 0x00022c00ff177b82 */ /* 0x000ea20000000800 */
[----:B---3--:R-:W-:Y:S01]  /*13e80*/  @P2 IMAD R17, R14, R15, R3 ;  /* 0x0000000f0e112224 */ /* 0x008fe200078e0203 */
[----:B------:R-:W-:-:S06]  /*13e90*/  MOV R3, R16 ;  /* 0x0000001000037202 */ /* 0x000fcc0000000f00 */
[----:B------:R-:W3:Y:S01]  /*13ea0*/  LDC.64 R14, c[0x0][0x8e8] ;  /* 0x00023a00ff0e7b82 */ /* 0x000ee20000000a00 */
[----:B-1----:R-:W-:-:S04]  /*13eb0*/  IMAD R6, R7, R4, RZ ;  /* 0x0000000407067224 */ /* 0x002fc800078e02ff */
[C---:B------:R-:W-:Y:S02]  /*13ec0*/  IMAD R7, R21.reuse, R5, R6 ;  /* 0x0000000515077224 */ /* 0x040fe400078e0206 */
[----:B------:R-:W-:Y:S01]  /*13ed0*/  IMAD.WIDE.U32 R4, R21, R4, R2 ;  /* 0x0000000415047225 */ /* 0x000fe200078e0002 */
[----:B------:R-:W1:Y:S03]  /*13ee0*/  LDC R6, c[0x0][0x900] ;  /* 0x00024000ff067b82 */ /* 0x000e660000000800 */
[----:B------:R-:W-:-:S05]  /*13ef0*/  IMAD.IADD R3, R5, 0x1, R7 ;  /* 0x0000000105037824 */ /* 0x000fca00078e0207 */
[-CC-:B----4-:R-:W-:Y:S01]  /*13f00*/  SHF.R.U64 R21, R4, R20.reuse, R3.reuse ;  /* 0x0000001404157219 */ /* 0x190fe20000001203 */
[----:B------:R-:W4:Y:S01]  /*13f10*/  LDC R25, c[0x0][0x8f0] ;  /* 0x00023c00ff197b82 */ /* 0x000f220000000800 */
[----:B------:R-:W-:-:S04]  /*13f20*/  SHF.R.U32.HI R4, RZ, R20, R3 ;  /* 0x00000014ff047219 */ /* 0x000fc80000011603 */
[-CC-:B--2---:R-:W-:Y:S02]  /*13f30*/  SHF.R.U64 R24, R21, R23.reuse, R4.reuse ;  /* 0x0000001715187219 */ /* 0x184fe40000001204 */
[----:B---3--:R-:W-:Y:S01]  /*13f40*/  ISETP.NE.U32.AND P0, PT, R14, RZ, PT ;  /* 0x000000ff0e00720c */ /* 0x008fe20003f05070 */
[----:B------:R-:W2:Y:S01]  /*13f50*/  LDC R20, c[0x0][0x8e0] ;  /* 0x00023800ff147b82 */ /* 0x000ea20000000800 */
[----:B------:R-:W-:Y:S02]  /*13f60*/  SHF.R.U32.HI R5, RZ, R23, R4 ;  /* 0x00000017ff057219 */ /* 0x000fe40000011604 */
[----:B------:R-:W-:Y:S02]  /*13f70*/  ISETP.NE.AND.EX P0, PT, R15, RZ, PT, P0 ;  /* 0x000000ff0f00720c */ /* 0x000fe40003f05300 */
[----:B-1----:R-:W-:-:S03]  /*13f80*/  SHF.R.U64 R23, R24, R6, R5 ;  /* 0x0000000618177219 */ /* 0x002fc60000001205 */
[----:B------:R-:W1:Y:S01]  /*13f90*/  LDC R18, c[0x0][0x8b8] ;  /* 0x00022e00ff127b82 */ /* 0x000e620000000800 */
[----:B------:R-:W-:Y:S02]  /*13fa0*/  SHF.R.U32.HI R27, RZ, R6, R5 ;  /* 0x00000006ff1b7219 */ /* 0x000fe40000011605 */
[----:B------:R-:W-:Y:S02]  /*13fb0*/  MOV R4, R23 ;  /* 0x0000001700047202 */ /* 0x000fe40000000f00 */
[----:B------:R-:W-:-:S03]  /*13fc0*/  MOV R5, R27 ;  /* 0x0000001b00057202 */ /* 0x000fc60000000f00 */
[----:B------:R-:W3:Y:S01]  /*13fd0*/  LDC R3, c[0x0][0x8a8] ;  /* 0x00022a00ff037b82 */ /* 0x000ee20000000800 */
[----:B----4-:R-:W-:Y:S05]  /*13fe0*/  @!P0 BRA `(.L_x_581) ;  /* 0x0000000000288947 */ /* 0x010fea0003800000 */
[----:B------:R-:W4:Y:S02]  /*13ff0*/  LDC R4, c[0x0][0x8f4] ;  /* 0x00023d00ff047b82 */ /* 0x000f240000000800 */
[----:B----4-:R-:W-:-:S04]  /*14000*/  IADD3 R5, P0, R23, R4, RZ ;  /* 0x0000000417057210 */ /* 0x010fc80007f1e0ff */
[----:B------:R-:W-:-:S05]  /*14010*/  IADD3.X R27, RZ, R27, RZ, P0, !PT ;  /* 0x0000001bff1b7210 */ /* 0x000fca00007fe4ff */
[----:B------:R-:W-:-:S04]  /*14020*/  IMAD.WIDE.U32 R6, R27, R14, RZ ;  /* 0x0000000e1b067225 */ /* 0x000fc800078e00ff */
[----:B------:R-:W-:-:S04]  /*14030*/  IMAD.WIDE.U32 R6, P0, R5, R15, R6 ;  /* 0x0000000f05067225 */ /* 0x000fc80007800006 */
[----:B------:R-:W-:-:S04]  /*14040*/  IMAD.WIDE.U32 R4, R5, R14, RZ ;  /* 0x0000000e05047225 */ /* 0x000fc800078e00ff */
[----:B------:R-:W-:Y:S01]  /*14050*/  IMAD.MOV.U32 R4, RZ, RZ, R7 ;  /* 0x000000ffff047224 */ /* 0x000fe200078e0007 */
[----:B------:R-:W-:Y:S02]  /*14060*/  IADD3 RZ, P1, R5, R6, RZ ;  /* 0x0000000605ff7210 */ /* 0x000fe40007f3e0ff */
[----:B------:R-:W-:-:S03]  /*14070*/  IADD3.X R5, RZ, RZ, RZ, P0, !PT ;  /* 0x000000ffff057210 */ /* 0x000fc600007fe4ff */
[----:B------:R-:W-:-:S08]  /*14080*/  IMAD.WIDE.U32.X R4, R27, R15, R4, P1 ;  /* 0x0000000f1b047225 */ /* 0x000fd000008e0404 */
.L_x_581:
[----:B------:R-:W-:Y:S02]  /*14090*/  SHF.R.U64 R25, R4, R25, R5 ;  /* 0x0000001904197219 */ /* 0x000fe40000001205 */
[----:B------:R-:W-:Y:S02]  /*140a0*/  LOP3.LUT R5, R24, R9, RZ, 0xc0, !PT ;  /* 0x0000000918057212 */ /* 0x000fe400078ec0ff */
[----:B------:R-:W-:Y:S02]  /*140b0*/  IADD3 R4, -R25, RZ, RZ ;  /* 0x000000ff19047210 */ /* 0x000fe40007ffe1ff */
[----:B------:R-:W-:Y:S01]  /*140c0*/  LOP3.LUT R21, R21, R8, RZ, 0xc0, !PT ;  /* 0x0000000815157212 */ /* 0x000fe200078ec0ff */
[----:B------:R-:W-:Y:S02]  /*140d0*/  IMAD R5, R0, R25, R5 ;  /* 0x0000001900057224 */ /* 0x000fe400078e0205 */
[----:B--2---:R-:W-:Y:S01]  /*140e0*/  IMAD R20, R4, R20, R23 ;  /* 0x0000001404147224 */ /* 0x004fe200078e0217 */
[----:B------:R-:W-:Y:S01]  /*140f0*/  MOV R4, 0x1 ;  /* 0x0000000100047802 */ /* 0x000fe20000000f00 */
[----:B-1----:R-:W-:-:S02]  /*14100*/  IMAD R17, R5, R18, R17 ;  /* 0x0000001205117224 */ /* 0x002fc400078e0211 */
[----:B---3--:R-:W-:Y:S01]  /*14110*/  IMAD R20, R20, R3, R21 ;  /* 0x0000000314147224 */ /* 0x008fe200078e0215 */
[----:B------:R-:W-:-:S04]  /*14120*/  MOV R3, R13 ;  /* 0x0000000d00037202 */ /* 0x000fc80000000f00 */
[----:B------:R-:W-:Y:S02]  /*14130*/  SEL R6, R20, R17, !P2 ;  /* 0x0000001114067207 */ /* 0x000fe40005000000 */
[----:B------:R-:W-:-:S07]  /*14140*/  SEL R7, R17, R20, !P2 ;  /* 0x0000001411077207 */ /* 0x000fce0005000000 */
.L_x_579:
[----:B------:R-:W-:-:S13]  /*14150*/  LOP3.LUT P0, RZ, R4, 0xff, RZ, 0xc0, !PT ;  /* 0x000000ff04ff7812 */ /* 0x000fda000780c0ff */
[----:B------:R-:W-:Y:S05]  /*14160*/  @P0 BRA `(.L_x_582) ;  /* 0xffffffe800e80947 */ /* 0x000fea000383ffff */
.L_x_526:
[----:B------:R-:W-:-:S13]  /*14170*/  ELECT P0, URZ, PT ;  /* 0x00000000003f782f */ /* 0x000fda0003800000 */
[----:B------:R-:W-:Y:S05]  /*14180*/  @!P0 BRA `(.L_x_10) ;  /* 0x0000001000548947 */ /* 0x000fea0003800000 */
[----:B------:R-:W-:-:S04]  /*14190*/  LOP3.LUT R19, R19, 0x2, RZ, 0xfc, !PT ;  /* 0x0000000213137812 */ /* 0x000fc800078efcff */
[----:B------:R-:W-:-:S13]  /*141a0*/  ISETP.NE.AND P1, PT, R19, 0x3, PT ;  /* 0x000000031300780c */ /* 0x000fda0003f25270 */
[----:B------:R-:W-:Y:S05]  /*141b0*/  @!P1 BRA `(.L_x_583) ;  /* 0x0000000000049947 */ /* 0x000fea0003800000 */
[----:B------:R-:W-:Y:S01]  /*141c0*/  BPT.TRAP 0x1 ;  /* 0x000000040000795c */ /* 0x000fe20000300000 */
.L_x_583:
[----:B-1----:R-:W-:Y:S01]  /*141d0*/  MOV R0, 0x400 ;  /* 0x0000040000007802 */ /* 0x002fe20000000f00 */
[----:B------:R-:W-:Y:S01]  /*141e0*/  IMAD.MOV.U32 R2, RZ, RZ, 0x1 ;  /* 0x00000001ff027424 */ /* 0x000fe200078e00ff */
[----:B------:R-:W-:-:S04]  /*141f0*/  MOV R3, UR37 ;  /* 0x0000002500037c02 */ /* 0x000fc80008000f00 */
[----:B------:R-:W-:Y:S02]  /*14200*/  LEA R0, R3, R0, 0x18 ;  /* 0x0000000003007211 */ /* 0x000fe400078ec0ff */
[----:B------:R-:W-:-:S04]  /*14210*/  SHF.L.U32 R3, R2, 0x1f, RZ ;  /* 0x0000001f02037819 */ /* 0x000fc800000006ff */
[----:B------:R-:W1:Y:S02]  /*14220*/  SYNCS.PHASECHK.TRANS64.TRYWAIT P0, [R0+URZ+0x60], R3 ;  /* 0x00006003000075a7 */ /* 0x000e64000800017f */
[----:B-1----:R-:W-:Y:S05]  /*14230*/  @!P0 BRA `(.L_x_584) ;  /* 0x0000001400d88947 */ /* 0x002fea0003800000 */
.L_x_626:
[----:B------:R-:W-:Y:S05]  /*14240*/  @!P1 BRA `(.L_x_585) ;  /* 0x0000000000049947 */ /* 0x000fea0003800000 */
[----:B------:R-:W-:Y:S01]  /*14250*/  BPT.TRAP 0x1 ;  /* 0x000000040000795c */ /* 0x000fe20000300000 */
.L_x_585:
[----:B------:R-:W1:Y:S02]  /*14260*/  SYNCS.PHASECHK.TRANS64.TRYWAIT P0, [R0+URZ+0x68], R3 ;  /* 0x00006803000075a7 */ /* 0x000e64000800017f */
[----:B-1----:R-:W-:Y:S05]  /*14270*/  @!P0 BRA `(.L_x_586) ;  /* 0x0000001400dc8947 */ /* 0x002fea0003800000 */
.L_x_627:
[----:B------:R-:W-:Y:S05]  /*14280*/  @!P1 BRA `(.L_x_587) ;  /* 0x0000000000049947 */ /* 0x000fea0003800000 */
[----:B------:R-:W-:Y:S01]  /*14290*/  BPT.TRAP 0x1 ;  /* 0x000000040000795c */ /* 0x000fe20000300000 */
.L_x_587:
[----:B------:R-:W1:Y:S02]  /*142a0*/  SYNCS.PHASECHK.TRANS64.TRYWAIT P0, [R0+URZ+0x70], R3 ;  /* 0x00007003000075a7 */ /* 0x000e64000800017f */
[----:B-1----:R-:W-:Y:S05]  /*142b0*/  @!P0 BRA `(.L_x_588) ;  /* 0x0000001400e08947 */ /* 0x002fea0003800000 */
.L_x_628:
[----:B------:R-:W-:Y:S05]  /*142c0*/  @!P1 BRA `(.L_x_589) ;  /* 0x0000000000049947 */ /* 0x000fea0003800000 */
[----:B------:R-:W-:Y:S01]  /*142d0*/  BPT.TRAP 0x1 ;  /* 0x000000040000795c */ /* 0x000fe20000300000 */
.L_x_589:
[----:B------:R-:W-:-:S04]  /*142e0*/  MOV R3, 0x1 ;  /* 0x0000000100037802 */ /* 0x000fc80000000f00 */
[----:B------:R-:W-:-:S07]  /*142f0*/  SHF.L.U32 R3, R3, 0x1f, RZ ;  /* 0x0000001f03037819 */ /* 0x000fce00000006ff */
.L_x_590:
[----:B------:R1:W1:Y:S02]  /*14300*/  SYNCS.PHASECHK.TRANS64.TRYWAIT P0, [R0+URZ+0x78], R3 ;  /* 0x00007803000075a7 */ /* 0x000264000800017f */
[----:B-1----:R-:W-:Y:S05]  /*14310*/  @!P0 NANOSLEEP.SYNCS 0x989680 ;  /* 0x009896800000895d */ /* 0x002fea0003900000 */
[----:B------:R-:W1:Y:S02]  /*14320*/  @!P0 SYNCS.PHASECHK.TRANS64 P0, [R0+URZ+0x78], R3 ;  /* 0x00007803000085a7 */ /* 0x000e64000800007f */
[----:B-1----:R-:W-:Y:S05]  /*14330*/  @P0 BRA `(.L_x_10) ;  /* 0x0000000c00e80947 */ /* 0x002fea0003800000 */
[----:B------:R-:W-:Y:S05]  /*14340*/  BRA `(.L_x_590) ;  /* 0xfffffffc00ec7947 */ /* 0x000fea000383ffff */
.L_x_521:
[----:B------:R-:W-:Y:S02]  /*14350*/  LOP3.LUT P0, RZ, R11, 0xff, RZ, 0xc0, !PT ;  /* 0x000000ff0bff7812 */ /* 0x000fe4000780c0ff */
[----:B------:R-:W-:Y:S02]  /*14360*/  MOV R10, 0x1 ;  /* 0x00000001000a7802 */ /* 0x000fe40000000f00 */
[----:B------:R-:W-:-:S09]  /*14370*/  MOV R0, RZ ;  /* 0x000000ff00007202 */ /* 0x000fd20000000f00 */
[----:B------:R-:W-:Y:S05]  /*14380*/  @!P0 BRA `(.L_x_591) ;  /* 0x0000000c00208947 */ /* 0x000fea0003800000 */
[----:B------:R-:W1:Y:S01]  /*14390*/  LDC R0, c[0x0][0x28c] ;  /* 0x0000a300ff007b82 */ /* 0x000e620000000800 */
[C---:B------:R-:W-:Y:S01]  /*143a0*/  LOP3.LUT P2, RZ, R18.reuse, 0x7f, RZ, 0xc0, !PT ;  /* 0x0000007f12ff7812 */ /* 0x040fe2000784c0ff */
[----:B------:R-:W-:Y:S01]  /*143b0*/  ULDC UR5, c[0x0][0x900] ;  /* 0x0002400000057ab9 */ /* 0x000fe20000000800 */
[----:B------:R-:W-:Y:S01]  /*143c0*/  LOP3.LUT P0, RZ, R18, 0x1f, RZ, 0xc0, !PT ;  /* 0x0000001f12ff7812 */ /* 0x000fe2000780c0ff */
[----:B------:R-:W-:Y:S01]  /*143d0*/  UMOV UR6, 0xffffffff ;  /* 0xffffffff00067882 */ /* 0x000fe20000000000 */
[----:B------:R-:W-:Y:S01]  /*143e0*/  BSSY B0, `(.L_x_591) ;  /* 0x00000c2000007945 */ /* 0x000fe20003800000 */
[----:B------:R-:W-:Y:S01]  /*143f0*/  USHF.L.U32 UR6, UR6, UR5, URZ ;  /* 0x0000000506067299 */ /* 0x000fe2000800063f */
[----:B------:R-:W-:Y:S01]  /*14400*/  IMAD.MOV.U32 R12, RZ, RZ, 0x1 ;  /* 0x00000001ff0c7424 */ /* 0x000fe200078e00ff */
[----:B------:R-:W-:Y:S01]  /*14410*/  LOP3.LUT R18, R17, 0x2, RZ, 0xfc, !PT ;  /* 0x0000000211127812 */ /* 0x000fe200078efcff */
[----:B------:R-:W-:Y:S01]  /*14420*/  ULDC UR4, c[0x0][0x8a8] ;  /* 0x00022a0000047ab9 */ /* 0x000fe20000000800 */
[----:B------:R-:W-:Y:S01]  /*14430*/  PLOP3.LUT P0, PT, P0, P2, PT, 0x8a, 0x0 ;  /* 0x000000000000781c */ /* 0x000fe20000705172 */
[----:B------:R-:W-:Y:S01]  /*14440*/  UMOV UR7, 0x1 ;  /* 0x0000000100077882 */ /* 0x000fe20000000000 */
[----:B------:R-:W-:Y:S01]  /*14450*/  MOV R10, 0x1 ;  /* 0x00000001000a7802 */ /* 0x000fe20000000f00 */
[----:B------:R-:W-:-:S02]  /*14460*/  UIADD3 UR15, UR4, -0x1, URZ ;  /* 0xffffffff040f7890 */ /* 0x000fc4000fffe03f */
[----:B------:R-:W-:Y:S02]  /*14470*/  USHF.L.U32 UR17, UR7, UR5, URZ ;  /* 0x0000000507117299 */ /* 0x000fe4000800063f */
[----:B------:R-:W-:Y:S01]  /*14480*/  ULOP3.LUT UR16, URZ, UR6, URZ, 0x33, !UPT ;  /* 0x000000063f107292 */ /* 0x000fe2000f8e333f */
[----:B------:R-:W-:Y:S01]  /*14490*/  ULDC.64 UR20, c[0x0][0x198] ;  /* 0x0000660000147ab9 */ /* 0x000fe20000000a00 */
[----:B-1----:R-:W-:-:S04]  /*144a0*/  IADD3 R0, R0, 0x3f, RZ ;  /* 0x0000003f00007810 */ /* 0x002fc80007ffe0ff */
[----:B------:R-:W-:-:S04]  /*144b0*/  SHF.R.S32.HI R5, RZ, 0x1f, R0 ;  /* 0x0000001fff057819 */ /* 0x000fc80000011400 */
[----:B------:R-:W-:Y:S02]  /*144c0*/  LEA.HI R5, R5, R0, RZ, 0x6 ;  /* 0x0000000005057211 */ /* 0x000fe400078f30ff */
[----:B------:R-:W-:Y:S02]  /*144d0*/  MOV R0, RZ ;  /* 0x000000ff00007202 */ /* 0x000fe40000000f00 */
[----:B------:R-:W-:-:S04]  /*144e0*/  SHF.R.S32.HI R11, RZ, 0x6, R5 ;  /* 0x00000006ff0b7819 */ /* 0x000fc80000011405 */
[----:B------:R-:W-:-:S07]  /*144f0*/  IADD3 R13, R11, 0x1, RZ ;  /* 0x000000010b0d7810 */ /* 0x000fce0007ffe0ff */
.L_x_603:
[----:B------:R-:W-:-:S03]  /*14500*/  UMOV UR4, 0xffffffff ;  /* 0xffffffff00047882 */ /* 0x000fc60000000000 */
[----:B------:R-:W-:Y:S05]  /*14510*/  BRA.DIV UR4, `(.L_x_592) ;  /* 0x00000016045c7947 */ /* 0x000fea000b800000 */
[----:B------:R-:W-:-:S13]  /*14520*/  ELECT P6, URZ, PT ;  /* 0x00000000003f782f */ /* 0x000fda00038c0000 */
.L_x_631:
[----:B------:R-:W1:Y:S01]  /*14530*/  LDC R4, c[0x0][0x28c] ;  /* 0x0000a300ff047b82 */ /* 0x000e620000000800 */
[----:B------:R-:W-:Y:S01]  /*14540*/  BSSY B1, `(.L_x_593) ;  /* 0x0000037000017945 */ /* 0x000fe20003800000 */
[----:B-1----:R-:W-:-:S13]  /*14550*/  ISETP.LT.OR P6, PT, R4, 0x1, !P6 ;  /* 0x000000010400780c */ /* 0x002fda00077c1670 */
[----:B------:R-:W-:Y:S05]  /*14560*/  @P6 BRA `(.L_x_594) ;  /* 0x0000000000d06947 */ /* 0x000fea0003800000 */
[----:B------:R-:W-:Y:S01]  /*14570*/  SHF.L.U32 R9, R6, 0x7, RZ ;  /* 0x0000000706097819 */ /* 0x000fe200000006ff */
[----:B------:R-:W-:Y:S01]  /*14580*/  IMAD.SHL.U32 R14, R7, 0x100, RZ ;  /* 0x00000100070e7824 */ /* 0x000fe200078e00ff */
[----:B------:R-:W-:Y:S02]  /*14590*/  MOV R19, RZ ;  /* 0x000000ff00137202 */ /* 0x000fe40000000f00 */
[----:B------:R-:W-:Y:S02]  /*145a0*/  MOV R4, R13 ;  /* 0x0000000d00047202 */ /* 0x000fe40000000f00 */
[----:B------:R-:W-:Y:S02]  /*145b0*/  MOV R5, R10 ;  /* 0x0000000a00057202 */ /* 0x000fe40000000f00 */
[----:B------:R-:W-:-:S07]  /*145c0*/  MOV R6, R0 ;  /* 0x0000000000067202 */ /* 0x000fce0000000f00 */
.L_x_598:
[----:B------:R-:W1:Y:S01]  /*145d0*/  S2R R8, SR_CgaCtaId ;  /* 0x0000000000087919 */ /* 0x000e620000008800 */
[----:B------:R-:W-:-:S04]  /*145e0*/  MOV R7, 0x400 ;  /* 0x0000040000077802 */ /* 0x000fc80000000f00 */
[----:B-1----:R-:W-:Y:S02]  /*145f0*/  LEA R15, R8, R7, 0x18 ;  /* 0x00000007080f7211 */ /* 0x002fe400078ec0ff */
[----:B------:R-:W-:Y:S01]  /*14600*/  SHF.L.U32 R7, R5, 0x1f, RZ ;  /* 0x0000001f05077819 */ /* 0x000fe200000006ff */
[----:B------:R-:W1:Y:S02]  /*14610*/  @!P2 LDC R8, c[0x0][0x500] ;  /* 0x00014000ff08ab82 */ /* 0x000e640000000800 */
[----:B------:R-:W-:-:S04]  /*14620*/  IMAD R20, R6, 0x8, R15 ;  /* 0x0000000806147824 */ /* 0x000fc800078e020f */
[----:B------:R-:W2:Y:S02]  /*14630*/  SYNCS.PHASECHK.TRANS64.TRYWAIT P1, [R20+URZ+0x20], R7 ;  /* 0x00002007140075a7 */ /* 0x000ea4000802017f */
[----:B--2---:R-:W-:Y:S05]  /*14640*/  @!P1 BRA `(.L_x_595) ;  /* 0x0000001400309947 */ /* 0x004fea0003800000 */
.L_x_632:
[----:B--2---:R-:W-:Y:S01]  /*14650*/  PRMT R7, R18, 0x9910, RZ ;  /* 0x0000991012077816 */ /* 0x004fe200000000ff */
[----:B-1----:R1:W-:Y:S03]  /*14660*/  @!P2 SYNCS.ARRIVE.TRANS64 RZ, [R20+URZ], R8 ;  /* 0x0000000814ffa9a7 */ /* 0x0023e6000800003f */
[----:B------:R-:W-:-:S13]  /*14670*/  ISETP.NE.AND P1, PT, R7, 0x2, PT ;  /* 0x000000020700780c */ /* 0x000fda0003f25270 */
[----:B-1----:R-:W-:Y:S05]  /*14680*/  @P1 BRA `(.L_x_596) ;  /* 0x0000000000041947 */ /* 0x002fea0003800000 */
[----:B------:R-:W-:Y:S01]  /*14690*/  BPT.TRAP 0x1 ;  /* 0x000000040000795c */ /* 0x000fe20000300000 */
.L_x_596:
[----:B------:R-:W-:Y:S05]  /*146a0*/  @P0 BRA `(.L_x_597) ;  /* 0x0000000000040947 */ /* 0x000fea0003800000 */
[----:B------:R-:W-:Y:S01]  /*146b0*/  BPT.TRAP 0x1 ;  /* 0x000000040000795c */ /* 0x000fe20000300000 */
.L_x_597:
[CC--:B------:R-:W-:Y:S01]  /*146c0*/  LEA R7, R6.reuse, R15.reuse, 0xf ;  /* 0x0000000f06077211 */ /* 0x0c0fe200078e78ff */
[----:B------:R-:W-:Y:S01]  /*146d0*/  UIADD3 UR4, UP0, UR20, 0xf0, URZ ;  /* 0x000000f014047890 */ /* 0x000fe2000ff1e03f */
[----:B------:R-:W-:Y:S01]  /*146e0*/  LEA R15, R6, R15, 0xe ;  /* 0x0000000f060f7211 */ /* 0x000fe200078e70ff */
[----:B------:R-:W-:Y:S01]  /*146f0*/  UIADD3 UR22, UP1, UR20, 0x1f0, URZ ;  /* 0x000001f014167890 */ /* 0x000fe2000ff3e03f */
[----:B------:R-:W-:Y:S01]  /*14700*/  R2UR UR5, R7 ;  /* 0x00000000070572ca */ /* 0x000fe200000e0000 */
[----:B------:R-:W-:Y:S01]  /*14710*/  UMOV UR6, 0x0 ;  /* 0x0000000000067882 */ /* 0x000fe20000000000 */
[----:B------:R-:W-:Y:S01]  /*14720*/  R2UR UR8, R15 ;  /* 0x000000000f0872ca */ /* 0x000fe200000e0000 */
[----:B------:R-:W-:Y:S01]  /*14730*/  UIADD3.X UR23, URZ, UR21, URZ, UP1, !UPT ;  /* 0x000000153f177290 */ /* 0x000fe20008ffe43f */
[----:B------:R-:W-:Y:S01]  /*14740*/  R2UR UR9, R20 ;  /* 0x00000000140972ca */ /* 0x000fe200000e0000 */
[----:B------:R-:W-:Y:S01]  /*14750*/  UMOV UR7, 0x10000000 ;  /* 0x1000000000077882 */ /* 0x000fe20000000000 */
[----:B------:R-:W-:-:S02]  /*14760*/  R2UR UR11, R14 ;  /* 0x000000000e0b72ca */ /* 0x000fc400000e0000 */
[C---:B------:R-:W-:Y:S01]  /*14770*/  R2UR UR10, R19.reuse ;  /* 0x00000000130a72ca */ /* 0x040fe200000e0000 */
[----:B------:R-:W-:Y:S01]  /*14780*/  VIADD R19, R19, 0x40 ;  /* 0x0000004013137836 */ /* 0x000fe20000000000 */
[----:B------:R-:W-:Y:S02]  /*14790*/  R2UR UR12, R3 ;  /* 0x00000000030c72ca */ /* 0x000fe400000e0000 */
[----:B------:R-:W-:Y:S01]  /*147a0*/  IADD3 R4, R4, -0x1, RZ ;  /* 0xffffffff04047810 */ /* 0x000fe20007ffe0ff */
[----:B------:R-:W-:Y:S01]  /*147b0*/  UIADD3 UR13, UR5, 0x8400, URZ ;  /* 0x00008400050d7890 */ /* 0x000fe2000fffe03f */
[----:B------:R-:W-:Y:S01]  /*147c0*/  R2UR UR18, R9 ;  /* 0x00000000091272ca */ /* 0x000fe200000e0000 */
[----:B------:R-:W-:Y:S01]  /*147d0*/  UIADD3.X UR5, URZ, UR21, URZ, UP0, !UPT ;  /* 0x000000153f057290 */ /* 0x000fe200087fe43f */
[----:B------:R-:W-:Y:S01]  /*147e0*/  ISETP.GT.AND P3, PT, R4, 0x1, PT ;  /* 0x000000010400780c */ /* 0x000fe20003f64270 */
[----:B------:R-:W-:Y:S01]  /*147f0*/  UIADD3 UR14, UR8, 0x28400, URZ ;  /* 0x00028400080e7890 */ /* 0x000fe2000fffe03f */
[----:B------:R-:W-:-:S02]  /*14800*/  IADD3 R6, R6, 0x1, RZ ;  /* 0x0000000106067810 */ /* 0x000fc40007ffe0ff */
[----:B------:R-:W-:Y:S02]  /*14810*/  UMOV UR8, UR13 ;  /* 0x0000000d00087c82 */ /* 0x000fe40008000000 */
[C---:B------:R-:W-:Y:S02]  /*14820*/  ISETP.NE.AND P1, PT, R6.reuse, 0x4, PT ;  /* 0x000000040600780c */ /* 0x040fe40003f25270 */
[----:B------:R1:W-:Y:S02]  /*14830*/  UTMALDG.3D [UR8], [UR4], desc[UR6] ;  /* 0x00000608040075b4 */ /* 0x0003e40008011000 */
[----:B------:R-:W-:Y:S02]  /*14840*/  SEL R8, RZ, 0x1, P1 ;  /* 0x00000001ff087807 */ /* 0x000fe40000800000 */
[----:B------:R-:W-:Y:S02]  /*14850*/  SEL R6, R6, RZ, P1 ;  /* 0x000000ff06067207 */ /* 0x000fe40000800000 */
[----:B------:R-:W-:Y:S01]  /*14860*/  LOP3.LUT R5, R5, R8, RZ, 0x3c, !PT ;  /* 0x0000000805057212 */ /* 0x000fe200078e3cff */
[----:B-1----:R-:W-:Y:S01]  /*14870*/  UMOV UR8, UR14 ;  /* 0x0000000e00087c82 */ /* 0x002fe20008000000 */
[----:B------:R-:W-:-:S02]  /*14880*/  UMOV UR11, UR18 ;  /* 0x00000012000b7c82 */ /* 0x000fc40008000000 */
[----:B------:R1:W-:Y:S02]  /*14890*/  UTMALDG.3D [UR8], [UR22], desc[UR6] ;  /* 0x00000608160075b4 */ /* 0x0003e40008011000 */
[----:B-1----:R-:W-:Y:S05]  /*148a0*/  @P3 BRA `(.L_x_598) ;  /* 0xfffffffc00483947 */ /* 0x002fea000383ffff */
.L_x_594:
[----:B------:R-:W-:Y:S05]  /*148b0*/  BSYNC B1 ;  /* 0x0000000000017941 */ /* 0x000fea0003800000 */
.L_x_593:
[----:B------:R-:W-:Y:S01]  /*148c0*/  LOP3.LUT P3, RZ, R12, 0xff, RZ, 0xc0, !PT ;  /* 0x000000ff0cff7812 */ /* 0x000fe2000786c0ff */
[----:B------:R-:W-:Y:S01]  /*148d0*/  ULDC.64 UR4, c[0x0][0x8f8] ;  /* 0x00023e0000047ab9 */ /* 0x000fe20000000a00 */
[----:B------:R-:W-:Y:S01]  /*148e0*/  IADD3 R0, R11, R0, RZ ;  /* 0x000000000b007210 */ /* 0x000fe20007ffe0ff */
[----:B------:R-:W-:Y:S01]  /*148f0*/  BSSY B1, `(.L_x_599) ;  /* 0x000006e000017945 */ /* 0x000fe20003800000 */
[----:B------:R-:W-:Y:S02]  /*14900*/  IADD3 R2, P4, R2, UR40, RZ ;  /* 0x0000002802027c10 */ /* 0x000fe4000ff9e0ff */
[----:B------:R-:W-:Y:S02]  /*14910*/  SHF.R.U32.HI R3, RZ, 0x2, R0 ;  /* 0x00000002ff037819 */ /* 0x000fe40000011600 */
[----:B------:R-:W-:Y:S02]  /*14920*/  ISETP.GT.U32.AND P1, PT, R0, 0x3, PT ;  /* 0x000000030000780c */ /* 0x000fe40003f24070 */
[----:B------:R-:W-:-:S02]  /*14930*/  LOP3.LUT R3, R3, 0x1, RZ, 0xc0, !PT ;  /* 0x0000000103037812 */ /* 0x000fc400078ec0ff */
[----:B------:R-:W-:Y:S01]  /*14940*/  ISETP.LT.U32.AND P1, PT, R11, 0x4, P1 ;  /* 0x000000040b00780c */ /* 0x000fe20000f21070 */
[----:B------:R-:W1:Y:S01]  /*14950*/  @P3 S2R R5, SR_CgaCtaId ;  /* 0x0000000000053919 */ /* 0x000e620000008800 */
[----:B------:R-:W-:Y:S02]  /*14960*/  @P3 MOV R4, 0x400 ;  /* 0x0000040000043802 */ /* 0x000fe40000000f00 */
[----:B------:R-:W-:Y:S02]  /*14970*/  IADD3.X R16, R16, UR38, RZ, P4, !PT ;  /* 0x0000002610107c10 */ /* 0x000fe4000a7fe4ff */
[----:B------:R-:W-:Y:S02]  /*14980*/  ISETP.GE.U32.AND P4, PT, R2, UR4, PT ;  /* 0x0000000402007c0c */ /* 0x000fe4000bf86070 */
[----:B------:R-:W-:Y:S02]  /*14990*/  MOV R7, 0xffffffff ;  /* 0xffffffff00077802 */ /* 0x000fe40000000f00 */
[----:B------:R-:W-:-:S02]  /*149a0*/  MOV R6, 0xffffffff ;  /* 0xffffffff00067802 */ /* 0x000fc40000000f00 */
[----:B------:R-:W-:Y:S02]  /*149b0*/  LOP3.LUT R0, R0, 0x3, RZ, 0xc0, !PT ;  /* 0x0000000300007812 */ /* 0x000fe400078ec0ff */
[----:B------:R-:W-:Y:S02]  /*149c0*/  PRMT R12, RZ, 0x7610, R12 ;  /* 0x00007610ff0c7816 */ /* 0x000fe4000000000c */
[----:B-1----:R-:W-:-:S04]  /*149d0*/  @P3 LEA R4, R5, R4, 0x18 ;  /* 0x0000000405043211 */ /* 0x002fc800078ec0ff */
[----:B------:R1:W-:Y:S01]  /*149e0*/  @P3 SYNCS.ARRIVE.TRANS64.A1T0 RZ, [R4+URZ+0x88], RZ ;  /* 0x000088ff04ff39a7 */ /* 0x0003e2000810003f */
[----:B------:R-:W-:Y:S02]  /*149f0*/  ISETP.NE.U32.AND P3, PT, R3, 0x1, PT ;  /* 0x000000010300780c */ /* 0x000fe40003f65070 */
[----:B------:R-:W-:Y:S02]  /*14a00*/  SEL R3, RZ, 0x1, !P1 ;  /* 0x00000001ff037807 */ /* 0x000fe40004800000 */
[----:B------:R-:W-:Y:S02]  /*14a10*/  ISETP.GE.U32.AND.EX P1, PT, R16, UR5, PT, P4 ;  /* 0x0000000510007c0c */ /* 0x000fe4000bf26140 */
[----:B------:R-:W-:-:S04]  /*14a20*/  ISETP.GT.U32.AND P3, PT, R11, 0x3, !P3 ;  /* 0x000000030b00780c */ /* 0x000fc80005f64070 */
[----:B-1----:R-:W-:-:S04]  /*14a30*/  SEL R4, RZ, 0x1, !P3 ;  /* 0x00000001ff047807 */ /* 0x002fc80005800000 */
[----:B------:R-:W-:Y:S02]  /*14a40*/  LOP3.LUT R10, R4, R10, R3, 0x96, !PT ;  /* 0x0000000a040a7212 */ /* 0x000fe400078e9603 */
[----:B------:R-:W-:Y:S02]  /*14a50*/  MOV R3, 0xffffffff ;  /* 0xffffffff00037802 */ /* 0x000fe40000000f00 */
[----:B------:R-:W-:Y:S01]  /*14a60*/  PRMT R4, RZ, 0x7610, R4 ;  /* 0x00007610ff047816 */ /* 0x000fe20000000004 */
[----:B------:R-:W-:Y:S06]  /*14a70*/  @P1 BRA `(.L_x_600) ;  /* 0x0000000400541947 */ /* 0x000fec0003800000 */
[----:B------:R-:W-:Y:S01]  /*14a80*/  ULDC.64 UR4, c[0x0][0x8d0] ;  /* 0x0002340000047ab9 */ /* 0x000fe20000000a00 */
[----:B------:R-:W1:Y:S01]  /*14a90*/  S2R R15, SR_CTAID.X ;  /* 0x00000000000f7919 */ /* 0x000e620000002500 */
[----:B------:R-:W-:Y:S01]  /*14aa0*/  ISETP.NE.U32.AND P1, PT, RZ, UR4, PT ;  /* 0x00000004ff007c0c */ /* 0x000fe2000bf25070 */
[----:B------:R-:W-:Y:S01]  /*14ab0*/  ULDC UR7, c[0x0][0x8d8] ;  /* 0x0002360000077ab9 */ /* 0x000fe20000000800 */
[----:B------:R-:W-:Y:S01]  /*14ac0*/  IMAD.MOV.U32 R4, RZ, RZ, R2 ;  /* 0x000000ffff047224 */ /* 0x000fe200078e0002 */
[----:B------:R-:W2:Y:S01]  /*14ad0*/  S2R R14, SR_CTAID.Y ;  /* 0x00000000000e7919 */ /* 0x000ea20000002600 */
[----:B------:R-:W-:Y:S02]  /*14ae0*/  ISETP.NE.AND.EX P1, PT, RZ, UR5, PT, P1 ;  /* 0x00000005ff007c0c */ /* 0x000fe4000bf25310 */
[----:B------:R-:W-:-:S11]  /*14af0*/  MOV R5, R16 ;  /* 0x0000001000057202 */ /* 0x000fd60000000f00 */
[----:B------:R-:W-:Y:S05]  /*14b00*/  @!P1 BRA `(.L_x_601) ;  /* 0x0000000000289947 */ /* 0x000fea0003800000 */
[----:B------:R-:W-:Y:S02]  /*14b10*/  ULDC UR6, c[0x0][0x8dc] ;  /* 0x0002370000067ab9 */ /* 0x000fe40000000800 */
[----:B------:R-:W-:-:S04]  /*14b20*/  IADD3 R9, P1, R2, UR6, RZ ;  /* 0x0000000602097c10 */ /* 0x000fc8000ff3e0ff */
[----:B------:R-:W-:-:S05]  /*14b30*/  IADD3.X R3, RZ, R16, RZ, P1, !PT ;  /* 0x00000010ff037210 */ /* 0x000fca0000ffe4ff */
[----:B------:R-:W-:-:S04]  /*14b40*/  IMAD.WIDE.U32 R6, R3, UR4, RZ ;  /* 0x0000000403067c25 */ /* 0x000fc8000f8e00ff */
[----:B------:R-:W-:-:S04]  /*14b50*/  IMAD.WIDE.U32 R6, P1, R9, UR5, R6 ;  /* 0x0000000509067c25 */ /* 0x000fc8000f820006 */
[----:B------:R-:W-:Y:S01]  /*14b60*/  IMAD.WIDE.U32 R8, R9, UR4, RZ ;  /* 0x0000000409087c25 */ /* 0x000fe2000f8e00ff */
[----:B------:R-:W-:Y:S02]  /*14b70*/  IADD3.X R5, RZ, RZ, RZ, P1, !PT ;  /* 0x000000ffff057210 */ /* 0x000fe40000ffe4ff */
[----:B------:R-:W-:Y:S02]  /*14b80*/  MOV R4, R7 ;  /* 0x0000000700047202 */ /* 0x000fe40000000f00 */
[----:B------:R-:W-:-:S05]  /*14b90*/  IADD3 RZ, P1, R9, R6, RZ ;  /* 0x0000000609ff7210 */ /* 0x000fca0007f3e0ff */
[----:B------:R-:W-:-:S08]  /*14ba0*/  IMAD.WIDE.U32.X R4, R3, UR5, R4, P1 ;  /* 0x0000000503047c25 */ /* 0x000fd000088e0404 */
.L_x_601:
[--C-:B------:R-:W-:Y:S01]  /*14bb0*/  SHF.R.U64 R8, R4, UR7, R5.reuse ;  /* 0x0000000704087c19 */ /* 0x100fe20008001205 */
[----:B------:R-:W-:Y:S01]  /*14bc0*/  ULDC.64 UR4, c[0x0][0x8c8] ;  /* 0x0002320000047ab9 */ /* 0x000fe20000000a00 */
[----:B------:R-:W-:Y:S01]  /*14bd0*/  SHF.R.U32.HI R3, RZ, UR7, R5 ;  /* 0x00000007ff037c19 */ /* 0x000fe20008011605 */
[----:B------:R-:W-:Y:S01]  /*14be0*/  ULDC.64 UR8, c[0x0][0x8e8] ;  /* 0x00023a0000087ab9 */ /* 0x000fe20000000a00 */
[----:B------:R-:W-:Y:S01]  /*14bf0*/  IADD3 R7, P1, RZ, -R8, RZ ;  /* 0x80000008ff077210 */ /* 0x000fe20007f3e0ff */
[----:B------:R-:W3:Y:S01]  /*14c00*/  LDC R19, c[0x0][0x148] ;  /* 0x00005200ff137b82 */ /* 0x000ee20000000800 */
[----:B-1----:R-:W-:Y:S01]  /*14c10*/  I2FP.F32.U32 R9, R15 ;  /* 0x0000000f00097245 */ /* 0x002fe20000201000 */
[----:B------:R-:W-:Y:S02]  /*14c20*/  ULDC UR6, c[0x0][0x8b0] ;  /* 0x00022c0000067ab9 */ /* 0x000fe40000000800 */
[----:B------:R-:W-:Y:S01]  /*14c30*/  IMAD.X R3, RZ, RZ, ~R3, P1 ;  /* 0x000000ffff037224 */ /* 0x000fe200008e0e03 */
[----:B------:R-:W-:-:S03]  /*14c40*/  ISETP.NE.U32.AND P1, PT, RZ, UR8, PT ;  /* 0x00000008ff007c0c */ /* 0x000fc6000bf25070 */
[----:B------:R-:W-:Y:S01]  /*14c50*/  IMAD R6, R3, UR4, RZ ;  /* 0x0000000403067c24 */ /* 0x000fe2000f8e02ff */
[----:B------:R-:W-:Y:S02]  /*14c60*/  MOV R3, R16 ;  /* 0x0000001000037202 */ /* 0x000fe40000000f00 */
[----:B------:R-:W-:Y:S01]  /*14c70*/  ISETP.NE.AND.EX P1, PT, RZ, UR9, PT, P1 ;  /* 0x00000009ff007c0c */ /* 0x000fe2000bf25310 */
[----:B------:R-:W-:Y:S01]  /*14c80*/  IMAD.WIDE.U32 R4, R7, UR4, R2 ;  /* 0x0000000407047c25 */ /* 0x000fe2000f8e0002 */
[----:B------:R-:W-:-:S03]  /*14c90*/  ULDC UR4, c[0x0][0x150] ;  /* 0x0000540000047ab9 */ /* 0x000fc60000000800 */
[----:B------:R-:W-:Y:S01]  /*14ca0*/  FMUL R9, R9, UR4 ;  /* 0x0000000409097c20 */ /* 0x000fe20008400000 */
[----:B------:R-:W-:Y:S01]  /*14cb0*/  IMAD R3, R7, UR5, R6 ;  /* 0x0000000507037c24 */ /* 0x000fe2000f8e0206 */
[----:B------:R-:W-:Y:S01]  /*14cc0*/  ULDC UR4, c[0x0][0x8c0] ;  /* 0x0002300000047ab9 */ /* 0x000fe20000000800 */
[----:B------:R-:W1:Y:S01]  /*14cd0*/  LDC R6, c[0x0][0x144] ;  /* 0x00005100ff067b82 */ /* 0x000e620000000800 */
[----:B------:R-:W-:Y:S02]  /*14ce0*/  ULDC UR5, c[0x0][0x154] ;  /* 0x0000550000057ab9 */ /* 0x000fe40000000800 */
[----:B------:R-:W-:Y:S01]  /*14cf0*/  IADD3 R5, R5, R3, RZ ;  /* 0x0000000305057210 */ /* 0x000fe20007ffe0ff */
[----:B------:R-:W4:Y:S03]  /*14d00*/  F2I.U32.TRUNC.NTZ R9, R9 ;  /* 0x0000000900097305 */ /* 0x000f26000020f000 */
[----:B------:R-:W-:-:S02]  /*14d10*/  SHF.R.U64 R3, R4, UR4, R5 ;  /* 0x0000000404037c19 */ /* 0x000fc40008001205 */
[----:B--2---:R-:W-:-:S05]  /*14d20*/  I2FP.F32.U32 R4, R14 ;  /* 0x0000000e00047245 */ /* 0x004fca0000201000 */
[----:B------:R-:W-:Y:S01]  /*14d30*/  FMUL R21, R4, UR5 ;  /* 0x0000000504157c20 */ /* 0x000fe20008400000 */
[----:B------:R-:W-:Y:S01]  /*14d40*/  SHF.R.U32.HI R4, RZ, UR4, R5 ;  /* 0x00000004ff047c19 */ /* 0x000fe20008011605 */
[----:B------:R-:W-:-:S03]  /*14d50*/  ULDC UR4, c[0x0][0x900] ;  /* 0x0002400000047ab9 */ /* 0x000fc60000000800 */
[--C-:B------:R-:W-:Y:S01]  /*14d60*/  SHF.R.U32.HI R5, RZ, UR6, R4.reuse ;  /* 0x00000006ff057c19 */ /* 0x100fe20008011604 */
[----:B------:R-:W2:Y:S01]  /*14d70*/  F2I.U32.TRUNC.NTZ R21, R21 ;  /* 0x0000001500157305 */ /* 0x000ea2000020f000 */
[----:B------:R-:W-:Y:S02]  /*14d80*/  SHF.R.U64 R20, R3, UR6, R4 ;  /* 0x0000000603147c19 */ /* 0x000fe40008001204 */
[----:B----4-:R-:W-:Y:S02]  /*14d90*/  IADD3 R4, -R9, RZ, RZ ;  /* 0x000000ff09047210 */ /* 0x010fe40007ffe1ff */
[--C-:B------:R-:W-:Y:S02]  /*14da0*/  SHF.R.U32.HI R23, RZ, UR4, R5.reuse ;  /* 0x00000004ff177c19 */ /* 0x100fe40008011605 */
[----:B------:R-:W-:Y:S01]  /*14db0*/  SHF.R.U64 R9, R20, UR4, R5 ;  /* 0x0000000414097c19 */ /* 0x000fe20008001205 */
[----:B-1----:R-:W-:Y:S02]  /*14dc0*/  IMAD R15, R6, R4, R15 ;  /* 0x00000004060f7224 */ /* 0x002fe400078e020f */
[----:B------:R-:W-:Y:S01]  /*14dd0*/  IMAD.MOV.U32 R5, RZ, RZ, R23 ;  /* 0x000000ffff057224 */ /* 0x000fe200078e0017 */
[----:B------:R-:W-:Y:S01]  /*14de0*/  MOV R4, R9 ;  /* 0x0000000900047202 */ /* 0x000fe20000000f00 */
[----:B--23--:R-:W-:Y:S06]  /*14df0*/  @!P1 BRA `(.L_x_602) ;  /* 0x0000000000289947 */ /* 0x00cfec0003800000 */
[----:B------:R-:W-:Y:S02]  /*14e00*/  ULDC UR4, c[0x0][0x8f4] ;  /* 0x00023d0000047ab9 */ /* 0x000fe40000000800 */
[----:B------:R-:W-:-:S04]  /*14e10*/  IADD3 R5, P1, R9, UR4, RZ ;  /* 0x0000000409057c10 */ /* 0x000fc8000ff3e0ff */
[----:B------:R-:W-:-:S05]  /*14e20*/  IADD3.X R23, RZ, R23, RZ, P1, !PT ;  /* 0x00000017ff177210 */ /* 0x000fca0000ffe4ff */
[----:B------:R-:W-:-:S04]  /*14e30*/  IMAD.WIDE.U32 R6, R23, UR8, RZ ;  /* 0x0000000817067c25 */ /* 0x000fc8000f8e00ff */
[----:B------:R-:W-:-:S04]  /*14e40*/  IMAD.WIDE.U32 R6, P1, R5, UR9, R6 ;  /* 0x0000000905067c25 */ /* 0x000fc8000f820006 */
[----:B------:R-:W-:Y:S01]  /*14e50*/  IMAD.WIDE.U32 R4, R5, UR8, RZ ;  /* 0x0000000805047c25 */ /* 0x000fe2000f8e00ff */
[----:B------:R-:W-:-:S04]  /*14e60*/  MOV R4, R7 ;  /* 0x0000000700047202 */ /* 0x000fc80000000f00 */
[----:B------:R-:W-:Y:S02]  /*14e70*/  IADD3 RZ, P3, R5, R6, RZ ;  /* 0x0000000605ff7210 */ /* 0x000fe40007f7e0ff */
[----:B------:R-:W-:-:S03]  /*14e80*/  IADD3.X R5, RZ, RZ, RZ, P1, !PT ;  /* 0x000000ffff057210 */ /* 0x000fc60000ffe4ff */
[----:B------:R-:W-:-:S08]  /*14e90*/  IMAD.WIDE.U32.X R4, R23, UR9, R4, P3 ;  /* 0x0000000917047c25 */ /* 0x000fd000098e0404 */
.L_x_602:
[----:B------:R-:W-:Y:S01]  /*14ea0*/  ISETP.NE.AND P1, PT, R22, 0x1, PT ;  /* 0x000000011600780c */ /* 0x000fe20003f25270 */
[----:B------:R-:W-:Y:S01]  /*14eb0*/  ULDC UR4, c[0x0][0x8f0] ;  /* 0x00023c0000047ab9 */ /* 0x000fe20000000800 */
[----:B------:R-:W-:Y:S01]  /*14ec0*/  IADD3 R21, -R21, RZ, RZ ;  /* 0x000000ff15157210 */ /* 0x000fe20007ffe1ff */
[----:B------:R-:W-:Y:S01]  /*14ed0*/  ULDC UR5, c[0x0][0x8b8] ;  /* 0x00022e0000057ab9 */ /* 0x000fe20000000800 */
[----:B------:R-:W-:Y:S01]  /*14ee0*/  SHF.R.U64 R5, R4, UR4, R5 ;  /* 0x0000000404057c19 */ /* 0x000fe20008001205 */
[----:B------:R-:W-:Y:S01]  /*14ef0*/  ULDC UR4, c[0x0][0x8e0] ;  /* 0x0002380000047ab9 */ /* 0x000fe20000000800 */
[----:B------:R-:W-:-:S03]  /*14f00*/  LOP3.LUT R20, R20, UR16, RZ, 0xc0, !PT ;  /* 0x0000001014147c12 */ /* 0x000fc6000f8ec0ff */
[----:B------:R-:W-:Y:S02]  /*14f10*/  IMAD.MOV R4, RZ, RZ, -R5 ;  /* 0x000000ffff047224 */ /* 0x000fe400078e0a05 */
[----:B------:R-:W-:Y:S02]  /*14f20*/  IMAD R20, R5, UR17, R20 ;  /* 0x0000001105147c24 */ /* 0x000fe4000f8e0214 */
[----:B------:R-:W-:Y:S01]  /*14f30*/  @P1 IMAD R15, R19, R21, R14 ;  /* 0x00000015130f1224 */ /* 0x000fe200078e020e */
[----:B------:R-:W-:Y:S01]  /*14f40*/  LOP3.LUT R14, R3, UR15, RZ, 0xc0, !PT ;  /* 0x0000000f030e7c12 */ /* 0x000fe2000f8ec0ff */
[----:B------:R-:W-:Y:S01]  /*14f50*/  IMAD R9, R4, UR4, R9 ;  /* 0x0000000404097c24 */ /* 0x000fe2000f8e0209 */
[----:B------:R-:W-:Y:S01]  /*14f60*/  ULDC UR4, c[0x0][0x8a8] ;  /* 0x00022a0000047ab9 */ /* 0x000fe20000000800 */
[----:B------:R-:W-:Y:S01]  /*14f70*/  IMAD R15, R20, UR5, R15 ;  /* 0x00000005140f7c24 */ /* 0x000fe2000f8e020f */
[----:B------:R-:W-:Y:S01]  /*14f80*/  MOV R4, 0x1 ;  /* 0x0000000100047802 */ /* 0x000fe20000000f00 */
[----:B------:R-:W-:Y:S01]  /*14f90*/  IMAD R14, R9, UR4, R14 ;  /* 0x00000004090e7c24 */ /* 0x000fe2000f8e020e */
[----:B------:R-:W-:-:S04]  /*14fa0*/  MOV R3, R8 ;  /* 0x0000000800037202 */ /* 0x000fc80000000f00 */
[----:B------:R-:W-:Y:S02]  /*14fb0*/  SEL R6, R14, R15, !P1 ;  /* 0x0000000f0e067207 */ /* 0x000fe40004800000 */
[----:B------:R-:W-:-:S07]  /*14fc0*/  SEL R7, R15, R14, !P1 ;  /* 0x0000000e0f077207 */ /* 0x000fce0004800000 */
.L_x_600:
[----:B------:R-:W-:Y:S05]  /*14fd0*/  BSYNC B1 ;  /* 0x0000000000017941 */ /* 0x000fea0003800000 */
.L_x_599:
[----:B------:R-:W-:-:S13]  /*14fe0*/  LOP3.LUT P1, RZ, R4, 0xff, RZ, 0xc0, !PT ;  /* 0x000000ff04ff7812 */ /* 0x000fda000782c0ff */
[----:B------:R-:W-:Y:S05]  /*14ff0*/  @P1 BRA `(.L_x_603) ;  /* 0xfffffff400401947 */ /* 0x000fea000383ffff */
[----:B------:R-:W-:Y:S05]  /*15000*/  BSYNC B0 ;  /* 0x0000000000007941 */ /* 0x000fea0003800000 */
.L_x_591:
[----:B------:R-:W-:-:S03]  /*15010*/  UMOV UR4, 0xffffffff ;  /* 0xffffffff00047882 */ /* 0x000fc60000000000 */
[----:B------:R-:W-:Y:S05]  /*15020*/  BRA.DIV UR4, `(.L_x_604) ;  /* 0x0000000a04cc7947 */ /* 0x000fea000b800000 */
[----:B------:R-:W-:-:S13]  /*15030*/  ELECT P6, URZ, PT ;  /* 0x00000000003f782f */ /* 0x000fda00038c0000 */
.L_x_635:
[----:B------:R-:W-:Y:S05]  /*15040*/  @!P6 BRA `(.L_x_10) ;  /* 0x0000000000a4e947 */ /* 0x000fea0003800000 */
[----:B------:R-:W-:-:S04]  /*15050*/  LOP3.LUT R17, R17, 0x2, RZ, 0xfc, !PT ;  /* 0x0000000211117812 */ /* 0x000fc800078efcff */
[----:B------:R-:W-:-:S13]  /*15060*/  ISETP.NE.AND P0, PT, R17, 0x3, PT ;  /* 0x000000031100780c */ /* 0x000fda0003f05270 */
[----:B------:R-:W-:Y:S05]  /*15070*/  @!P0 BRA `(.L_x_605) ;  /* 0x0000000000048947 */ /* 0x000fea0003800000 */
[----:B------:R-:W-:Y:S01]  /*15080*/  BPT.TRAP 0x1 ;  /* 0x000000040000795c */ /* 0x000fe20000300000 */
.L_x_605:
[----:B------:R-:W1:Y:S01]  /*15090*/  S2R R3, SR_CgaCtaId ;  /* 0x0000000000037919 */ /* 0x000e620000008800 */
[----:B------:R-:W-:-:S04]  /*150a0*/  MOV R2, 0x400 ;  /* 0x0000040000027802 */ /* 0x000fc80000000f00 */
[----:B-1----:R-:W-:Y:S02]  /*150b0*/  LEA R3, R3, R2, 0x18 ;  /* 0x0000000203037211 */ /* 0x002fe400078ec0ff */
[----:B------:R-:W-:Y:S02]  /*150c0*/  SHF.L.U32 R2, R10, 0x1f, RZ ;  /* 0x0000001f0a027819 */ /* 0x000fe400000006ff */
[----:B------:R-:W-:-:S04]  /*150d0*/  IADD3 R3, R3, 0x20, RZ ;  /* 0x0000002003037810 */ /* 0x000fc80007ffe0ff */
[C---:B------:R-:W-:Y:S01]  /*150e0*/  LEA R7, R0.reuse, R3, 0x3 ;  /* 0x0000000300077211 */ /* 0x040fe200078e18ff */
[----:B------:R-:W-:-:S03]  /*150f0*/  VIADD R0, R0, 0x1 ;  /* 0x0000000100007836 */ /* 0x000fc60000000000 */
[----:B------:R-:W1:Y:S02]  /*15100*/  SYNCS.PHASECHK.TRANS64.TRYWAIT P0, [R7+URZ], R2 ;  /* 0x00000002070075a7 */ /* 0x000e64000800017f */
[----:B------:R-:W-:-:S04]  /*15110*/  ISETP.NE.AND P1, PT, R0, 0x4, PT ;  /* 0x000000040000780c */ /* 0x000fc80003f25270 */
[----:B------:R-:W-:Y:S02]  /*15120*/  SEL R5, RZ, 0x1, P1 ;  /* 0x00000001ff057807 */ /* 0x000fe40000800000 */
[----:B------:R-:W-:Y:S02]  /*15130*/  SEL R0, R0, RZ, P1 ;  /* 0x000000ff00007207 */ /* 0x000fe40000800000 */
[----:B------:R-:W-:Y:S02]  /*15140*/  LOP3.LUT R5, R10, R5, RZ, 0x3c, !PT ;  /* 0x000000050a057212 */ /* 0x000fe400078e3cff */
[----:B------:R-:W-:Y:S02]  /*15150*/  LEA R9, R0, R3, 0x3 ;  /* 0x0000000300097211 */ /* 0x000fe400078e18ff */
[----:B------:R-:W-:Y:S01]  /*15160*/  SHF.L.U32 R4, R5, 0x1f, RZ ;  /* 0x0000001f05047819 */ /* 0x000fe200000006ff */
[----:B-1----:R-:W-:Y:S06]  /*15170*/  @!P0 BRA `(.L_x_606) ;  /* 0x0000000800988947 */ /* 0x002fec0003800000 */
.L_x_636:
[----:B------:R-:W2:Y:S01]  /*15180*/  SYNCS.PHASECHK.TRANS64.TRYWAIT P0, [R9+URZ], R4 ;  /* 0x00000004090075a7 */ /* 0x000ea2000800017f */
[----:B------:R-:W-:-:S04]  /*15190*/  IADD3 R0, R0, 0x1, RZ ;  /* 0x0000000100007810 */ /* 0x000fc80007ffe0ff */
[----:B------:R-:W-:-:S04]  /*151a0*/  ISETP.NE.AND P1, PT, R0, 0x4, PT ;  /* 0x000000040000780c */ /* 0x000fc80003f25270 */
[----:B-1----:R-:W-:Y:S02]  /*151b0*/  SEL R2, RZ, 0x1, P1 ;  /* 0x00000001ff027807 */ /* 0x002fe40000800000 */
[----:B------:R-:W-:Y:S02]  /*151c0*/  SEL R0, R0, RZ, P1 ;  /* 0x000000ff00007207 */ /* 0x000fe40000800000 */
[----:B------:R-:W-:Y:S02]  /*151d0*/  LOP3.LUT R7, R5, R2, RZ, 0x3c, !PT ;  /* 0x0000000205077212 */ /* 0x000fe400078e3cff */
[----:B------:R-:W-:Y:S02]  /*151e0*/  LEA R6, R0, R3, 0x3 ;  /* 0x0000000300067211 */ /* 0x000fe400078e18ff */
[----:B------:R-:W-:Y:S01]  /*151f0*/  SHF.L.U32 R5, R7, 0x1f, RZ ;  /* 0x0000001f07057819 */ /* 0x000fe200000006ff */
[----:B--2---:R-:W-:Y:S06]  /*15200*/  @!P0 BRA `(.L_x_607) ;  /* 0x0000000800888947 */ /* 0x004fec0003800000 */
.L_x_637:
[----:B------:R-:W2:Y:S01]  /*15210*/  SYNCS.PHASECHK.TRANS64.TRYWAIT P0, [R6+URZ], R5 ;  /* 0x00000005060075a7 */ /* 0x000ea2000800017f */
[----:B------:R-:W-:-:S04]  /*15220*/  IADD3 R0, R0, 0x1, RZ ;  /* 0x0000000100007810 */ /* 0x000fc80007ffe0ff */
[----:B------:R-:W-:-:S04]  /*15230*/  ISETP.NE.AND P1, PT, R0, 0x4, PT ;  /* 0x000000040000780c */ /* 0x000fc80003f25270 */
[----:B------:R-:W-:Y:S02]  /*15240*/  SEL R2, RZ, 0x1, P1 ;  /* 0x00000001ff027807 */ /* 0x000fe40000800000 */
[----:B------:R-:W-:Y:S02]  /*15250*/  SEL R0, R0, RZ, P1 ;  /* 0x000000ff00007207 */ /* 0x000fe40000800000 */
[----:B------:R-:W-:Y:S01]  /*15260*/  LOP3.LUT R2, R7, R2, RZ, 0x3c, !PT ;  /* 0x0000000207027212 */ /* 0x000fe200078e3cff */
[----:B--2---:R-:W-:Y:S06]  /*15270*/  @!P0 BRA `(.L_x_608) ;  /* 0x0000000800808947 */ /* 0x004fec0003800000 */
.L_x_638:
[----:B------:R-:W-:Y:S01]  /*15280*/  IMAD R3, R0, 0x8, R3 ;  /* 0x0000000800037824 */ /* 0x000fe200078e0203 */
[----:B------:R-:W-:-:S07]  /*15290*/  SHF.L.U32 R0, R2, 0x1f, RZ ;  /* 0x0000001f02007819 */ /* 0x000fce00000006ff */
.L_x_609:
[----:B---3--:R3:W4:Y:S02]  /*152a0*/  SYNCS.PHASECHK.TRANS64.TRYWAIT P0, [R3+URZ], R0 ;  /* 0x00000000030075a7 */ /* 0x008724000800017f */
[----:B----4-:R-:W-:Y:S05]  /*152b0*/  @!P0 NANOSLEEP.SYNCS 0x989680 ;  /* 0x009896800000895d */ /* 0x010fea0003900000 */
[----:B------:R-:W4:Y:S02]  /*152c0*/  @!P0 SYNCS.PHASECHK.TRANS64 P0, [R3+URZ], R0 ;  /* 0x00000000030085a7 */ /* 0x000f24000800007f */
[----:B----4-:R-:W-:Y:S05]  /*152d0*/  @!P0 BRA `(.L_x_609) ;  /* 0xfffffffc00f08947 */ /* 0x010fea000383ffff */
.L_x_10:
[----:B------:R-:W-:Y:S05]  /*152e0*/  BSYNC B6 ;  /* 0x0000000000067941 */ /* 0x000fea0003800000 */
.L_x_8:
[----:B------:R-:W-:Y:S05]  /*152f0*/  EXIT ;  /* 0x000000000000794d */ /* 0x000fea0003800000 */
.L_x_23:
[----:B---3--:R3:W4:Y:S02]  /*15300*/  SYNCS.PHASECHK.TRANS64.TRYWAIT P1, [R3+URZ], R0 ;  /* 0x00000000030075a7 */ /* 0x008724000802017f */
[----:B----4-:R-:W-:Y:S05]  /*15310*/  @!P1 NANOSLEEP.SYNCS 0x989680 ;  /* 0x009896800000995d */ /* 0x010fea0003900000 */
[----:B------:R-:W4:Y:S02]  /*15320*/  @!P1 SYNCS.PHASECHK.TRANS64 P1, [R3+URZ], R0 ;  /* 0x00000000030095a7 */ /* 0x000f24000802007f */
[----:B----4-:R-:W-:Y:S05]  /*15330*/  @!P1 BRA `(.L_x_23) ;  /* 0xfffffffc00f09947 */ /* 0x010fea000383ffff */
[----:B------:R-:W-:Y:S05]  /*15340*/  BRA `(.L_x_22) ;  /* 0xfffffec000fc7947 */ /* 0x000fea000383ffff */
.L_x_28:
[----:B--2---:R-:W-:-:S04]  /*15350*/  MOV R4, UR8 ;  /* 0x0000000800047c02 */ /* 0x004fc80008000f00 */
[----:B------:R2:W3:Y:S03]  /*15360*/  SYNCS.PHASECHK.TRANS64.TRYWAIT P1, [R4+URZ], R3 ;  /* 0x00000003040075a7 */ /* 0x0004e6000802017f */
[----:B---3--:R-:W-:Y:S05]  /*15370*/  @!P1 NANOSLEEP.SYNCS 0x989680 ;  /* 0x009896800000995d */ /* 0x008fea0003900000 */
[----:B------:R-:W3:Y:S02]  /*15380*/  @!P1 SYNCS.PHASECHK.TRANS64 P1, [R4+URZ], R3 ;  /* 0x00000003040095a7 */ /* 0x000ee4000802007f */
[----:B---3--:R-:W-:Y:S05]  /*15390*/  @!P1 BRA `(.L_x_28) ;  /* 0xfffffffc00ec9947 */ /* 0x008fea000383ffff */
[----:B------:R-:W-:Y:S05]  /*153a0*/  BRA `(.L_x_27) ;  /* 0xfffffec800207947 */ /* 0x000fea000383ffff */
.L_x_49:
[----:B-1----:R-:W-:-:S04]  /*153b0*/  MOV R3, UR52 ;  /* 0x0000003400037c02 */ /* 0x002fc80008000f00 */
[----:B------:R1:W2:Y:S03]  /*153c0*/  SYNCS.PHASECHK.TRANS64.TRYWAIT P2, [R3+URZ+0x40], R0 ;  /* 0x00004000030075a7 */ /* 0x0002a6000804017f */
[----:B--2---:R-:W-:Y:S05]  /*153d0*/  @!P2 NANOSLEEP.SYNCS 0x989680 ;  /* 0x009896800000a95d */ /* 0x004fea0003900000 */
[----:B------:R-:W2:Y:S02]  /*153e0*/  @!P2 SYNCS.PHASECHK.TRANS64 P2, [R3+URZ+0x40], R0 ;  /* 0x000040000300a5a7 */ /* 0x000ea4000804007f */
[----:B--2---:R-:W-:Y:S05]  /*153f0*/  @!P2 BRA `(.L_x_49) ;  /* 0xfffffffc00eca947 */ /* 0x004fea000383ffff */
[----:B------:R-:W-:Y:S05]  /*15400*/  BRA `(.L_x_610) ;  /* 0xfffffed400287947 */ /* 0x000fea000383ffff */
.L_x_108:
[----:B-1----:R1:W2:Y:S02]  /*15410*/  SYNCS.PHASECHK.TRANS64.TRYWAIT P2, [R0+URZ+0x40], R3 ;  /* 0x00004003000075a7 */ /* 0x0022a4000804017f */
[----:B--2---:R-:W-:Y:S05]  /*15420*/  @!P2 NANOSLEEP.SYNCS 0x989680 ;  /* 0x009896800000a95d */ /* 0x004fea0003900000 */
[----:B------:R-:W2:Y:S02]  /*15430*/  @!P2 SYNCS.PHASECHK.TRANS64 P2, [R0+URZ+0x40], R3 ;  /* 0x000040030000a5a7 */ /* 0x000ea4000804007f */
[----:B--2---:R-:W-:Y:S05]  /*15440*/  @!P2 BRA `(.L_x_108) ;  /* 0xfffffffc00f0a947 */ /* 0x004fea000383ffff */
[----:B------:R-:W-:Y:S05]  /*15450*/  BRA `(.L_x_611) ;  /* 0xfffffef4000c7947 */ /* 0x000fea000383ffff */
.L_x_166:
[----:B-1----:R1:W2:Y:S02]  /*15460*/  SYNCS.PHASECHK.TRANS64.TRYWAIT P2, [R0+URZ+0x40], R3 ;  /* 0x00004003000075a7 */ /* 0x0022a4000804017f */
[----:B--2---:R-:W-:Y:S05]  /*15470*/  @!P2 NANOSLEEP.SYNCS 0x989680 ;  /* 0x009896800000a95d */ /* 0x004fea0003900000 */
[----:B------:R-:W2:Y:S02]  /*15480*/  @!P2 SYNCS.PHASECHK.TRANS64 P2, [R0+URZ+0x40], R3 ;  /* 0x000040030000a5a7 */ /* 0x000ea4000804007f */
[----:B--2---:R-:W-:Y:S05]  /*15490*/  @!P2 BRA `(.L_x_166) ;  /* 0xfffffffc00f0a947 */ /* 0x004fea000383ffff */
[----:B------:R-:W-:Y:S05]  /*154a0*/  BRA `(.L_x_612) ;  /* 0xffffff1000887947 */ /* 0x000fea000383ffff */
.L_x_224:
[----:B-1----:R1:W2:Y:S02]  /*154b0*/  SYNCS.PHASECHK.TRANS64.TRYWAIT P2, [R3+URZ+0x40], R0 ;  /* 0x00004000030075a7 */ /* 0x0022a4000804017f */
[----:B--2---:R-:W-:Y:S05]  /*154c0*/  @!P2 NANOSLEEP.SYNCS 0x989680 ;  /* 0x009896800000a95d */ /* 0x004fea0003900000 */
[----:B------:R-:W2:Y:S02]  /*154d0*/  @!P2 SYNCS.PHASECHK.TRANS64 P2, [R3+URZ+0x40], R0 ;  /* 0x000040000300a5a7 */ /* 0x000ea4000804007f */
[----:B--2---:R-:W-:Y:S05]  /*154e0*/  @!P2 BRA `(.L_x_224) ;  /* 0xfffffffc00f0a947 */ /* 0x004fea000383ffff */
[----:B------:R-:W-:Y:S05]  /*154f0*/  BRA `(.L_x_613) ;  /* 0xffffff3000087947 */ /* 0x000fea000383ffff */
.L_x_282:
[----:B-1----:R1:W2:Y:S02]  /*15500*/  SYNCS.PHASECHK.TRANS64.TRYWAIT P2, [R0+URZ+0x40], R3 ;  /* 0x00004003000075a7 */ /* 0x0022a4000804017f */
[----:B--2---:R-:W-:Y:S05]  /*15510*/  @!P2 NANOSLEEP.SYNCS 0x989680 ;  /* 0x009896800000a95d */ /* 0x004fea0003900000 */
[----:B------:R-:W2:Y:S02]  /*15520*/  @!P2 SYNCS.PHASECHK.TRANS64 P2, [R0+URZ+0x40], R3 ;  /* 0x000040030000a5a7 */ /* 0x000ea4000804007f */
[----:B--2---:R-:W-:Y:S05]  /*15530*/  @!P2 BRA `(.L_x_282) ;  /* 0xfffffffc00f0a947 */ /* 0x004fea000383ffff */
[----:B------:R-:W-:Y:S05]  /*15540*/  BRA `(.L_x_614) ;  /* 0xffffff4c00887947 */ /* 0x000fea000383ffff */
.L_x_340:
[----:B--2---:R2:W3:Y:S02]  /*15550*/  SYNCS.PHASECHK.TRANS64.TRYWAIT P2, [R0+URZ+0x40], R3 ;  /* 0x00004003000075a7 */ /* 0x0044e4000804017f */
[----:B---3--:R-:W-:Y:S05]  /*15560*/  @!P2 NANOSLEEP.SYNCS 0x989680 ;  /* 0x009896800000a95d */ /* 0x008fea0003900000 */
[----:B------:R-:W3:Y:S02]  /*15570*/  @!P2 SYNCS.PHASECHK.TRANS64 P2, [R0+URZ+0x40], R3 ;  /* 0x000040030000a5a7 */ /* 0x000ee4000804007f */
[----:B---3--:R-:W-:Y:S05]  /*15580*/  @!P2 BRA `(.L_x_340) ;  /* 0xfffffffc00f0a947 */ /* 0x008fea000383ffff */
[----:B------:R-:W-:Y:S05]  /*15590*/  BRA `(.L_x_615) ;  /* 0xffffff6800fc7947 */ /* 0x000fea000383ffff */
.L_x_398:
[----:B-1----:R1:W2:Y:S02]  /*155a0*/  SYNCS.PHASECHK.TRANS64.TRYWAIT P2, [R0+URZ+0x40], R3 ;  /* 0x00004003000075a7 */ /* 0x0022a4000804017f */
[----:B--2---:R-:W-:Y:S05]  /*155b0*/  @!P2 NANOSLEEP.SYNCS 0x989680 ;  /* 0x009896800000a95d */ /* 0x004fea0003900000 */
[----:B------:R-:W2:Y:S02]  /*155c0*/  @!P2 SYNCS.PHASECHK.TRANS64 P2, [R0+URZ+0x40], R3 ;  /* 0x000040030000a5a7 */ /* 0x000ea4000804007f */
[----:B--2---:R-:W-:Y:S05]  /*155d0*/  @!P2 BRA `(.L_x_398) ;  /* 0xfffffffc00f0a947 */ /* 0x004fea000383ffff */
[----:B------:R-:W-:Y:S05]  /*155e0*/  BRA `(.L_x_616) ;  /* 0xffffff8800707947 */ /* 0x000fea000383ffff */
.L_x_456:
[----:B--2---:R2:W3:Y:S02]  /*155f0*/  SYNCS.PHASECHK.TRANS64.TRYWAIT P2, [R3+URZ+0x40], R10 ;  /* 0x0000400a030075a7 */ /* 0x0044e4000804017f */
[----:B---3--:R-:W-:Y:S05]  /*15600*/  @!P2 NANOSLEEP.SYNCS 0x989680 ;  /* 0x009896800000a95d */ /* 0x008fea0003900000 */
[----:B------:R-:W3:Y:S02]  /*15610*/  @!P2 SYNCS.PHASECHK.TRANS64 P2, [R3+URZ+0x40], R10 ;  /* 0x0000400a0300a5a7 */ /* 0x000ee4000804007f */
[----:B---3--:R-:W-:Y:S05]  /*15620*/  @!P2 BRA `(.L_x_456) ;  /* 0xfffffffc00f0a947 */ /* 0x008fea000383ffff */
[----:B------:R-:W-:Y:S05]  /*15630*/  BRA `(.L_x_617) ;  /* 0xffffffa400d87947 */ /* 0x000fea000383ffff */
.L_x_523:
[----:B-1----:R-:W-:-:S04]  /*15640*/  MOV R9, UR4 ;  /* 0x0000000400097c02 */ /* 0x002fc80008000f00 */
[----:B------:R1:W2:Y:S03]  /*15650*/  SYNCS.PHASECHK.TRANS64.TRYWAIT P0, [R9+URZ+0x88], R0 ;  /* 0x00008800090075a7 */ /* 0x0002a6000800017f */
[----:B--2---:R-:W-:Y:S05]  /*15660*/  @!P0 NANOSLEEP.SYNCS 0x989680 ;  /* 0x009896800000895d */ /* 0x004fea0003900000 */
[----:B------:R-:W2:Y:S02]  /*15670*/  @!P0 SYNCS.PHASECHK.TRANS64 P0, [R9+URZ+0x88], R0 ;  /* 0x00008800090085a7 */ /* 0x000ea4000800007f */
[----:B--2---:R-:W-:Y:S05]  /*15680*/  @!P0 BRA `(.L_x_523) ;  /* 0xfffffffc00ec8947 */ /* 0x004fea000383ffff */
[----:B------:R-:W-:Y:S05]  /*15690*/  BRA `(.L_x_522) ;  /* 0xffffffd400387947 */ /* 0x000fea000383ffff */
.L_x_532:
[----:B-1----:R-:W-:-:S04]  /*156a0*/  MOV R5, UR13 ;  /* 0x0000000d00057c02 */ /* 0x002fc80008000f00 */
[----:B------:R1:W2:Y:S03]  /*156b0*/  SYNCS.PHASECHK.TRANS64.TRYWAIT P1, [R5+URZ+0x60], R4 ;  /* 0x00006004050075a7 */ /* 0x0002a6000802017f */
[----:B--2---:R-:W-:Y:S05]  /*156c0*/  @!P1 NANOSLEEP.SYNCS 0x989680 ;  /* 0x009896800000995d */ /* 0x004fea0003900000 */
[----:B------:R-:W2:Y:S02]  /*156d0*/  @!P1 SYNCS.PHASECHK.TRANS64 P1, [R5+URZ+0x60], R4 ;  /* 0x00006004050095a7 */ /* 0x000ea4000802007f */
[----:B--2---:R-:W-:Y:S05]  /*156e0*/  @!P1 BRA `(.L_x_532) ;  /* 0xfffffffc00ec9947 */ /* 0x004fea000383ffff */
[----:B------:R-:W-:Y:S05]  /*156f0*/  BRA `(.L_x_618) ;  /* 0xffffffd800207947 */ /* 0x000fea000383ffff */
.L_x_538:
[----:B-12---:R-:W-:-:S04]  /*15700*/  IMAD.U32 R5, RZ, RZ, UR13 ;  /* 0x0000000dff057e24 */ /* 0x006fc8000f8e00ff */
[----:B------:R1:W2:Y:S03]  /*15710*/  SYNCS.PHASECHK.TRANS64.TRYWAIT P1, [R5+URZ+0x68], R4 ;  /* 0x00006804050075a7 */ /* 0x0002a6000802017f */
[----:B--2---:R-:W-:Y:S05]  /*15720*/  @!P1 NANOSLEEP.SYNCS 0x989680 ;  /* 0x009896800000995d */ /* 0x004fea0003900000 */
[----:B------:R-:W2:Y:S02]  /*15730*/  @!P1 SYNCS.PHASECHK.TRANS64 P1, [R5+URZ+0x68], R4 ;  /* 0x00006804050095a7 */ /* 0x000ea4000802007f */
[----:B--2---:R-:W-:Y:S05]  /*15740*/  @!P1 BRA `(.L_x_538) ;  /* 0xfffffffc00ec9947 */ /* 0x004fea000383ffff */
[----:B------:R-:W-:Y:S05]  /*15750*/  BRA `(.L_x_619) ;  /* 0xffffffd800687947 */ /* 0x000fea000383ffff */
.L_x_544:
[----:B-123--:R-:W-:-:S04]  /*15760*/  MOV R5, UR13 ;  /* 0x0000000d00057c02 */ /* 0x00efc80008000f00 */
[----:B------:R1:W2:Y:S03]  /*15770*/  SYNCS.PHASECHK.TRANS64.TRYWAIT P1, [R5+URZ+0x70], R4 ;  /* 0x00007004050075a7 */ /* 0x0002a6000802017f */
[----:B--2---:R-:W-:Y:S05]  /*15780*/  @!P1 NANOSLEEP.SYNCS 0x989680 ;  /* 0x009896800000995d */ /* 0x004fea0003900000 */
[----:B------:R-:W2:Y:S02]  /*15790*/  @!P1 SYNCS.PHASECHK.TRANS64 P1, [R5+URZ+0x70], R4 ;  /* 0x00007004050095a7 */ /* 0x000ea4000802007f */
[----:B--2---:R-:W-:Y:S05]  /*157a0*/  @!P1 BRA `(.L_x_544) ;  /* 0xfffffffc00ec9947 */ /* 0x004fea000383ffff */
[----:B------:R-:W-:Y:S05]  /*157b0*/  BRA `(.L_x_620) ;  /* 0xffffffd800bc7947 */ /* 0x000fea000383ffff */
.L_x_550:
[----:B-1234-:R-:W-:-:S04]  /*157c0*/  MOV R5, UR13 ;  /* 0x0000000d00057c02 */ /* 0x01efc80008000f00 */
[----:B------:R1:W2:Y:S03]  /*157d0*/  SYNCS.PHASECHK.TRANS64.TRYWAIT P1, [R5+URZ+0x78], R4 ;  /* 0x00007804050075a7 */ /* 0x0002a6000802017f */
[----:B--2---:R-:W-:Y:S05]  /*157e0*/  @!P1 NANOSLEEP.SYNCS 0x989680 ;  /* 0x009896800000995d */ /* 0x004fea0003900000 */
[----:B------:R-:W2:Y:S02]  /*157f0*/  @!P1 SYNCS.PHASECHK.TRANS64 P1, [R5+URZ+0x78], R4 ;  /* 0x00007804050095a7 */ /* 0x000ea4000802007f */
[----:B--2---:R-:W-:Y:S05]  /*15800*/  @!P1 BRA `(.L_x_550) ;  /* 0xfffffffc00ec9947 */ /* 0x004fea000383ffff */
[----:B------:R-:W-:Y:S05]  /*15810*/  BRA `(.L_x_621) ;  /* 0xffffffdc00087947 */ /* 0x000fea000383ffff */
.L_x_556:
[----:B-1234-:R-:W-:-:S04]  /*15820*/  MOV R5, UR13 ;  /* 0x0000000d00057c02 */ /* 0x01efc80008000f00 */
[----:B------:R1:W2:Y:S03]  /*15830*/  SYNCS.PHASECHK.TRANS64.TRYWAIT P1, [R5+URZ+0x60], R4 ;  /* 0x00006004050075a7 */ /* 0x0002a6000802017f */
[----:B--2---:R-:W-:Y:S05]  /*15840*/  @!P1 NANOSLEEP.SYNCS 0x989680 ;  /* 0x009896800000995d */ /* 0x004fea0003900000 */
[----:B------:R-:W2:Y:S02]  /*15850*/  @!P1 SYNCS.PHASECHK.TRANS64 P1, [R5+URZ+0x60], R4 ;  /* 0x00006004050095a7 */ /* 0x000ea4000802007f */
[----:B--2---:R-:W-:Y:S05]  /*15860*/  @!P1 BRA `(.L_x_556) ;  /* 0xfffffffc00ec9947 */ /* 0x004fea000383ffff */
[----:B------:R-:W-:Y:S05]  /*15870*/  BRA `(.L_x_622) ;  /* 0xffffffdc005c7947 */ /* 0x000fea000383ffff */
.L_x_562:
[----:B-1234-:R-:W-:-:S04]  /*15880*/  MOV R5, UR13 ;  /* 0x0000000d00057c02 */ /* 0x01efc80008000f00 */
[----:B------:R1:W2:Y:S03]  /*15890*/  SYNCS.PHASECHK.TRANS64.TRYWAIT P1, [R5+URZ+0x68], R4 ;  /* 0x00006804050075a7 */ /* 0x0002a6000802017f */
[----:B--2---:R-:W-:Y:S05]  /*158a0*/  @!P1 NANOSLEEP.SYNCS 0x989680 ;  /* 0x009896800000995d */ /* 0x004fea0003900000 */
[----:B------:R-:W2:Y:S02]  /*158b0*/  @!P1 SYNCS.PHASECHK.TRANS64 P1, [R5+URZ+0x68], R4 ;  /* 0x00006804050095a7 */ /* 0x000ea4000802007f */
[----:B--2---:R-:W-:Y:S05]  /*158c0*/  @!P1 BRA `(.L_x_562) ;  /* 0xfffffffc00ec9947 */ /* 0x004fea000383ffff */
[----:B------:R-:W-:Y:S05]  /*158d0*/  BRA `(.L_x_623) ;  /* 0xffffffdc009c7947 */ /* 0x000fea000383ffff */
.L_x_568:
[----:B-1234-:R-:W-:-:S04]  /*158e0*/  IMAD.U32 R5, RZ, RZ, UR13 ;  /* 0x0000000dff057e24 */ /* 0x01efc8000f8e00ff */
[----:B------:R1:W2:Y:S03]  /*158f0*/  SYNCS.PHASECHK.TRANS64.TRYWAIT P1, [R5+URZ+0x70], R4 ;  /* 0x00007004050075a7 */ /* 0x0002a6000802017f */
[----:B--2---:R-:W-:Y:S05]  /*15900*/  @!P1 NANOSLEEP.SYNCS 0x989680 ;  /* 0x009896800000995d */ /* 0x004fea0003900000 */
[----:B------:R-:W2:Y:S02]  /*15910*/  @!P1 SYNCS.PHASECHK.TRANS64 P1, [R5+URZ+0x70], R4 ;  /* 0x00007004050095a7 */ /* 0x000ea4000802007f */
[----:B--2---:R-:W-:Y:S05]  /*15920*/  @!P1 BRA `(.L_x_568) ;  /* 0xfffffffc00ec9947 */ /* 0x004fea000383ffff */
[----:B------:R-:W-:Y:S05]  /*15930*/  BRA `(.L_x_624) ;  /* 0xffffffdc00e47947 */ /* 0x000fea000383ffff */
.L_x_574:
[----:B-1234-:R-:W-:-:S04]  /*15940*/  MOV R5, UR13 ;  /* 0x0000000d00057c02 */ /* 0x01efc80008000f00 */
[----:B------:R1:W2:Y:S03]  /*15950*/  SYNCS.PHASECHK.TRANS64.TRYWAIT P1, [R5+URZ+0x78], R4 ;  /* 0x00007804050075a7 */ /* 0x0002a6000802017f */
[----:B--2---:R-:W-:Y:S05]  /*15960*/  @!P1 NANOSLEEP.SYNCS 0x989680 ;  /* 0x009896800000995d */ /* 0x004fea0003900000 */
[----:B------:R-:W2:Y:S02]  /*15970*/  @!P1 SYNCS.PHASECHK.TRANS64 P1, [R5+URZ+0x78], R4 ;  /* 0x00007804050095a7 */ /* 0x000ea4000802007f */
[----:B--2---:R-:W-:Y:S05]  /*15980*/  @!P1 BRA `(.L_x_574) ;  /* 0xfffffffc00ec9947 */ /* 0x004fea000383ffff */
[----:B------:R-:W-:Y:S05]  /*15990*/  BRA `(.L_x_625) ;  /* 0xffffffe000207947 */ /* 0x000fea000383ffff */
.L_x_584:
[----:B------:R1:W1:Y:S02]  /*159a0*/  SYNCS.PHASECHK.TRANS64.TRYWAIT P0, [R0+URZ+0x60], R3 ;  /* 0x00006003000075a7 */ /* 0x000264000800017f */
[----:B-1----:R-:W-:Y:S05]  /*159b0*/  @!P0 NANOSLEEP.SYNCS 0x989680 ;  /* 0x009896800000895d */ /* 0x002fea0003900000 */
[----:B------:R-:W1:Y:S02]  /*159c0*/  @!P0 SYNCS.PHASECHK.TRANS64 P0, [R0+URZ+0x60], R3 ;  /* 0x00006003000085a7 */ /* 0x000e64000800007f */
[----:B-1----:R-:W-:Y:S05]  /*159d0*/  @!P0 BRA `(.L_x_584) ;  /* 0xfffffffc00f08947 */ /* 0x002fea000383ffff */
[----:B------:R-:W-:Y:S05]  /*159e0*/  BRA `(.L_x_626) ;  /* 0xffffffe800147947 */ /* 0x000fea000383ffff */
.L_x_586:
[----:B------:R1:W1:Y:S02]  /*159f0*/  SYNCS.PHASECHK.TRANS64.TRYWAIT P0, [R0+URZ+0x68], R3 ;  /* 0x00006803000075a7 */ /* 0x000264000800017f */
[----:B-1----:R-:W-:Y:S05]  /*15a00*/  @!P0 NANOSLEEP.SYNCS 0x989680 ;  /* 0x009896800000895d */ /* 0x002fea0003900000 */
[----:B------:R-:W1:Y:S02]  /*15a10*/  @!P0 SYNCS.PHASECHK.TRANS64 P0, [R0+URZ+0x68], R3 ;  /* 0x00006803000085a7 */ /* 0x000e64000800007f */
[----:B-1----:R-:W-:Y:S05]  /*15a20*/  @!P0 BRA `(.L_x_586) ;  /* 0xfffffffc00f08947 */ /* 0x002fea000383ffff */
[----:B------:R-:W-:Y:S05]  /*15a30*/  BRA `(.L_x_627) ;  /* 0xffffffe800107947 */ /* 0x000fea000383ffff */
.L_x_588:
[----:B------:R1:W1:Y:S02]  /*15a40*/  SYNCS.PHASECHK.TRANS64.TRYWAIT P0, [R0+URZ+0x70], R3 ;  /* 0x00007003000075a7 */ /* 0x000264000800017f */
[----:B-1----:R-:W-:Y:S05]  /*15a50*/  @!P0 NANOSLEEP.SYNCS 0x989680 ;  /* 0x009896800000895d */ /* 0x002fea0003900000 */
[----:B------:R-:W1:Y:S02]  /*15a60*/  @!P0 SYNCS.PHASECHK.TRANS64 P0, [R0+URZ+0x70], R3 ;  /* 0x00007003000085a7 */ /* 0x000e64000800007f */
[----:B-1----:R-:W-:Y:S05]  /*15a70*/  @!P0 BRA `(.L_x_588) ;  /* 0xfffffffc00f08947 */ /* 0x002fea000383ffff */
[----:B------:R-:W-:Y:S05]  /*15a80*/  BRA `(.L_x_628) ;  /* 0xffffffe8000c7947 */ /* 0x000fea000383ffff */
.L_x_592:
[----:B------:R-:W-:Y:S01]  /*15a90*/  BSSY B1, `(.L_x_629) ;  /* 0x0000006000017945 */ /* 0x000fe20003800000 */
[----:B------:R-:W-:-:S07]  /*15aa0*/  MOV R15, 0xffffffff ;  /* 0xffffffff000f7802 */ /* 0x000fce0000000f00 */
[----:B------:R-:W-:Y:S05]  /*15ab0*/  WARPSYNC.COLLECTIVE R15, `(.L_x_630) ;  /* 0x000000000f0c7348 */ /* 0x000fea0003c00000 */
[----:B------:R-:W-:Y:S02]  /*15ac0*/  ELECT P6, UR62, PT ;  /* 0x00000000003e782f */ /* 0x000fe400038c0000 */
[----:B------:R-:W-:Y:S01]  /*15ad0*/  MOV R14, UR62 ;  /* 0x0000003e000e7c02 */ /* 0x000fe20008000f00 */
[----:B------:R-:W-:Y:S10]  /*15ae0*/  ENDCOLLECTIVE ;  /* 0x000000000000791b */ /* 0x000ff40003800000 */
.L_x_630:
[----:B------:R-:W-:Y:S05]  /*15af0*/  BSYNC B1 ;  /* 0x0000000000017941 */ /* 0x000fea0003800000 */
.L_x_629:
[----:B------:R-:W-:Y:S05]  /*15b00*/  BRA `(.L_x_631) ;  /* 0xffffffe800887947 */ /* 0x000fea000383ffff */
.L_x_595:
[----:B--2---:R2:W3:Y:S02]  /*15b10*/  SYNCS.PHASECHK.TRANS64.TRYWAIT P1, [R20+URZ+0x20], R7 ;  /* 0x00002007140075a7 */ /* 0x0044e4000802017f */
[----:B---3--:R-:W-:Y:S05]  /*15b20*/  @!P1 NANOSLEEP.SYNCS 0x989680 ;  /* 0x009896800000995d */ /* 0x008fea0003900000 */
[----:B------:R-:W3:Y:S02]  /*15b30*/  @!P1 SYNCS.PHASECHK.TRANS64 P1, [R20+URZ+0x20], R7 ;  /* 0x00002007140095a7 */ /* 0x000ee4000802007f */
[----:B---3--:R-:W-:Y:S05]  /*15b40*/  @!P1 BRA `(.L_x_595) ;  /* 0xfffffffc00f09947 */ /* 0x008fea000383ffff */
[----:B------:R-:W-:Y:S05]  /*15b50*/  BRA `(.L_x_632) ;  /* 0xffffffe800bc7947 */ /* 0x000fea000383ffff */
.L_x_604:
[----:B------:R-:W-:Y:S01]  /*15b60*/  BSSY B0, `(.L_x_633) ;  /* 0x0000006000007945 */ /* 0x000fe20003800000 */
[----:B------:R-:W-:-:S07]  /*15b70*/  MOV R15, 0xffffffff ;  /* 0xffffffff000f7802 */ /* 0x000fce0000000f00 */
[----:B------:R-:W-:Y:S05]  /*15b80*/  WARPSYNC.COLLECTIVE R15, `(.L_x_634) ;  /* 0x000000000f0c7348 */ /* 0x000fea0003c00000 */
[----:B------:R-:W-:Y:S02]  /*15b90*/  ELECT P6, UR62, PT ;  /* 0x00000000003e782f */ /* 0x000fe400038c0000 */
[----:B------:R-:W-:Y:S01]  /*15ba0*/  MOV R14, UR62 ;  /* 0x0000003e000e7c02 */ /* 0x000fe20008000f00 */
[----:B------:R-:W-:Y:S10]  /*15bb0*/  ENDCOLLECTIVE ;  /* 0x000000000000791b */ /* 0x000ff40003800000 */
.L_x_634:
[----:B------:R-:W-:Y:S05]  /*15bc0*/  BSYNC B0 ;  /* 0x0000000000007941 */ /* 0x000fea0003800000 */
.L_x_633:
[----:B------:R-:W-:Y:S05]  /*15bd0*/  BRA `(.L_x_635) ;  /* 0xfffffff400187947 */ /* 0x000fea000383ffff */
.L_x_606:
[----:B-1----:R1:W2:Y:S02]  /*15be0*/  SYNCS.PHASECHK.TRANS64.TRYWAIT P0, [R7+URZ], R2 ;  /* 0x00000002070075a7 */ /* 0x0022a4000800017f */
[----:B--2---:R-:W-:Y:S05]  /*15bf0*/  @!P0 NANOSLEEP.SYNCS 0x989680 ;  /* 0x009896800000895d */ /* 0x004fea0003900000 */
[----:B------:R-:W2:Y:S02]  /*15c00*/  @!P0 SYNCS.PHASECHK.TRANS64 P0, [R7+URZ], R2 ;  /* 0x00000002070085a7 */ /* 0x000ea4000800007f */
[----:B--2---:R-:W-:Y:S05]  /*15c10*/  @!P0 BRA `(.L_x_606) ;  /* 0xfffffffc00f08947 */ /* 0x004fea000383ffff */
[----:B------:R-:W-:Y:S05]  /*15c20*/  BRA `(.L_x_636) ;  /* 0xfffffff400547947 */ /* 0x000fea000383ffff */
.L_x_607:
[----:B-1----:R1:W2:Y:S02]  /*15c30*/  SYNCS.PHASECHK.TRANS64.TRYWAIT P0, [R9+URZ], R4 ;  /* 0x00000004090075a7 */ /* 0x0022a4000800017f */
[----:B--2---:R-:W-:Y:S05]  /*15c40*/  @!P0 NANOSLEEP.SYNCS 0x989680 ;  /* 0x009896800000895d */ /* 0x004fea0003900000 */
[----:B------:R-:W2:Y:S02]  /*15c50*/  @!P0 SYNCS.PHASECHK.TRANS64 P0, [R9+URZ], R4 ;  /* 0x00000004090085a7 */ /* 0x000ea4000800007f */
[----:B--2---:R-:W-:Y:S05]  /*15c60*/  @!P0 BRA `(.L_x_607) ;  /* 0xfffffffc00f08947 */ /* 0x004fea000383ffff */
[----:B------:R-:W-:Y:S05]  /*15c70*/  BRA `(.L_x_637) ;  /* 0xfffffff400647947 */ /* 0x000fea000383ffff */
.L_x_608:
[----:B--2---:R2:W3:Y:S02]  /*15c80*/  SYNCS.PHASECHK.TRANS64.TRYWAIT P0, [R6+URZ], R5 ;  /* 0x00000005060075a7 */ /* 0x0044e4000800017f */
[----:B---3--:R-:W-:Y:S05]  /*15c90*/  @!P0 NANOSLEEP.SYNCS 0x989680 ;  /* 0x009896800000895d */ /* 0x008fea0003900000 */
[----:B------:R-:W3:Y:S02]  /*15ca0*/  @!P0 SYNCS.PHASECHK.TRANS64 P0, [R6+URZ], R5 ;  /* 0x00000005060085a7 */ /* 0x000ee4000800007f */
[----:B---3--:R-:W-:Y:S05]  /*15cb0*/  @!P0 BRA `(.L_x_608) ;  /* 0xfffffffc00f08947 */ /* 0x008fea000383ffff */
[----:B------:R-:W-:Y:S05]  /*15cc0*/  BRA `(.L_x_638) ;  /* 0xfffffff4006c7947 */ /* 0x000fea000383ffff */
        .weak           $__internal_0_$__cuda_sm20_rcp_rn_f32_slowpath
        .type           $__internal_0_$__cuda_sm20_rcp_rn_f32_slowpath,@function
        .size           $__internal_0_$__cuda_sm20_rcp_rn_f32_slowpath,(.L_x_644 - $__internal_0_$__cuda_sm20_rcp_rn_f32_slowpath)
$__internal_0_$__cuda_sm20_rcp_rn_f32_slowpath:
[----:B------:R-:W-:Y:S01]  /*15cd0*/  SHF.L.U32 R3, R0, 0x1, RZ ;  /* 0x0000000100037819 */ /* 0x000fe200000006ff */
[----:B------:R-:W-:Y:S03]  /*15ce0*/  BSSY B0, `(.L_x_639) ;  /* 0x0000030000007945 */ /* 0x000fe60003800000 */
[----:B------:R-:W-:-:S04]  /*15cf0*/  SHF.R.U32.HI R3, RZ, 0x18, R3 ;  /* 0x00000018ff037819 */ /* 0x000fc80000011603 */
[----:B------:R-:W-:-:S13]  /*15d00*/  ISETP.NE.U32.AND P2, PT, R3, RZ, PT ;  /* 0x000000ff0300720c */ /* 0x000fda0003f45070 */
[----:B------:R-:W-:Y:S05]  /*15d10*/  @P2 BRA `(.L_x_640) ;  /* 0x0000000000282947 */ /* 0x000fea0003800000 */
[----:B------:R-:W-:-:S05]  /*15d20*/  IMAD.SHL.U32 R3, R0, 0x2, RZ ;  /* 0x0000000200037824 */ /* 0x000fca00078e00ff */
[----:B------:R-:W-:-:S13]  /*15d30*/  ISETP.NE.AND P2, PT, R3, RZ, PT ;  /* 0x000000ff0300720c */ /* 0x000fda0003f45270 */
[----:B------:R-:W-:Y:S01]  /*15d40*/  @P2 FFMA R6, R0, 1.84467440737095516160e+19, RZ ;  /* 0x5f80000000062823 */ /* 0x000fe200000000ff */
[----:B------:R-:W-:Y:S08]  /*15d50*/  @!P2 MUFU.RCP R5, R0 ;  /* 0x000000000005a308 */ /* 0x000ff00000001000 */
[----:B------:R-:W1:Y:S02]  /*15d60*/  @P2 MUFU.RCP R3, R6 ;  /* 0x0000000600032308 */ /* 0x000e640000001000 */
[----:B-1----:R-:W-:-:S04]  /*15d70*/  @P2 FFMA R7, R6, R3, -1 ;  /* 0xbf80000006072423 */ /* 0x002fc80000000003 */
[----:B------:R-:W-:-:S04]  /*15d80*/  @P2 FADD.FTZ R8, -R7, -RZ ;  /* 0x800000ff07082221 */ /* 0x000fc80000010100 */
[----:B------:R-:W-:-:S04]  /*15d90*/  @P2 FFMA R3, R3, R8, R3 ;  /* 0x0000000803032223 */ /* 0x000fc80000000003 */
[----:B------:R-:W-:Y:S01]  /*15da0*/  @P2 FFMA R5, R3, 1.84467440737095516160e+19, RZ ;  /* 0x5f80000003052823 */ /* 0x000fe200000000ff */
[----:B------:R-:W-:Y:S06]  /*15db0*/  BRA `(.L_x_641) ;  /* 0x0000000000887947 */ /* 0x000fec0003800000 */
.L_x_640:
[----:B------:R-:W-:-:S04]  /*15dc0*/  IADD3 R5, R3, -0xfd, RZ ;  /* 0xffffff0303057810 */ /* 0x000fc80007ffe0ff */
[----:B------:R-:W-:-:S13]  /*15dd0*/  ISETP.GT.U32.AND P2, PT, R5, 0x1, PT ;  /* 0x000000010500780c */ /* 0x000fda0003f44070 */
[----:B------:R-:W-:Y:S05]  /*15de0*/  @P2 BRA `(.L_x_642) ;  /* 0x0000000000782947 */ /* 0x000fea0003800000 */
[----:B------:R-:W-:Y:S01]  /*15df0*/  LOP3.LUT R168, R0, 0x7fffff, RZ, 0xc0, !PT ;  /* 0x007fffff00a87812 */ /* 0x000fe200078ec0ff */
[----:B------:R-:W-:Y:S01]  /*15e00*/  VIADD R3, R3, 0xffffff04 ;  /* 0xffffff0403037836 */ /* 0x000fe20000000000 */
[----:B------:R-:W-:Y:S02]  /*15e10*/  MOV R8, 0x3 ;  /* 0x0000000300087802 */ /* 0x000fe40000000f00 */
[----:B------:R-:W-:-:S04]  /*15e20*/  LOP3.LUT R168, R168, 0x3f800000, RZ, 0xfc, !PT ;  /* 0x3f800000a8a87812 */ /* 0x000fc800078efcff */
[----:B------:R-:W1:Y:S02]  /*15e30*/  MUFU.RCP R7, R168 ;  /* 0x000000a800077308 */ /* 0x000e640000001000 */
[----:B-1----:R-:W-:-:S04]  /*15e40*/  FFMA R162, R168, R7, -1 ;  /* 0xbf800000a8a27423 */ /* 0x002fc80000000007 */
[----:B------:R-:W-:-:S04]  /*15e50*/  FADD.FTZ R162, -R162, -RZ ;  /* 0x800000ffa2a27221 */ /* 0x000fc80000010100 */
[CCC-:B------:R-:W-:Y:S01]  /*15e60*/  FFMA.RM R6, R7.reuse, R162.reuse, R7.reuse ;  /* 0x000000a207067223 */ /* 0x1c0fe20000004007 */
[----:B------:R-:W-:Y:S01]  /*15e70*/  FFMA.RP R163, R7, R162, R7 ;  /* 0x000000a207a37223 */ /* 0x000fe20000008007 */
[----:B------:R-:W-:-:S03]  /*15e80*/  SHF.L.U32 R7, R8, R5, RZ ;  /* 0x0000000508077219 */ /* 0x000fc600000006ff */
[C---:B------:R-:W-:Y:S02]  /*15e90*/  LOP3.LUT R162, R6.reuse, 0x7fffff, RZ, 0xc0, !PT ;  /* 0x007fffff06a27812 */ /* 0x040fe400078ec0ff */
[----:B------:R-:W-:Y:S02]  /*15ea0*/  FSETP.NEU.FTZ.AND P2, PT, R6, R163, PT ;  /* 0x000000a30600720b */ /* 0x000fe40003f5d000 */
[----:B------:R-:W-:Y:S02]  /*15eb0*/  LOP3.LUT R6, R162, 0x800000, RZ, 0xfc, !PT ;  /* 0x00800000a2067812 */ /* 0x000fe400078efcff */
[----:B------:R-:W-:Y:S02]  /*15ec0*/  SEL R8, RZ, 0xffffffff, !P2 ;  /* 0xffffffffff087807 */ /* 0x000fe40005000000 */
[----:B------:R-:W-:Y:S02]  /*15ed0*/  LOP3.LUT R162, R7, R6, RZ, 0xc0, !PT ;  /* 0x0000000607a27212 */ /* 0x000fe400078ec0ff */
[----:B------:R-:W-:-:S02]  /*15ee0*/  IADD3 R8, -R8, RZ, RZ ;  /* 0x000000ff08087210 */ /* 0x000fc40007ffe1ff */
[-C--:B------:R-:W-:Y:S02]  /*15ef0*/  SHF.R.U32.HI R162, RZ, R5.reuse, R162 ;  /* 0x00000005ffa27219 */ /* 0x080fe400000116a2 */
[--C-:B------:R-:W-:Y:S02]  /*15f00*/  LOP3.LUT P3, RZ, R8, R5, R6.reuse, 0xf8, !PT ;  /* 0x0000000508ff7212 */ /* 0x100fe4000786f806 */
[C---:B------:R-:W-:Y:S02]  /*15f10*/  LOP3.LUT P2, RZ, R162.reuse, 0x1, RZ, 0xc0, !PT ;  /* 0x00000001a2ff7812 */ /* 0x040fe4000784c0ff */
[----:B------:R-:W-:Y:S02]  /*15f20*/  LOP3.LUT P4, RZ, R162, 0x2, RZ, 0xc0, !PT ;  /* 0x00000002a2ff7812 */ /* 0x000fe4000788c0ff */
[----:B------:R-:W-:Y:S02]  /*15f30*/  SHF.R.U32.HI R3, RZ, R3, R6 ;  /* 0x00000003ff037219 */ /* 0x000fe40000011606 */
[----:B------:R-:W-:-:S02]  /*15f40*/  PLOP3.LUT P2, PT, P2, P3, P4, 0xe0, 0x0 ;  /* 0x000000000000781c */ /* 0x000fc40001747c40 */
[----:B------:R-:W-:Y:S02]  /*15f50*/  LOP3.LUT P3, RZ, R0, 0x7fffff, RZ, 0xc0, !PT ;  /* 0x007fffff00ff7812 */ /* 0x000fe4000786c0ff */
[----:B------:R-:W-:-:S04]  /*15f60*/  SEL R5, RZ, 0x1, !P2 ;  /* 0x00000001ff057807 */ /* 0x000fc80005000000 */
[----:B------:R-:W-:-:S04]  /*15f70*/  IADD3 R5, -R5, RZ, RZ ;  /* 0x000000ff05057210 */ /* 0x000fc80007ffe1ff */
[----:B------:R-:W-:-:S13]  /*15f80*/  ISETP.GE.AND P2, PT, R5, RZ, PT ;  /* 0x000000ff0500720c */ /* 0x000fda0003f46270 */
[----:B------:R-:W-:-:S04]  /*15f90*/  @!P2 IADD3 R3, R3, 0x1, RZ ;  /* 0x000000010303a810 */ /* 0x000fc80007ffe0ff */
[----:B------:R-:W-:-:S04]  /*15fa0*/  @!P3 SHF.L.U32 R3, R3, 0x1, RZ ;  /* 0x000000010303b819 */ /* 0x000fc800000006ff */
[----:B------:R-:W-:Y:S01]  /*15fb0*/  LOP3.LUT R5, R3, 0x80000000, R0, 0xf8, !PT ;  /* 0x8000000003057812 */ /* 0x000fe200078ef800 */
[----:B------:R-:W-:Y:S06]  /*15fc0*/  BRA `(.L_x_641) ;  /* 0x0000000000047947 */ /* 0x000fec0003800000 */
.L_x_642:
[----:B------:R1:W2:Y:S02]  /*15fd0*/  MUFU.RCP R5, R0 ;  /* 0x0000000000057308 */ /* 0x0002a40000001000 */
.L_x_641:
[----:B------:R-:W-:Y:S05]  /*15fe0*/  BSYNC B0 ;  /* 0x0000000000007941 */ /* 0x000fea0003800000 */
.L_x_639:
[----:B-12---:R-:W-:Y:S02]  /*15ff0*/  MOV R0, R5 ;  /* 0x0000000500007202 */ /* 0x006fe40000000f00 */
[----:B------:R-:W-:-:S04]  /*16000*/  MOV R5, 0x0 ;  /* 0x0000000000057802 */ /* 0x000fc80000000f00 */
[----:B------:R-:W-:Y:S05]  /*16010*/  RET.REL.NODEC R4 `(_ZN7cutlass13device_kernelINS_4gemm6kernel13GemmUniversalIN4cute5tupleIJiiiiEEENS1_10collective13CollectiveMmaINS1_34MainloopSm90TmaGmmaWarpSpecializedILi4ENS5_IJNS4_1CILi1EEESB_SB_EEENS1_35KernelTmaWarpSpecializedCooperativeEEENS5_IJNSA_ILi256EEENSA_ILi128EEENSA_ILi64EEEEEENS_10bfloat16_tENS5_IJlSB_lEEESJ_SK_NS4_8TiledMMAINS4_8MMA_AtomIJNS4_4SM904GMMA28MMA_64x128x16_F32BF16BF16_SSILNSO_5MajorE0ELSQ_0ELNSO_7ScaleInE1ELSR_1EEEEEENS4_6LayoutINS5_IJNSA_ILi2EEESB_SB_EEENS5_IJSB_NSA_ILi0EEESX_EEEEENS5_IJNS4_10UnderscoreES10_S10_EEEEENS4_13SM90_TMA_LOADENS4_14ComposedLayoutINS4_7SwizzleILi3ELi4ELi3EEENS4_18smem_ptr_flag_bitsILi16EEENSU_INS5_IJNSA_ILi8EEESH_EEENS5_IJSH_SB_EEEEEEEvNS4_8identityES13_S1D_vS1E_EENS_8epilogue10collective18CollectiveEpilogueINS1G_22Sm90TmaWarpSpecializedILi4ELi2ELi16ELb1ELb0EEEJSI_NS5_IJSG_NSA_ILi32EEEEEESJ_SK_SJ_SK_NS1G_6fusion15FusionCallbacksIS1K_NS1N_13LinCombEltActINS1G_6thread7SigmoidESJ_fSJ_fLNS_15FloatRoundStyleE2EEESI_S1M_JEEES13_NS14_INS15_ILi2ELi4ELi3EEES18_NSU_INS5_IJS19_S1L_EEENS5_IJS1L_SB_EEEEEEENS4_17SM75_U32x4_LDSM_NENS4_14SM90_TMA_STOREES1Z_NS4_17SM90_U32x4_STSM_NENS4_9Copy_AtomIJS22_NS_6half_tEEEEvEEEvvEEEEvNT_6ParamsE) ;  /* 0xfffffe9c04f87950 */ /* 0x000fea0003c3ffff */
.L_x_643:
[----:B------:R-:W-:-:S00]  /*16020*/  BRA `(.L_x_643) ;  /* 0xfffffffc00fc7947 */ /* 0x000fc0000383ffff */
[----:B------:R-:W-:-:S00]  /*16030*/  NOP ;  /* 0x0000000000007918 */ /* 0x000fc00000000000 */
        /* <DEDUP_REMOVED lines=12> */
.L_x_644:


//--------------------- .nv.global.init           --------------------------
	.section	.nv.global.init,"aw",@progbits
.nv.global.init:
	.type		$str$22,@object
	.size		$str$22,($str$26 - $str$22)
$str$22:
        /*0000*/ 	.byte	0x6b, 0x5f, 0x74, 0x69, 0x6c, 0x65, 0x5f, 0x63, 0x6f, 0x75, 0x6e, 0x74, 0x20, 0x3e, 0x3d, 0x20
        /*0010*/ 	.byte	0x31, 0x00
	.type		$str$26,@object
	.size		$str$26,($str$27 - $str$26)
$str$26:
        /*0012*/ 	.byte	0x28, 0x61, 0x64, 0x64, 0x72, 0x65, 0x73, 0x73, 0x20, 0x26, 0x20, 0x6d, 0x61, 0x73, 0x6b, 0x29
        /*0022*/ 	.byte	0x20, 0x3d, 0x3d, 0x20, 0x30, 0x00
	.type		$str$27,@object
	.size		$str$27,($str$23 - $str$27)
$str$27:
        /*0028*/ 	.byte	0x2f, 0x74, 0x6d, 0x70, 0x2f, 0x63, 0x75, 0x74, 0x6c, 0x61, 0x73, 0x73, 0x5f, 0x73, 0x77, 0x65
        /*0038*/ 	.byte	0x65, 0x70, 0x5f, 0x73, 0x72, 0x63, 0x2f, 0x69, 0x6e, 0x63, 0x6c, 0x75, 0x64, 0x65, 0x2f, 0x63
        /*0048*/ 	.byte	0x75, 0x74, 0x65, 0x2f, 0x70, 0x6f, 0x69, 0x6e, 0x74, 0x65, 0x72, 0x5f, 0x66, 0x6c, 0x61, 0x67
        /*0058*/ 	.byte	0x67, 0x65, 0x64, 0x2e, 0x68, 0x70, 0x70, 0x00
	.type		$str$23,@object
	.size		$str$23,(__unnamed_2 - $str$23)
$str$23:
        /*0060*/ 	.byte	0x2f, 0x74, 0x6d, 0x70, 0x2f, 0x63, 0x75, 0x74, 0x6c, 0x61, 0x73, 0x73, 0x5f, 0x73, 0x77, 0x65
        /*0070*/ 	.byte	0x65, 0x70, 0x5f, 0x73, 0x72, 0x63, 0x2f, 0x69, 0x6e, 0x63, 0x6c, 0x75, 0x64, 0x65, 0x2f, 0x63
        /*0080*/ 	.byte	0x75, 0x74, 0x6c, 0x61, 0x73, 0x73, 0x2f, 0x67, 0x65, 0x6d, 0x6d, 0x2f, 0x63, 0x6f, 0x6c, 0x6c
        /*0090*/ 	.byte	0x65, 0x63, 0x74, 0x69, 0x76, 0x65, 0x2f, 0x73, 0x6d, 0x39, 0x30, 0x5f, 0x6d, 0x6d, 0x61, 0x5f
        /*00a0*/ 	.byte	0x74, 0x6d, 0x61, 0x5f, 0x67, 0x6d, 0x6d, 0x61, 0x5f, 0x73, 0x73, 0x5f, 0x77, 0x61, 0x72, 0x70
        /*00b0*/ 	.byte	0x73, 0x70, 0x65, 0x63, 0x69, 0x61, 0x6c, 0x69, 0x7a, 0x65, 0x64, 0x2e, 0x68, 0x70, 0x70, 0x00
	.type		__unnamed_2,@object
	.size		__unnamed_2,(__unnamed_1 - __unnamed_2)
__unnamed_2:
        /*00c0*/ 	.byte	0x61, 0x75, 0x74, 0x6f, 0x20, 0x63, 0x75, 0x74, 0x65, 0x3a, 0x3a, 0x61, 0x73, 0x5f, 0x70, 0x6f
        /* <DEDUP_REMOVED lines=27> */
        /*0280*/ 	.byte	0x3c, 0x34, 0x30, 0x39, 0x36, 0x3e, 0x3e, 0x3e, 0x3e, 0x3e, 0x5d, 0x00
	.type		__unnamed_1,@object
	.size		__unnamed_1,(.L_0 - __unnamed_1)
__unnamed_1:
        /* <DEDUP_REMOVED lines=181> */
        /*0ddc*/ 	.byte	0x6e, 0x74, 0x69, 0x74, 0x79, 0x5d, 0x00
.L_0:


//--------------------- .nv.shared._ZN7cutlass13device_kernelINS_4gemm6kernel13GemmUniversalIN4cute5tupleIJiiiiEEENS1_10collective13CollectiveMmaINS1_34MainloopSm90TmaGmmaWarpSpecializedILi4ENS5_IJNS4_1CILi1EEESB_SB_EEENS1_35KernelTmaWarpSpecializedCooperativeEEENS5_IJNSA_ILi256EEENSA_ILi128EEENSA_ILi64EEEEEENS_10bfloat16_tENS5_IJlSB_lEEESJ_SK_NS4_8TiledMMAINS4_8MMA_AtomIJNS4_4SM904GMMA28MMA_64x128x16_F32BF16BF16_SSILNSO_5MajorE0ELSQ_0ELNSO_7ScaleInE1ELSR_1EEEEEENS4_6LayoutINS5_IJNSA_ILi2EEESB_SB_EEENS5_IJSB_NSA_ILi0EEESX_EEEEENS5_IJNS4_10UnderscoreES10_S10_EEEEENS4_13SM90_TMA_LOADENS4_14ComposedLayoutINS4_7SwizzleILi3ELi4ELi3EEENS4_18smem_ptr_flag_bitsILi16EEENSU_INS5_IJNSA_ILi8EEESH_EEENS5_IJSH_SB_EEEEEEEvNS4_8identityES13_S1D_vS1E_EENS_8epilogue10collective18CollectiveEpilogueINS1G_22Sm90TmaWarpSpecializedILi4ELi2ELi16ELb1ELb0EEEJSI_NS5_IJSG_NSA_ILi32EEEEEESJ_SK_SJ_SK_NS1G_6fusion15FusionCallbacksIS1K_NS1N_13LinCombEltActINS1G_6thread7SigmoidESJ_fSJ_fLNS_15FloatRoundStyleE2EEESI_S1M_JEEES13_NS14_INS15_ILi2ELi4ELi3EEES18_NSU_INS5_IJS19_S1L_EEENS5_IJS1L_SB_EEEEEEENS4_17SM75_U32x4_LDSM_NENS4_14SM90_TMA_STOREES1Z_NS4_17SM90_U32x4_STSM_NENS4_9Copy_AtomIJS22_NS_6half_tEEEEvEEEvvEEEEvNT_6ParamsE --------------------------
	.section	.nv.shared._ZN7cutlass13device_kernelINS_4gemm6kernel13GemmUniversalIN4cute5tupleIJiiiiEEENS1_10collective13CollectiveMmaINS1_34MainloopSm90TmaGmmaWarpSpecializedILi4ENS5_IJNS4_1CILi1EEESB_SB_EEENS1_35KernelTmaWarpSpecializedCooperativeEEENS5_IJNSA_ILi256EEENSA_ILi128EEENSA_ILi64EEEEEENS_10bfloat16_tENS5_IJlSB_lEEESJ_SK_NS4_8TiledMMAINS4_8MMA_AtomIJNS4_4SM904GMMA28MMA_64x128x16_F32BF16BF16_SSILNSO_5MajorE0ELSQ_0ELNSO_7ScaleInE1ELSR_1EEEEEENS4_6LayoutINS5_IJNSA_ILi2EEESB_SB_EEENS5_IJSB_NSA_ILi0EEESX_EEEEENS5_IJNS4_10UnderscoreES10_S10_EEEEENS4_13SM90_TMA_LOADENS4_14ComposedLayoutINS4_7SwizzleILi3ELi4ELi3EEENS4_18smem_ptr_flag_bitsILi16EEENSU_INS5_IJNSA_ILi8EEESH_EEENS5_IJSH_SB_EEEEEEEvNS4_8identityES13_S1D_vS1E_EENS_8epilogue10collective18CollectiveEpilogueINS1G_22Sm90TmaWarpSpecializedILi4ELi2ELi16ELb1ELb0EEEJSI_NS5_IJSG_NSA_ILi32EEEEEESJ_SK_SJ_SK_NS1G_6fusion15FusionCallbacksIS1K_NS1N_13LinCombEltActINS1G_6thread7SigmoidESJ_fSJ_fLNS_15FloatRoundStyleE2EEESI_S1M_JEEES13_NS14_INS15_ILi2ELi4ELi3EEES18_NSU_INS5_IJS19_S1L_EEENS5_IJS1L_SB_EEEEEEENS4_17SM75_U32x4_LDSM_NENS4_14SM90_TMA_STOREES1Z_NS4_17SM90_U32x4_STSM_NENS4_9Copy_AtomIJS22_NS_6half_tEEEEvEEEvvEEEEvNT_6ParamsE,"aw",@nobits
	.sectionflags	@""
	.align	16
	.zero		1024


//--------------------- .nv.shared.reserved.0     --------------------------
	.section	.nv.shared.reserved.0,"aw",@nobits
	.weak		__nv_reservedSMEM_offset_0_alias
	.size		__nv_reservedSMEM_offset_0_alias, 0, 0
	.other		__nv_reservedSMEM_offset_0_alias,@"STO_CUDA_RESERVED_SHARED STV_DEFAULT"
__nv_reservedSMEM_offset_0_alias:
	.zero		0


//--------------------- .nv.global                --------------------------
	.section	.nv.global,"aw",@nobits
.nv.global:
	.type		_ZN39_INTERNAL_123a3d9a_4_k_cu_3f4dde02_27994cute1_E,@object
	.size		_ZN39_INTERNAL_123a3d9a_4_k_cu_3f4dde02_27994cute1_E,(_ZN39_INTERNAL_123a3d9a_4_k_cu_3f4dde02_27994cuda3std3__45__cpo6cbeginE - _ZN39_INTERNAL_123a3d9a_4_k_cu_3f4dde02_27994cute1_E)
_ZN39_INTERNAL_123a3d9a_4_k_cu_3f4dde02_27994cute1_E:
	.zero		1
	.type		_ZN39_INTERNAL_123a3d9a_4_k_cu_3f4dde02_27994cuda3std3__45__cpo6cbeginE,@object
	.size		_ZN39_INTERNAL_123a3d9a_4_k_cu_3f4dde02_27994cuda3std3__45__cpo6cbeginE,(_ZN39_INTERNAL_123a3d9a_4_k_cu_3f4dde02_27994cuda3std3__48in_placeE - _ZN39_INTERNAL_123a3d9a_4_k_cu_3f4dde02_27994cuda3std3__45__cpo6cbeginE)
_ZN39_INTERNAL_123a3d9a_4_k_cu_3f4dde02_27994cuda3std3__45__cpo6cbeginE:
	.zero		1
	.type		_ZN39_INTERNAL_123a3d9a_4_k_cu_3f4dde02_27994cuda3std3__48in_placeE,@object
	.size		_ZN39_INTERNAL_123a3d9a_4_k_cu_3f4dde02_27994cuda3std3__48in_placeE,(_ZN39_INTERNAL_123a3d9a_4_k_cu_3f4dde02_27994cuda3std6ranges3__45__cpo9iter_moveE - _ZN39_INTERNAL_123a3d9a_4_k_cu_3f4dde02_27994cuda3std3__48in_placeE)
_ZN39_INTERNAL_123a3d9a_4_k_cu_3f4dde02_27994cuda3std3__48in_placeE:
	.zero		1
	.type		_ZN39_INTERNAL_123a3d9a_4_k_cu_3f4dde02_27994cuda3std6ranges3__45__cpo9iter_moveE,@object
	.size		_ZN39_INTERNAL_123a3d9a_4_k_cu_3f4dde02_27994cuda3std6ranges3__45__cpo9iter_moveE,(_ZN39_INTERNAL_123a3d9a_4_k_cu_3f4dde02_27994cuda3std3__45__cpo5beginE - _ZN39_INTERNAL_123a3d9a_4_k_cu_3f4dde02_27994cuda3std6ranges3__45__cpo9iter_moveE)
_ZN39_INTERNAL_123a3d9a_4_k_cu_3f4dde02_27994cuda3std6ranges3__45__cpo9iter_moveE:
	.zero		1
	.type		_ZN39_INTERNAL_123a3d9a_4_k_cu_3f4dde02_27994cuda3std3__45__cpo5beginE,@object
	.size		_ZN39_INTERNAL_123a3d9a_4_k_cu_3f4dde02_27994cuda3std3__45__cpo5beginE,(_ZN39_INTERNAL_123a3d9a_4_k_cu_3f4dde02_27994cuda3std3__441_GLOBAL__N__123a3d9a_4_k_cu_3f4dde02_27996ignoreE - _ZN39_INTERNAL_123a3d9a_4_k_cu_3f4dde02_27994cuda3std3__45__cpo5beginE)
_ZN39_INTERNAL_123a3d9a_4_k_cu_3f4dde02_27994cuda3std3__45__cpo5beginE:
	.zero		1
	.type		_ZN39_INTERNAL_123a3d9a_4_k_cu_3f4dde02_27994cuda3std3__441_GLOBAL__N__123a3d9a_4_k_cu_3f4dde02_27996ignoreE,@object
	.size		_ZN39_INTERNAL_123a3d9a_4_k_cu_3f4dde02_27994cuda3std3__441_GLOBAL__N__123a3d9a_4_k_cu_3f4dde02_27996ignoreE,(_ZN39_INTERNAL_123a3d9a_4_k_cu_3f4dde02_27994cute7productE - _ZN39_INTERNAL_123a3d9a_4_k_cu_3f4dde02_27994cuda3std3__441_GLOBAL__N__123a3d9a_4_k_cu_3f4dde02_27996ignoreE)
_ZN39_INTERNAL_123a3d9a_4_k_cu_3f4dde02_27994cuda3std3__441_GLOBAL__N__123a3d9a_4_k_cu_3f4dde02_27996ignoreE:
	.zero		1
	.type		_ZN39_INTERNAL_123a3d9a_4_k_cu_3f4dde02_27994cute7productE,@object
	.size		_ZN39_INTERNAL_123a3d9a_4_k_cu_3f4dde02_27994cute7productE,(_ZN39_INTERNAL_123a3d9a_4_k_cu_3f4dde02_27994cuda3std3__45__cpo3endE - _ZN39_INTERNAL_123a3d9a_4_k_cu_3f4dde02_27994cute7productE)
_ZN39_INTERNAL_123a3d9a_4_k_cu_3f4dde02_27994cute7productE:
	.zero		1
	.type		_ZN39_INTERNAL_123a3d9a_4_k_cu_3f4dde02_27994cuda3std3__45__cpo3endE,@object
	.size		_ZN39_INTERNAL_123a3d9a_4_k_cu_3f4dde02_27994cuda3std3__45__cpo3endE,(_ZN39_INTERNAL_123a3d9a_4_k_cu_3f4dde02_27994cuda3std3__419piecewise_constructE - _ZN39_INTERNAL_123a3d9a_4_k_cu_3f4dde02_27994cuda3std3__45__cpo3endE)
_ZN39_INTERNAL_123a3d9a_4_k_cu_3f4dde02_27994cuda3std3__45__cpo3endE:
	.zero		1
	.type		_ZN39_INTERNAL_123a3d9a_4_k_cu_3f4dde02_27994cuda3std3__419piecewise_constructE,@object
	.size		_ZN39_INTERNAL_123a3d9a_4_k_cu_3f4dde02_27994cuda3std3__419piecewise_constructE,(_ZN39_INTERNAL_123a3d9a_4_k_cu_3f4dde02_27994cuda3std3__45__cpo4cendE - _ZN39_INTERNAL_123a3d9a_4_k_cu_3f4dde02_27994cuda3std3__419piecewise_constructE)
_ZN39_INTERNAL_123a3d9a_4_k_cu_3f4dde02_27994cuda3std3__419piecewise_constructE:
	.zero		1
	.type		_ZN39_INTERNAL_123a3d9a_4_k_cu_3f4dde02_27994cuda3std3__45__cpo4cendE,@object
	.size		_ZN39_INTERNAL_123a3d9a_4_k_cu_3f4dde02_27994cuda3std3__45__cpo4cendE,(_ZN39_INTERNAL_123a3d9a_4_k_cu_3f4dde02_27994cuda3std6ranges3__45__cpo4swapE - _ZN39_INTERNAL_123a3d9a_4_k_cu_3f4dde02_27994cuda3std3__45__cpo4cendE)
_ZN39_INTERNAL_123a3d9a_4_k_cu_3f4dde02_27994cuda3std3__45__cpo4cendE:
	.zero		1
	.type		_ZN39_INTERNAL_123a3d9a_4_k_cu_3f4dde02_27994cuda3std6ranges3__45__cpo4swapE,@object
	.size		_ZN39_INTERNAL_123a3d9a_4_k_cu_3f4dde02_27994cuda3std6ranges3__45__cpo4swapE,(.L_9 - _ZN39_INTERNAL_123a3d9a_4_k_cu_3f4dde02_27994cuda3std6ranges3__45__cpo4swapE)
_ZN39_INTERNAL_123a3d9a_4_k_cu_3f4dde02_27994cuda3std6ranges3__45__cpo4swapE:
	.zero		1
.L_9:


//--------------------- .nv.constant0._ZN7cutlass13device_kernelINS_4gemm6kernel13GemmUniversalIN4cute5tupleIJiiiiEEENS1_10collective13CollectiveMmaINS1_34MainloopSm90TmaGmmaWarpSpecializedILi4ENS5_IJNS4_1CILi1EEESB_SB_EEENS1_35KernelTmaWarpSpecializedCooperativeEEENS5_IJNSA_ILi256EEENSA_ILi128EEENSA_ILi64EEEEEENS_10bfloat16_tENS5_IJlSB_lEEESJ_SK_NS4_8TiledMMAINS4_8MMA_AtomIJNS4_4SM904GMMA28MMA_64x128x16_F32BF16BF16_SSILNSO_5MajorE0ELSQ_0ELNSO_7ScaleInE1ELSR_1EEEEEENS4_6LayoutINS5_IJNSA_ILi2EEESB_SB_EEENS5_IJSB_NSA_ILi0EEESX_EEEEENS5_IJNS4_10UnderscoreES10_S10_EEEEENS4_13SM90_TMA_LOADENS4_14ComposedLayoutINS4_7SwizzleILi3ELi4ELi3EEENS4_18smem_ptr_flag_bitsILi16EEENSU_INS5_IJNSA_ILi8EEESH_EEENS5_IJSH_SB_EEEEEEEvNS4_8identityES13_S1D_vS1E_EENS_8epilogue10collective18CollectiveEpilogueINS1G_22Sm90TmaWarpSpecializedILi4ELi2ELi16ELb1ELb0EEEJSI_NS5_IJSG_NSA_ILi32EEEEEESJ_SK_SJ_SK_NS1G_6fusion15FusionCallbacksIS1K_NS1N_13LinCombEltActINS1G_6thread7SigmoidESJ_fSJ_fLNS_15FloatRoundStyleE2EEESI_S1M_JEEES13_NS14_INS15_ILi2ELi4ELi3EEES18_NSU_INS5_IJS19_S1L_EEENS5_IJS1L_SB_EEEEEEENS4_17SM75_U32x4_LDSM_NENS4_14SM90_TMA_STOREES1Z_NS4_17SM90_U32x4_STSM_NENS4_9Copy_AtomIJS22_NS_6half_tEEEEvEEEvvEEEEvNT_6ParamsE --------------------------
	.section	.nv.constant0._ZN7cutlass13device_kernelINS_4gemm6kernel13GemmUniversalIN4cute5tupleIJiiiiEEENS1_10collective13CollectiveMmaINS1_34MainloopSm90TmaGmmaWarpSpecializedILi4ENS5_IJNS4_1CILi1EEESB_SB_EEENS1_35KernelTmaWarpSpecializedCooperativeEEENS5_IJNSA_ILi256EEENSA_ILi128EEENSA_ILi64EEEEEENS_10bfloat16_tENS5_IJlSB_lEEESJ_SK_NS4_8TiledMMAINS4_8MMA_AtomIJNS4_4SM904GMMA28MMA_64x128x16_F32BF16BF16_SSILNSO_5MajorE0ELSQ_0ELNSO_7ScaleInE1ELSR_1EEEEEENS4_6LayoutINS5_IJNSA_ILi2EEESB_SB_EEENS5_IJSB_NSA_ILi0EEESX_EEEEENS5_IJNS4_10UnderscoreES10_S10_EEEEENS4_13SM90_TMA_LOADENS4_14ComposedLayoutINS4_7SwizzleILi3ELi4ELi3EEENS4_18smem_ptr_flag_bitsILi16EEENSU_INS5_IJNSA_ILi8EEESH_EEENS5_IJSH_SB_EEEEEEEvNS4_8identityES13_S1D_vS1E_EENS_8epilogue10collective18CollectiveEpilogueINS1G_22Sm90TmaWarpSpecializedILi4ELi2ELi16ELb1ELb0EEEJSI_NS5_IJSG_NSA_ILi32EEEEEESJ_SK_SJ_SK_NS1G_6fusion15FusionCallbacksIS1K_NS1N_13LinCombEltActINS1G_6thread7SigmoidESJ_fSJ_fLNS_15FloatRoundStyleE2EEESI_S1M_JEEES13_NS14_INS15_ILi2ELi4ELi3EEES18_NSU_INS5_IJS19_S1L_EEENS5_IJS1L_SB_EEEEEEENS4_17SM75_U32x4_LDSM_NENS4_14SM90_TMA_STOREES1Z_NS4_17SM90_U32x4_STSM_NENS4_9Copy_AtomIJS22_NS_6half_tEEEEvEEEvvEEEEvNT_6ParamsE,"a",@progbits
	.sectionflags	@""
	.align	4
.nv.constant0._ZN7cutlass13device_kernelINS_4gemm6kernel13GemmUniversalIN4cute5tupleIJiiiiEEENS1_10collective13CollectiveMmaINS1_34MainloopSm90TmaGmmaWarpSpecializedILi4ENS5_IJNS4_1CILi1EEESB_SB_EEENS1_35KernelTmaWarpSpecializedCooperativeEEENS5_IJNSA_ILi256EEENSA_ILi128EEENSA_ILi64EEEEEENS_10bfloat16_tENS5_IJlSB_lEEESJ_SK_NS4_8TiledMMAINS4_8MMA_AtomIJNS4_4SM904GMMA28MMA_64x128x16_F32BF16BF16_SSILNSO_5MajorE0ELSQ_0ELNSO_7ScaleInE1ELSR_1EEEEEENS4_6LayoutINS5_IJNSA_ILi2EEESB_SB_EEENS5_IJSB_NSA_ILi0EEESX_EEEEENS5_IJNS4_10UnderscoreES10_S10_EEEEENS4_13SM90_TMA_LOADENS4_14ComposedLayoutINS4_7SwizzleILi3ELi4ELi3EEENS4_18smem_ptr_flag_bitsILi16EEENSU_INS5_IJNSA_ILi8EEESH_EEENS5_IJSH_SB_EEEEEEEvNS4_8identityES13_S1D_vS1E_EENS_8epilogue10collective18CollectiveEpilogueINS1G_22Sm90TmaWarpSpecializedILi4ELi2ELi16ELb1ELb0EEEJSI_NS5_IJSG_NSA_ILi32EEEEEESJ_SK_SJ_SK_NS1G_6fusion15FusionCallbacksIS1K_NS1N_13LinCombEltActINS1G_6thread7SigmoidESJ_fSJ_fLNS_15FloatRoundStyleE2EEESI_S1M_JEEES13_NS14_INS15_ILi2ELi4ELi3EEES18_NSU_INS5_IJS19_S1L_EEENS5_IJS1L_SB_EEEEEEENS4_17SM75_U32x4_LDSM_NENS4_14SM90_TMA_STOREES1Z_NS4_17SM90_U32x4_STSM_NENS4_9Copy_AtomIJS22_NS_6half_tEEEEvEEEvvEEEEvNT_6ParamsE:
	.zero		2432


//--------------------- SYMBOLS --------------------------

	.type		.nv.reservedSmem.offset0,@object
	.size		.nv.reservedSmem.offset0,0x4
	.type		__assertfail,@function
